//
// Generated by NVIDIA NVVM Compiler
//
// Compiler Build ID: CL-36424714
// Cuda compilation tools, release 13.0, V13.0.88
// Based on NVVM 20.0.0
//

.version 9.0
.target sm_100
.address_size 64

	// .globl	_Z17reduceMax_persistPfS_j
// _ZZ17reduceMax_persistPfS_jE10threadsMax has been demoted
.global .align 1 .b8 _ZN34_INTERNAL_1847f40a_4_k_cu_277871994cuda3std3__45__cpo5beginE[1];
.global .align 1 .b8 _ZN34_INTERNAL_1847f40a_4_k_cu_277871994cuda3std3__45__cpo3endE[1];
.global .align 1 .b8 _ZN34_INTERNAL_1847f40a_4_k_cu_277871994cuda3std3__45__cpo6cbeginE[1];
.global .align 1 .b8 _ZN34_INTERNAL_1847f40a_4_k_cu_277871994cuda3std3__45__cpo4cendE[1];
.global .align 1 .b8 _ZN34_INTERNAL_1847f40a_4_k_cu_277871994cuda3std3__45__cpo6rbeginE[1];
.global .align 1 .b8 _ZN34_INTERNAL_1847f40a_4_k_cu_277871994cuda3std3__45__cpo4rendE[1];
.global .align 1 .b8 _ZN34_INTERNAL_1847f40a_4_k_cu_277871994cuda3std3__45__cpo7crbeginE[1];
.global .align 1 .b8 _ZN34_INTERNAL_1847f40a_4_k_cu_277871994cuda3std3__45__cpo5crendE[1];
.global .align 1 .b8 _ZN34_INTERNAL_1847f40a_4_k_cu_277871994cuda3std3__436_GLOBAL__N__1847f40a_4_k_cu_277871996ignoreE[1];
.global .align 1 .b8 _ZN34_INTERNAL_1847f40a_4_k_cu_277871994cuda3std3__419piecewise_constructE[1];
.global .align 1 .b8 _ZN34_INTERNAL_1847f40a_4_k_cu_277871994cuda3std3__48in_placeE[1];
.global .align 1 .b8 _ZN34_INTERNAL_1847f40a_4_k_cu_277871994cuda3std3__420unreachable_sentinelE[1];
.global .align 1 .b8 _ZN34_INTERNAL_1847f40a_4_k_cu_277871994cuda3std3__47nulloptE[1];
.global .align 1 .b8 _ZN34_INTERNAL_1847f40a_4_k_cu_277871994cuda3std3__48unexpectE[1];
.global .align 1 .b8 _ZN34_INTERNAL_1847f40a_4_k_cu_277871994cuda3std6ranges3__45__cpo4swapE[1];
.global .align 1 .b8 _ZN34_INTERNAL_1847f40a_4_k_cu_277871994cuda3std6ranges3__45__cpo9iter_moveE[1];
.global .align 1 .b8 _ZN34_INTERNAL_1847f40a_4_k_cu_277871994cuda3std6ranges3__45__cpo5beginE[1];
.global .align 1 .b8 _ZN34_INTERNAL_1847f40a_4_k_cu_277871994cuda3std6ranges3__45__cpo3endE[1];
.global .align 1 .b8 _ZN34_INTERNAL_1847f40a_4_k_cu_277871994cuda3std6ranges3__45__cpo6cbeginE[1];
.global .align 1 .b8 _ZN34_INTERNAL_1847f40a_4_k_cu_277871994cuda3std6ranges3__45__cpo4cendE[1];
.global .align 1 .b8 _ZN34_INTERNAL_1847f40a_4_k_cu_277871994cuda3std6ranges3__45__cpo7advanceE[1];
.global .align 1 .b8 _ZN34_INTERNAL_1847f40a_4_k_cu_277871994cuda3std6ranges3__45__cpo9iter_swapE[1];
.global .align 1 .b8 _ZN34_INTERNAL_1847f40a_4_k_cu_277871994cuda3std6ranges3__45__cpo4nextE[1];
.global .align 1 .b8 _ZN34_INTERNAL_1847f40a_4_k_cu_277871994cuda3std6ranges3__45__cpo4prevE[1];
.global .align 1 .b8 _ZN34_INTERNAL_1847f40a_4_k_cu_277871994cuda3std6ranges3__45__cpo4dataE[1];
.global .align 1 .b8 _ZN34_INTERNAL_1847f40a_4_k_cu_277871994cuda3std6ranges3__45__cpo5cdataE[1];
.global .align 1 .b8 _ZN34_INTERNAL_1847f40a_4_k_cu_277871994cuda3std6ranges3__45__cpo4sizeE[1];
.global .align 1 .b8 _ZN34_INTERNAL_1847f40a_4_k_cu_277871994cuda3std6ranges3__45__cpo5ssizeE[1];
.global .align 1 .b8 _ZN34_INTERNAL_1847f40a_4_k_cu_277871994cuda3std6ranges3__45__cpo8distanceE[1];
.global .align 1 .b8 _ZN34_INTERNAL_1847f40a_4_k_cu_277871996thrust24THRUST_300001_SM_1000_NS8cuda_cub3parE[1];
.global .align 1 .b8 _ZN34_INTERNAL_1847f40a_4_k_cu_277871996thrust24THRUST_300001_SM_1000_NS8cuda_cub10par_nosyncE[1];
.global .align 1 .b8 _ZN34_INTERNAL_1847f40a_4_k_cu_277871996thrust24THRUST_300001_SM_1000_NS6system6detail10sequential3seqE[1];
.global .align 1 .b8 _ZN34_INTERNAL_1847f40a_4_k_cu_277871996thrust24THRUST_300001_SM_1000_NS6system3cpp3parE[1];
.global .align 1 .b8 _ZN34_INTERNAL_1847f40a_4_k_cu_277871996thrust24THRUST_300001_SM_1000_NS12placeholders2_1E[1];
.global .align 1 .b8 _ZN34_INTERNAL_1847f40a_4_k_cu_277871996thrust24THRUST_300001_SM_1000_NS12placeholders2_2E[1];
.global .align 1 .b8 _ZN34_INTERNAL_1847f40a_4_k_cu_277871996thrust24THRUST_300001_SM_1000_NS12placeholders2_3E[1];
.global .align 1 .b8 _ZN34_INTERNAL_1847f40a_4_k_cu_277871996thrust24THRUST_300001_SM_1000_NS12placeholders2_4E[1];
.global .align 1 .b8 _ZN34_INTERNAL_1847f40a_4_k_cu_277871996thrust24THRUST_300001_SM_1000_NS12placeholders2_5E[1];
.global .align 1 .b8 _ZN34_INTERNAL_1847f40a_4_k_cu_277871996thrust24THRUST_300001_SM_1000_NS12placeholders2_6E[1];
.global .align 1 .b8 _ZN34_INTERNAL_1847f40a_4_k_cu_277871996thrust24THRUST_300001_SM_1000_NS12placeholders2_7E[1];
.global .align 1 .b8 _ZN34_INTERNAL_1847f40a_4_k_cu_277871996thrust24THRUST_300001_SM_1000_NS12placeholders2_8E[1];
.global .align 1 .b8 _ZN34_INTERNAL_1847f40a_4_k_cu_277871996thrust24THRUST_300001_SM_1000_NS12placeholders2_9E[1];
.global .align 1 .b8 _ZN34_INTERNAL_1847f40a_4_k_cu_277871996thrust24THRUST_300001_SM_1000_NS12placeholders3_10E[1];
.global .align 1 .b8 _ZN34_INTERNAL_1847f40a_4_k_cu_277871996thrust24THRUST_300001_SM_1000_NS3seqE[1];
.global .align 1 .b8 _ZN34_INTERNAL_1847f40a_4_k_cu_277871996thrust24THRUST_300001_SM_1000_NS6deviceE[1];
.extern .shared .align 16 .b8 _ZN6thrust24THRUST_300001_SM_1000_NS8cuda_cub4core6detail5shmemE[];

.visible .entry _Z17reduceMax_persistPfS_j(
	.param .u64 .ptr .align 1 _Z17reduceMax_persistPfS_j_param_0,
	.param .u64 .ptr .align 1 _Z17reduceMax_persistPfS_j_param_1,
	.param .u32 _Z17reduceMax_persistPfS_j_param_2
)
{
	.reg .pred 	%p<17>;
	.reg .b32 	%r<58>;
	.reg .b32 	%f<88>;
	.reg .b64 	%rd<14>;
	// demoted variable
	.shared .align 4 .b8 _ZZ17reduceMax_persistPfS_jE10threadsMax[4096];
	ld.param.u64 	%rd4, [_Z17reduceMax_persistPfS_j_param_0];
	ld.param.u64 	%rd5, [_Z17reduceMax_persistPfS_j_param_1];
	ld.param.u32 	%r29, [_Z17reduceMax_persistPfS_j_param_2];
	cvta.to.global.u64 	%rd1, %rd5;
	cvta.to.global.u64 	%rd2, %rd4;
	mov.u32 	%r1, %tid.x;
	shl.b32 	%r30, %r1, 2;
	mov.u32 	%r31, _ZZ17reduceMax_persistPfS_jE10threadsMax;
	add.s32 	%r2, %r31, %r30;
	mov.b32 	%r32, 0;
	st.shared.u32 	[%r2], %r32;
	setp.ne.s32 	%p1, %r1, 0;
	@%p1 bra 	$L__BB0_2;
	mov.b32 	%r33, 0;
	st.global.u32 	[%rd2], %r33;
$L__BB0_2:
	mov.u32 	%r56, %ntid.x;
	mov.u32 	%r34, %ctaid.x;
	mad.lo.s32 	%r55, %r56, %r34, %r1;
	setp.ge.u32 	%p2, %r55, %r29;
	@%p2 bra 	$L__BB0_16;
	add.s32 	%r35, %r55, 57344;
	max.u32 	%r36, %r29, %r35;
	sub.s32 	%r37, %r36, %r55;
	add.s32 	%r38, %r37, -57344;
	setp.ne.s32 	%p3, %r38, 0;
	selp.u32 	%r39, 1, 0, %p3;
	selp.s32 	%r40, -1, 0, %p3;
	add.s32 	%r41, %r38, %r40;
	shr.u32 	%r42, %r41, 13;
	mul.hi.u32 	%r43, %r42, 613566757;
	add.s32 	%r44, %r43, %r39;
	add.s32 	%r5, %r44, 1;
	and.b32  	%r6, %r5, 15;
	setp.lt.u32 	%p4, %r44, 15;
	mov.f32 	%f86, 0f00000000;
	@%p4 bra 	$L__BB0_6;
	and.b32  	%r45, %r5, 524272;
	neg.s32 	%r54, %r45;
	add.s64 	%rd3, %rd1, 1835008;
	mov.f32 	%f86, 0f00000000;
$L__BB0_5:
	.pragma "nounroll";
	mul.wide.s32 	%rd6, %r55, 4;
	add.s64 	%rd7, %rd3, %rd6;
	ld.global.f32 	%f18, [%rd7+-1835008];
	max.f32 	%f19, %f86, %f18;
	ld.global.f32 	%f20, [%rd7+-1605632];
	max.f32 	%f21, %f19, %f20;
	ld.global.f32 	%f22, [%rd7+-1376256];
	max.f32 	%f23, %f21, %f22;
	ld.global.f32 	%f24, [%rd7+-1146880];
	max.f32 	%f25, %f23, %f24;
	ld.global.f32 	%f26, [%rd7+-917504];
	max.f32 	%f27, %f25, %f26;
	ld.global.f32 	%f28, [%rd7+-688128];
	max.f32 	%f29, %f27, %f28;
	ld.global.f32 	%f30, [%rd7+-458752];
	max.f32 	%f31, %f29, %f30;
	ld.global.f32 	%f32, [%rd7+-229376];
	max.f32 	%f33, %f31, %f32;
	ld.global.f32 	%f34, [%rd7];
	max.f32 	%f35, %f33, %f34;
	ld.global.f32 	%f36, [%rd7+229376];
	max.f32 	%f37, %f35, %f36;
	ld.global.f32 	%f38, [%rd7+458752];
	max.f32 	%f39, %f37, %f38;
	ld.global.f32 	%f40, [%rd7+688128];
	max.f32 	%f41, %f39, %f40;
	ld.global.f32 	%f42, [%rd7+917504];
	max.f32 	%f43, %f41, %f42;
	ld.global.f32 	%f44, [%rd7+1146880];
	max.f32 	%f45, %f43, %f44;
	ld.global.f32 	%f46, [%rd7+1376256];
	max.f32 	%f47, %f45, %f46;
	ld.global.f32 	%f48, [%rd7+1605632];
	max.f32 	%f86, %f47, %f48;
	add.s32 	%r55, %r55, 917504;
	add.s32 	%r54, %r54, 16;
	setp.eq.s32 	%p5, %r54, 0;
	@%p5 bra 	$L__BB0_6;
	bra.uni 	$L__BB0_5;
$L__BB0_6:
	setp.eq.s32 	%p6, %r6, 0;
	@%p6 bra 	$L__BB0_15;
	and.b32  	%r9, %r5, 7;
	setp.lt.u32 	%p7, %r6, 8;
	@%p7 bra 	$L__BB0_9;
	mul.wide.s32 	%rd8, %r55, 4;
	add.s64 	%rd9, %rd1, %rd8;
	ld.global.f32 	%f50, [%rd9];
	max.f32 	%f51, %f86, %f50;
	ld.global.f32 	%f52, [%rd9+229376];
	max.f32 	%f53, %f51, %f52;
	ld.global.f32 	%f54, [%rd9+458752];
	max.f32 	%f55, %f53, %f54;
	ld.global.f32 	%f56, [%rd9+688128];
	max.f32 	%f57, %f55, %f56;
	ld.global.f32 	%f58, [%rd9+917504];
	max.f32 	%f59, %f57, %f58;
	ld.global.f32 	%f60, [%rd9+1146880];
	max.f32 	%f61, %f59, %f60;
	ld.global.f32 	%f62, [%rd9+1376256];
	max.f32 	%f63, %f61, %f62;
	ld.global.f32 	%f64, [%rd9+1605632];
	max.f32 	%f86, %f63, %f64;
	add.s32 	%r55, %r55, 458752;
$L__BB0_9:
	setp.eq.s32 	%p8, %r9, 0;
	@%p8 bra 	$L__BB0_15;
	and.b32  	%r12, %r5, 3;
	setp.lt.u32 	%p9, %r9, 4;
	@%p9 bra 	$L__BB0_12;
	mul.wide.s32 	%rd10, %r55, 4;
	add.s64 	%rd11, %rd1, %rd10;
	ld.global.f32 	%f66, [%rd11];
	max.f32 	%f67, %f86, %f66;
	ld.global.f32 	%f68, [%rd11+229376];
	max.f32 	%f69, %f67, %f68;
	ld.global.f32 	%f70, [%rd11+458752];
	max.f32 	%f71, %f69, %f70;
	ld.global.f32 	%f72, [%rd11+688128];
	max.f32 	%f86, %f71, %f72;
	add.s32 	%r55, %r55, 229376;
$L__BB0_12:
	setp.eq.s32 	%p10, %r12, 0;
	@%p10 bra 	$L__BB0_15;
	neg.s32 	%r52, %r12;
$L__BB0_14:
	.pragma "nounroll";
	mul.wide.s32 	%rd12, %r55, 4;
	add.s64 	%rd13, %rd1, %rd12;
	ld.global.f32 	%f73, [%rd13];
	max.f32 	%f86, %f86, %f73;
	add.s32 	%r55, %r55, 57344;
	add.s32 	%r52, %r52, 1;
	setp.ne.s32 	%p11, %r52, 0;
	@%p11 bra 	$L__BB0_14;
$L__BB0_15:
	st.shared.f32 	[%r2], %f86;
$L__BB0_16:
	setp.lt.u32 	%p12, %r56, 2;
	@%p12 bra 	$L__BB0_20;
$L__BB0_17:
	shr.u32 	%r25, %r56, 1;
	bar.sync 	0;
	setp.ge.u32 	%p13, %r1, %r25;
	@%p13 bra 	$L__BB0_19;
	ld.shared.f32 	%f74, [%r2];
	shl.b32 	%r46, %r25, 2;
	add.s32 	%r47, %r2, %r46;
	ld.shared.f32 	%f75, [%r47];
	max.f32 	%f76, %f74, %f75;
	st.shared.f32 	[%r2], %f76;
$L__BB0_19:
	setp.gt.u32 	%p14, %r56, 3;
	mov.u32 	%r56, %r25;
	@%p14 bra 	$L__BB0_17;
$L__BB0_20:
	setp.ne.s32 	%p15, %r1, 0;
	@%p15 bra 	$L__BB0_23;
	ld.shared.f32 	%f14, [_ZZ17reduceMax_persistPfS_jE10threadsMax];
	ld.global.u32 	%r57, [%rd2];
$L__BB0_22:
	mov.b32 	%f77, %r57;
	max.f32 	%f78, %f14, %f77;
	mov.b32 	%r48, %f78;
	atom.relaxed.global.cas.b32 	%r28, [%rd2], %r57, %r48;
	setp.ne.s32 	%p16, %r57, %r28;
	mov.u32 	%r57, %r28;
	@%p16 bra 	$L__BB0_22;
$L__BB0_23:
	ret;

}
	// .globl	_Z24reduceMax_atomic_persistPfS_j
.visible .entry _Z24reduceMax_atomic_persistPfS_j(
	.param .u64 .ptr .align 1 _Z24reduceMax_atomic_persistPfS_j_param_0,
	.param .u64 .ptr .align 1 _Z24reduceMax_atomic_persistPfS_j_param_1,
	.param .u32 _Z24reduceMax_atomic_persistPfS_j_param_2
)
{


	ret;

}
	// .globl	_ZN6thrust24THRUST_300001_SM_1000_NS8cuda_cub4core6detail13_kernel_agentINS1_8__reduce11ReduceAgentINS0_12zip_iteratorIN4cuda3std3__45tupleIJNS0_6detail15normal_iteratorINS0_10device_ptrIfEEEENS0_17counting_iteratorIlNS0_11use_defaultESI_SI_EEEEEEEPNSB_IJflEEESM_iNS1_9__extrema9arg_max_fIflNSA_4lessIfEEEEEEJSL_SN_iSS_EEEvDpT0_
.visible .entry _ZN6thrust24THRUST_300001_SM_1000_NS8cuda_cub4core6detail13_kernel_agentINS1_8__reduce11ReduceAgentINS0_12zip_iteratorIN4cuda3std3__45tupleIJNS0_6detail15normal_iteratorINS0_10device_ptrIfEEEENS0_17counting_iteratorIlNS0_11use_defaultESI_SI_EEEEEEEPNSB_IJflEEESM_iNS1_9__extrema9arg_max_fIflNSA_4lessIfEEEEEEJSL_SN_iSS_EEEvDpT0_(
	.param .align 8 .b8 _ZN6thrust24THRUST_300001_SM_1000_NS8cuda_cub4core6detail13_kernel_agentINS1_8__reduce11ReduceAgentINS0_12zip_iteratorIN4cuda3std3__45tupleIJNS0_6detail15normal_iteratorINS0_10device_ptrIfEEEENS0_17counting_iteratorIlNS0_11use_defaultESI_SI_EEEEEEEPNSB_IJflEEESM_iNS1_9__extrema9arg_max_fIflNSA_4lessIfEEEEEEJSL_SN_iSS_EEEvDpT0__param_0[16],
	.param .u64 .ptr .align 1 _ZN6thrust24THRUST_300001_SM_1000_NS8cuda_cub4core6detail13_kernel_agentINS1_8__reduce11ReduceAgentINS0_12zip_iteratorIN4cuda3std3__45tupleIJNS0_6detail15normal_iteratorINS0_10device_ptrIfEEEENS0_17counting_iteratorIlNS0_11use_defaultESI_SI_EEEEEEEPNSB_IJflEEESM_iNS1_9__extrema9arg_max_fIflNSA_4lessIfEEEEEEJSL_SN_iSS_EEEvDpT0__param_1,
	.param .u32 _ZN6thrust24THRUST_300001_SM_1000_NS8cuda_cub4core6detail13_kernel_agentINS1_8__reduce11ReduceAgentINS0_12zip_iteratorIN4cuda3std3__45tupleIJNS0_6detail15normal_iteratorINS0_10device_ptrIfEEEENS0_17counting_iteratorIlNS0_11use_defaultESI_SI_EEEEEEEPNSB_IJflEEESM_iNS1_9__extrema9arg_max_fIflNSA_4lessIfEEEEEEJSL_SN_iSS_EEEvDpT0__param_2,
	.param .align 1 .b8 _ZN6thrust24THRUST_300001_SM_1000_NS8cuda_cub4core6detail13_kernel_agentINS1_8__reduce11ReduceAgentINS0_12zip_iteratorIN4cuda3std3__45tupleIJNS0_6detail15normal_iteratorINS0_10device_ptrIfEEEENS0_17counting_iteratorIlNS0_11use_defaultESI_SI_EEEEEEEPNSB_IJflEEESM_iNS1_9__extrema9arg_max_fIflNSA_4lessIfEEEEEEJSL_SN_iSS_EEEvDpT0__param_3[1]
)
.maxntid 256
{
	.reg .pred 	%p<213>;
	.reg .b32 	%r<400>;
	.reg .b32 	%f<242>;
	.reg .b64 	%rd<305>;

	ld.param.u64 	%rd195, [_ZN6thrust24THRUST_300001_SM_1000_NS8cuda_cub4core6detail13_kernel_agentINS1_8__reduce11ReduceAgentINS0_12zip_iteratorIN4cuda3std3__45tupleIJNS0_6detail15normal_iteratorINS0_10device_ptrIfEEEENS0_17counting_iteratorIlNS0_11use_defaultESI_SI_EEEEEEEPNSB_IJflEEESM_iNS1_9__extrema9arg_max_fIflNSA_4lessIfEEEEEEJSL_SN_iSS_EEEvDpT0__param_0+8];
	ld.param.u64 	%rd194, [_ZN6thrust24THRUST_300001_SM_1000_NS8cuda_cub4core6detail13_kernel_agentINS1_8__reduce11ReduceAgentINS0_12zip_iteratorIN4cuda3std3__45tupleIJNS0_6detail15normal_iteratorINS0_10device_ptrIfEEEENS0_17counting_iteratorIlNS0_11use_defaultESI_SI_EEEEEEEPNSB_IJflEEESM_iNS1_9__extrema9arg_max_fIflNSA_4lessIfEEEEEEJSL_SN_iSS_EEEvDpT0__param_0];
	ld.param.u32 	%r36, [_ZN6thrust24THRUST_300001_SM_1000_NS8cuda_cub4core6detail13_kernel_agentINS1_8__reduce11ReduceAgentINS0_12zip_iteratorIN4cuda3std3__45tupleIJNS0_6detail15normal_iteratorINS0_10device_ptrIfEEEENS0_17counting_iteratorIlNS0_11use_defaultESI_SI_EEEEEEEPNSB_IJflEEESM_iNS1_9__extrema9arg_max_fIflNSA_4lessIfEEEEEEJSL_SN_iSS_EEEvDpT0__param_2];
	setp.eq.s32 	%p1, %r36, 0;
	@%p1 bra 	$L__BB2_206;
	cvta.to.global.u64 	%rd1, %rd194;
	setp.gt.s32 	%p2, %r36, 1279;
	@%p2 bra 	$L__BB2_122;
	mov.u32 	%r1, %tid.x;
	setp.ge.s32 	%p96, %r1, %r36;
	mov.f32 	%f188, 0f00000000;
	mov.b64 	%rd246, 0;
	mov.u32 	%r391, %r1;
	@%p96 bra 	$L__BB2_4;
	cvt.u64.u32 	%rd222, %r1;
	mul.wide.u32 	%rd223, %r1, 4;
	add.s64 	%rd224, %rd1, %rd223;
	add.s64 	%rd246, %rd195, %rd222;
	ld.global.f32 	%f188, [%rd224];
	add.s32 	%r391, %r1, 256;
$L__BB2_4:
	setp.ge.s32 	%p97, %r391, %r36;
	@%p97 bra 	$L__BB2_26;
	not.b32 	%r160, %r391;
	add.s32 	%r4, %r36, %r160;
	and.b32  	%r161, %r4, 768;
	setp.eq.s32 	%p98, %r161, 768;
	@%p98 bra 	$L__BB2_11;
	cvt.u64.u32 	%rd226, %r391;
	add.s64 	%rd237, %rd195, %rd226;
	mul.wide.u32 	%rd227, %r391, 4;
	add.s64 	%rd236, %rd1, %rd227;
	shr.u32 	%r162, %r4, 8;
	add.s32 	%r163, %r162, 1;
	and.b32  	%r164, %r163, 3;
	neg.s32 	%r389, %r164;
$L__BB2_7:
	.pragma "nounroll";
	mov.u64 	%rd9, %rd246;
	mov.f32 	%f3, %f188;
	ld.global.f32 	%f4, [%rd236];
	setp.lt.f32 	%p99, %f3, %f4;
	mov.u64 	%rd246, %rd237;
	mov.f32 	%f188, %f4;
	@%p99 bra 	$L__BB2_10;
	setp.lt.f32 	%p100, %f4, %f3;
	mov.u64 	%rd246, %rd9;
	mov.f32 	%f188, %f3;
	@%p100 bra 	$L__BB2_10;
	setp.lt.s64 	%p101, %rd9, %rd237;
	min.s64 	%rd246, %rd9, %rd237;
	selp.f32 	%f188, %f3, %f4, %p101;
$L__BB2_10:
	add.s32 	%r391, %r391, 256;
	add.s64 	%rd237, %rd237, 256;
	add.s64 	%rd236, %rd236, 1024;
	add.s32 	%r389, %r389, 1;
	setp.ne.s32 	%p102, %r389, 0;
	@%p102 bra 	$L__BB2_7;
$L__BB2_11:
	setp.lt.u32 	%p103, %r4, 768;
	@%p103 bra 	$L__BB2_26;
	add.s32 	%r392, %r391, 512;
$L__BB2_13:
	mov.u32 	%r12, %r392;
	add.s32 	%r165, %r12, -512;
	cvt.s64.s32 	%rd228, %r165;
	mul.wide.s32 	%rd229, %r165, 4;
	add.s64 	%rd17, %rd1, %rd229;
	add.s64 	%rd18, %rd195, %rd228;
	ld.global.f32 	%f10, [%rd17];
	setp.lt.f32 	%p104, %f188, %f10;
	mov.u64 	%rd243, %rd18;
	mov.f32 	%f185, %f10;
	@%p104 bra 	$L__BB2_16;
	setp.lt.f32 	%p105, %f10, %f188;
	mov.u64 	%rd243, %rd246;
	mov.f32 	%f185, %f188;
	@%p105 bra 	$L__BB2_16;
	setp.lt.s64 	%p106, %rd246, %rd18;
	min.s64 	%rd243, %rd246, %rd18;
	selp.f32 	%f185, %f188, %f10, %p106;
$L__BB2_16:
	add.s32 	%r166, %r12, -256;
	cvt.s64.s32 	%rd230, %r166;
	add.s64 	%rd21, %rd195, %rd230;
	ld.global.f32 	%f13, [%rd17+1024];
	setp.lt.f32 	%p107, %f185, %f13;
	mov.u64 	%rd244, %rd21;
	mov.f32 	%f186, %f13;
	@%p107 bra 	$L__BB2_19;
	setp.lt.f32 	%p108, %f13, %f185;
	mov.u64 	%rd244, %rd243;
	mov.f32 	%f186, %f185;
	@%p108 bra 	$L__BB2_19;
	setp.lt.s64 	%p109, %rd243, %rd21;
	min.s64 	%rd244, %rd243, %rd21;
	selp.f32 	%f186, %f185, %f13, %p109;
$L__BB2_19:
	cvt.s64.s32 	%rd231, %r12;
	add.s64 	%rd24, %rd195, %rd231;
	ld.global.f32 	%f16, [%rd17+2048];
	setp.lt.f32 	%p110, %f186, %f16;
	mov.u64 	%rd245, %rd24;
	mov.f32 	%f187, %f16;
	@%p110 bra 	$L__BB2_22;
	setp.lt.f32 	%p111, %f16, %f186;
	mov.u64 	%rd245, %rd244;
	mov.f32 	%f187, %f186;
	@%p111 bra 	$L__BB2_22;
	setp.lt.s64 	%p112, %rd244, %rd24;
	min.s64 	%rd245, %rd244, %rd24;
	selp.f32 	%f187, %f186, %f16, %p112;
$L__BB2_22:
	add.s32 	%r167, %r12, 256;
	cvt.s64.s32 	%rd232, %r167;
	add.s64 	%rd27, %rd195, %rd232;
	ld.global.f32 	%f19, [%rd17+3072];
	setp.lt.f32 	%p113, %f187, %f19;
	mov.u64 	%rd246, %rd27;
	mov.f32 	%f188, %f19;
	@%p113 bra 	$L__BB2_25;
	setp.lt.f32 	%p114, %f19, %f187;
	mov.u64 	%rd246, %rd245;
	mov.f32 	%f188, %f187;
	@%p114 bra 	$L__BB2_25;
	setp.lt.s64 	%p115, %rd245, %rd27;
	min.s64 	%rd246, %rd245, %rd27;
	selp.f32 	%f188, %f187, %f19, %p115;
$L__BB2_25:
	add.s32 	%r392, %r12, 1024;
	add.s32 	%r168, %r12, 512;
	setp.lt.s32 	%p116, %r168, %r36;
	@%p116 bra 	$L__BB2_13;
$L__BB2_26:
	setp.lt.s32 	%p117, %r36, 256;
	@%p117 bra 	$L__BB2_71;
	// begin inline asm
	mov.u32 %r282, %laneid;
	// end inline asm
	mov.b32 	%r284, %f188;
	mov.b32 	%r300, 1;
	mov.b32 	%r301, 31;
	mov.b32 	%r302, -1;
	// begin inline asm
	shfl.sync.down.b32 %r283, %r284, %r300, %r301, %r302;
	// end inline asm
	mov.b32 	%f23, %r283;
	// begin inline asm
	shfl.sync.down.b32 %r288, %r289, %r300, %r301, %r302;
	// end inline asm
	mov.b64 	{%r294, %r299}, %rd246;
	// begin inline asm
	shfl.sync.down.b32 %r293, %r294, %r300, %r301, %r302;
	// end inline asm
	// begin inline asm
	shfl.sync.down.b32 %r298, %r299, %r300, %r301, %r302;
	// end inline asm
	mov.b64 	%rd31, {%r293, %r298};
	setp.gt.s32 	%p169, %r282, 30;
	mov.u64 	%rd248, %rd246;
	mov.f32 	%f190, %f188;
	@%p169 bra 	$L__BB2_31;
	setp.lt.f32 	%p170, %f188, %f23;
	mov.u64 	%rd248, %rd31;
	mov.f32 	%f190, %f23;
	@%p170 bra 	$L__BB2_31;
	setp.gt.f32 	%p171, %f188, %f23;
	mov.u64 	%rd248, %rd246;
	mov.f32 	%f190, %f188;
	@%p171 bra 	$L__BB2_31;
	setp.lt.s64 	%p172, %rd246, %rd31;
	min.s64 	%rd248, %rd246, %rd31;
	selp.f32 	%f190, %f188, %f23, %p172;
$L__BB2_31:
	mov.b32 	%r304, %f190;
	mov.b32 	%r320, 2;
	mov.b32 	%r321, 31;
	mov.b32 	%r322, -1;
	// begin inline asm
	shfl.sync.down.b32 %r303, %r304, %r320, %r321, %r322;
	// end inline asm
	mov.b32 	%f26, %r303;
	// begin inline asm
	shfl.sync.down.b32 %r308, %r309, %r320, %r321, %r322;
	// end inline asm
	mov.b64 	{%r314, %r319}, %rd248;
	// begin inline asm
	shfl.sync.down.b32 %r313, %r314, %r320, %r321, %r322;
	// end inline asm
	// begin inline asm
	shfl.sync.down.b32 %r318, %r319, %r320, %r321, %r322;
	// end inline asm
	mov.b64 	%rd34, {%r313, %r318};
	setp.gt.s32 	%p173, %r282, 29;
	mov.u64 	%rd249, %rd248;
	mov.f32 	%f191, %f190;
	@%p173 bra 	$L__BB2_35;
	setp.lt.f32 	%p174, %f190, %f26;
	mov.u64 	%rd249, %rd34;
	mov.f32 	%f191, %f26;
	@%p174 bra 	$L__BB2_35;
	setp.gt.f32 	%p175, %f190, %f26;
	mov.u64 	%rd249, %rd248;
	mov.f32 	%f191, %f190;
	@%p175 bra 	$L__BB2_35;
	setp.lt.s64 	%p176, %rd248, %rd34;
	min.s64 	%rd249, %rd248, %rd34;
	selp.f32 	%f191, %f190, %f26, %p176;
$L__BB2_35:
	mov.b32 	%r324, %f191;
	mov.b32 	%r340, 4;
	mov.b32 	%r341, 31;
	mov.b32 	%r342, -1;
	// begin inline asm
	shfl.sync.down.b32 %r323, %r324, %r340, %r341, %r342;
	// end inline asm
	mov.b32 	%f29, %r323;
	// begin inline asm
	shfl.sync.down.b32 %r328, %r329, %r340, %r341, %r342;
	// end inline asm
	mov.b64 	{%r334, %r339}, %rd249;
	// begin inline asm
	shfl.sync.down.b32 %r333, %r334, %r340, %r341, %r342;
	// end inline asm
	// begin inline asm
	shfl.sync.down.b32 %r338, %r339, %r340, %r341, %r342;
	// end inline asm
	mov.b64 	%rd37, {%r333, %r338};
	setp.gt.s32 	%p177, %r282, 27;
	mov.u64 	%rd250, %rd249;
	mov.f32 	%f192, %f191;
	@%p177 bra 	$L__BB2_39;
	setp.lt.f32 	%p178, %f191, %f29;
	mov.u64 	%rd250, %rd37;
	mov.f32 	%f192, %f29;
	@%p178 bra 	$L__BB2_39;
	setp.gt.f32 	%p179, %f191, %f29;
	mov.u64 	%rd250, %rd249;
	mov.f32 	%f192, %f191;
	@%p179 bra 	$L__BB2_39;
	setp.lt.s64 	%p180, %rd249, %rd37;
	min.s64 	%rd250, %rd249, %rd37;
	selp.f32 	%f192, %f191, %f29, %p180;
$L__BB2_39:
	mov.b32 	%r344, %f192;
	mov.b32 	%r360, 8;
	mov.b32 	%r361, 31;
	mov.b32 	%r362, -1;
	// begin inline asm
	shfl.sync.down.b32 %r343, %r344, %r360, %r361, %r362;
	// end inline asm
	mov.b32 	%f32, %r343;
	// begin inline asm
	shfl.sync.down.b32 %r348, %r349, %r360, %r361, %r362;
	// end inline asm
	mov.b64 	{%r354, %r359}, %rd250;
	// begin inline asm
	shfl.sync.down.b32 %r353, %r354, %r360, %r361, %r362;
	// end inline asm
	// begin inline asm
	shfl.sync.down.b32 %r358, %r359, %r360, %r361, %r362;
	// end inline asm
	mov.b64 	%rd40, {%r353, %r358};
	setp.gt.s32 	%p181, %r282, 23;
	mov.u64 	%rd251, %rd250;
	mov.f32 	%f193, %f192;
	@%p181 bra 	$L__BB2_43;
	setp.lt.f32 	%p182, %f192, %f32;
	mov.u64 	%rd251, %rd40;
	mov.f32 	%f193, %f32;
	@%p182 bra 	$L__BB2_43;
	setp.gt.f32 	%p183, %f192, %f32;
	mov.u64 	%rd251, %rd250;
	mov.f32 	%f193, %f192;
	@%p183 bra 	$L__BB2_43;
	setp.lt.s64 	%p184, %rd250, %rd40;
	min.s64 	%rd251, %rd250, %rd40;
	selp.f32 	%f193, %f192, %f32, %p184;
$L__BB2_43:
	mov.b32 	%r364, %f193;
	mov.b32 	%r380, 16;
	mov.b32 	%r381, 31;
	mov.b32 	%r382, -1;
	// begin inline asm
	shfl.sync.down.b32 %r363, %r364, %r380, %r381, %r382;
	// end inline asm
	mov.b32 	%f35, %r363;
	// begin inline asm
	shfl.sync.down.b32 %r368, %r369, %r380, %r381, %r382;
	// end inline asm
	mov.b64 	{%r374, %r379}, %rd251;
	// begin inline asm
	shfl.sync.down.b32 %r373, %r374, %r380, %r381, %r382;
	// end inline asm
	// begin inline asm
	shfl.sync.down.b32 %r378, %r379, %r380, %r381, %r382;
	// end inline asm
	mov.b64 	%rd43, {%r373, %r378};
	setp.gt.s32 	%p185, %r282, 15;
	mov.u64 	%rd304, %rd251;
	mov.f32 	%f241, %f193;
	@%p185 bra 	$L__BB2_47;
	setp.lt.f32 	%p186, %f193, %f35;
	mov.u64 	%rd304, %rd43;
	mov.f32 	%f241, %f35;
	@%p186 bra 	$L__BB2_47;
	setp.gt.f32 	%p187, %f193, %f35;
	mov.u64 	%rd304, %rd251;
	mov.f32 	%f241, %f193;
	@%p187 bra 	$L__BB2_47;
	setp.lt.s64 	%p188, %rd251, %rd43;
	min.s64 	%rd304, %rd251, %rd43;
	selp.f32 	%f241, %f193, %f35, %p188;
$L__BB2_47:
	setp.ne.s32 	%p189, %r282, 0;
	@%p189 bra 	$L__BB2_49;
	shr.u32 	%r383, %r1, 1;
	and.b32  	%r384, %r383, 496;
	mov.u32 	%r385, _ZN6thrust24THRUST_300001_SM_1000_NS8cuda_cub4core6detail5shmemE;
	add.s32 	%r386, %r385, %r384;
	st.shared.f32 	[%r386+8], %f241;
	st.shared.u64 	[%r386+16], %rd304;
$L__BB2_49:
	bar.sync 	0;
	setp.ne.s32 	%p190, %r1, 0;
	@%p190 bra 	$L__BB2_204;
	ld.shared.f32 	%f38, [_ZN6thrust24THRUST_300001_SM_1000_NS8cuda_cub4core6detail5shmemE+24];
	ld.shared.u64 	%rd46, [_ZN6thrust24THRUST_300001_SM_1000_NS8cuda_cub4core6detail5shmemE+32];
	setp.lt.f32 	%p191, %f241, %f38;
	mov.u64 	%rd253, %rd46;
	mov.f32 	%f195, %f38;
	@%p191 bra 	$L__BB2_53;
	setp.lt.f32 	%p192, %f38, %f241;
	mov.u64 	%rd253, %rd304;
	mov.f32 	%f195, %f241;
	@%p192 bra 	$L__BB2_53;
	setp.lt.s64 	%p193, %rd304, %rd46;
	min.s64 	%rd253, %rd304, %rd46;
	selp.f32 	%f195, %f241, %f38, %p193;
$L__BB2_53:
	ld.shared.f32 	%f41, [_ZN6thrust24THRUST_300001_SM_1000_NS8cuda_cub4core6detail5shmemE+40];
	ld.shared.u64 	%rd49, [_ZN6thrust24THRUST_300001_SM_1000_NS8cuda_cub4core6detail5shmemE+48];
	setp.lt.f32 	%p194, %f195, %f41;
	mov.u64 	%rd254, %rd49;
	mov.f32 	%f196, %f41;
	@%p194 bra 	$L__BB2_56;
	setp.lt.f32 	%p195, %f41, %f195;
	mov.u64 	%rd254, %rd253;
	mov.f32 	%f196, %f195;
	@%p195 bra 	$L__BB2_56;
	setp.lt.s64 	%p196, %rd253, %rd49;
	min.s64 	%rd254, %rd253, %rd49;
	selp.f32 	%f196, %f195, %f41, %p196;
$L__BB2_56:
	ld.shared.f32 	%f44, [_ZN6thrust24THRUST_300001_SM_1000_NS8cuda_cub4core6detail5shmemE+56];
	ld.shared.u64 	%rd52, [_ZN6thrust24THRUST_300001_SM_1000_NS8cuda_cub4core6detail5shmemE+64];
	setp.lt.f32 	%p197, %f196, %f44;
	mov.u64 	%rd255, %rd52;
	mov.f32 	%f197, %f44;
	@%p197 bra 	$L__BB2_59;
	setp.lt.f32 	%p198, %f44, %f196;
	mov.u64 	%rd255, %rd254;
	mov.f32 	%f197, %f196;
	@%p198 bra 	$L__BB2_59;
	setp.lt.s64 	%p199, %rd254, %rd52;
	min.s64 	%rd255, %rd254, %rd52;
	selp.f32 	%f197, %f196, %f44, %p199;
$L__BB2_59:
	ld.shared.f32 	%f47, [_ZN6thrust24THRUST_300001_SM_1000_NS8cuda_cub4core6detail5shmemE+72];
	ld.shared.u64 	%rd55, [_ZN6thrust24THRUST_300001_SM_1000_NS8cuda_cub4core6detail5shmemE+80];
	setp.lt.f32 	%p200, %f197, %f47;
	mov.u64 	%rd256, %rd55;
	mov.f32 	%f198, %f47;
	@%p200 bra 	$L__BB2_62;
	setp.lt.f32 	%p201, %f47, %f197;
	mov.u64 	%rd256, %rd255;
	mov.f32 	%f198, %f197;
	@%p201 bra 	$L__BB2_62;
	setp.lt.s64 	%p202, %rd255, %rd55;
	min.s64 	%rd256, %rd255, %rd55;
	selp.f32 	%f198, %f197, %f47, %p202;
$L__BB2_62:
	ld.shared.f32 	%f50, [_ZN6thrust24THRUST_300001_SM_1000_NS8cuda_cub4core6detail5shmemE+88];
	ld.shared.u64 	%rd58, [_ZN6thrust24THRUST_300001_SM_1000_NS8cuda_cub4core6detail5shmemE+96];
	setp.lt.f32 	%p203, %f198, %f50;
	mov.u64 	%rd257, %rd58;
	mov.f32 	%f199, %f50;
	@%p203 bra 	$L__BB2_65;
	setp.lt.f32 	%p204, %f50, %f198;
	mov.u64 	%rd257, %rd256;
	mov.f32 	%f199, %f198;
	@%p204 bra 	$L__BB2_65;
	setp.lt.s64 	%p205, %rd256, %rd58;
	min.s64 	%rd257, %rd256, %rd58;
	selp.f32 	%f199, %f198, %f50, %p205;
$L__BB2_65:
	ld.shared.f32 	%f53, [_ZN6thrust24THRUST_300001_SM_1000_NS8cuda_cub4core6detail5shmemE+104];
	ld.shared.u64 	%rd61, [_ZN6thrust24THRUST_300001_SM_1000_NS8cuda_cub4core6detail5shmemE+112];
	setp.lt.f32 	%p206, %f199, %f53;
	mov.u64 	%rd258, %rd61;
	mov.f32 	%f200, %f53;
	@%p206 bra 	$L__BB2_68;
	setp.lt.f32 	%p207, %f53, %f199;
	mov.u64 	%rd258, %rd257;
	mov.f32 	%f200, %f199;
	@%p207 bra 	$L__BB2_68;
	setp.lt.s64 	%p208, %rd257, %rd61;
	min.s64 	%rd258, %rd257, %rd61;
	selp.f32 	%f200, %f199, %f53, %p208;
$L__BB2_68:
	ld.shared.f32 	%f56, [_ZN6thrust24THRUST_300001_SM_1000_NS8cuda_cub4core6detail5shmemE+120];
	ld.shared.u64 	%rd64, [_ZN6thrust24THRUST_300001_SM_1000_NS8cuda_cub4core6detail5shmemE+128];
	setp.lt.f32 	%p209, %f200, %f56;
	mov.f32 	%f241, %f56;
	mov.u64 	%rd304, %rd64;
	@%p209 bra 	$L__BB2_204;
	setp.lt.f32 	%p210, %f56, %f200;
	mov.f32 	%f241, %f200;
	mov.u64 	%rd304, %rd258;
	@%p210 bra 	$L__BB2_204;
	setp.lt.s64 	%p211, %rd258, %rd64;
	min.s64 	%rd304, %rd258, %rd64;
	selp.f32 	%f241, %f200, %f56, %p211;
	bra.uni 	$L__BB2_204;
$L__BB2_71:
	// begin inline asm
	mov.u32 %r169, %laneid;
	// end inline asm
	and.b32  	%r190, %r1, 992;
	add.s32 	%r191, %r190, 32;
	setp.gt.s32 	%p118, %r191, %r36;
	not.b32 	%r192, %r190;
	add.s32 	%r193, %r36, %r192;
	selp.b32 	%r188, %r193, 31, %p118;
	mov.b32 	%r171, %f188;
	mov.b32 	%r187, 1;
	mov.b32 	%r189, -1;
	// begin inline asm
	shfl.sync.down.b32 %r170, %r171, %r187, %r188, %r189;
	// end inline asm
	mov.b32 	%f58, %r170;
	// begin inline asm
	shfl.sync.down.b32 %r175, %r176, %r187, %r188, %r189;
	// end inline asm
	mov.b64 	{%r181, %r186}, %rd246;
	// begin inline asm
	shfl.sync.down.b32 %r180, %r181, %r187, %r188, %r189;
	// end inline asm
	// begin inline asm
	shfl.sync.down.b32 %r185, %r186, %r187, %r188, %r189;
	// end inline asm
	mov.b64 	%rd66, {%r180, %r185};
	setp.ge.s32 	%p119, %r169, %r188;
	mov.f32 	%f201, %f188;
	mov.u64 	%rd259, %rd246;
	@%p119 bra 	$L__BB2_75;
	setp.lt.f32 	%p120, %f188, %f58;
	mov.f32 	%f201, %f58;
	mov.u64 	%rd259, %rd66;
	@%p120 bra 	$L__BB2_75;
	setp.gt.f32 	%p121, %f188, %f58;
	mov.f32 	%f201, %f188;
	mov.u64 	%rd259, %rd246;
	@%p121 bra 	$L__BB2_75;
	setp.lt.s64 	%p122, %rd246, %rd66;
	selp.f32 	%f201, %f188, %f58, %p122;
	min.s64 	%rd259, %rd246, %rd66;
$L__BB2_75:
	mov.b32 	%r195, %f201;
	mov.b32 	%r211, 2;
	mov.b32 	%r213, -1;
	// begin inline asm
	shfl.sync.down.b32 %r194, %r195, %r211, %r188, %r213;
	// end inline asm
	mov.b32 	%f61, %r194;
	// begin inline asm
	shfl.sync.down.b32 %r199, %r200, %r211, %r188, %r213;
	// end inline asm
	mov.b64 	{%r205, %r210}, %rd259;
	// begin inline asm
	shfl.sync.down.b32 %r204, %r205, %r211, %r188, %r213;
	// end inline asm
	// begin inline asm
	shfl.sync.down.b32 %r209, %r210, %r211, %r188, %r213;
	// end inline asm
	mov.b64 	%rd69, {%r204, %r209};
	add.s32 	%r214, %r169, 2;
	setp.gt.s32 	%p123, %r214, %r188;
	mov.f32 	%f202, %f201;
	mov.u64 	%rd260, %rd259;
	@%p123 bra 	$L__BB2_79;
	setp.lt.f32 	%p124, %f201, %f61;
	mov.f32 	%f202, %f61;
	mov.u64 	%rd260, %rd69;
	@%p124 bra 	$L__BB2_79;
	setp.gt.f32 	%p125, %f201, %f61;
	mov.f32 	%f202, %f201;
	mov.u64 	%rd260, %rd259;
	@%p125 bra 	$L__BB2_79;
	setp.lt.s64 	%p126, %rd259, %rd69;
	selp.f32 	%f202, %f201, %f61, %p126;
	min.s64 	%rd260, %rd259, %rd69;
$L__BB2_79:
	mov.b32 	%r216, %f202;
	mov.b32 	%r232, 4;
	mov.b32 	%r234, -1;
	// begin inline asm
	shfl.sync.down.b32 %r215, %r216, %r232, %r188, %r234;
	// end inline asm
	mov.b32 	%f64, %r215;
	// begin inline asm
	shfl.sync.down.b32 %r220, %r221, %r232, %r188, %r234;
	// end inline asm
	mov.b64 	{%r226, %r231}, %rd260;
	// begin inline asm
	shfl.sync.down.b32 %r225, %r226, %r232, %r188, %r234;
	// end inline asm
	// begin inline asm
	shfl.sync.down.b32 %r230, %r231, %r232, %r188, %r234;
	// end inline asm
	mov.b64 	%rd72, {%r225, %r230};
	add.s32 	%r235, %r169, 4;
	setp.gt.s32 	%p127, %r235, %r188;
	mov.f32 	%f203, %f202;
	mov.u64 	%rd261, %rd260;
	@%p127 bra 	$L__BB2_83;
	setp.lt.f32 	%p128, %f202, %f64;
	mov.f32 	%f203, %f64;
	mov.u64 	%rd261, %rd72;
	@%p128 bra 	$L__BB2_83;
	setp.gt.f32 	%p129, %f202, %f64;
	mov.f32 	%f203, %f202;
	mov.u64 	%rd261, %rd260;
	@%p129 bra 	$L__BB2_83;
	setp.lt.s64 	%p130, %rd260, %rd72;
	selp.f32 	%f203, %f202, %f64, %p130;
	min.s64 	%rd261, %rd260, %rd72;
$L__BB2_83:
	mov.b32 	%r237, %f203;
	mov.b32 	%r253, 8;
	mov.b32 	%r255, -1;
	// begin inline asm
	shfl.sync.down.b32 %r236, %r237, %r253, %r188, %r255;
	// end inline asm
	mov.b32 	%f67, %r236;
	// begin inline asm
	shfl.sync.down.b32 %r241, %r242, %r253, %r188, %r255;
	// end inline asm
	mov.b64 	{%r247, %r252}, %rd261;
	// begin inline asm
	shfl.sync.down.b32 %r246, %r247, %r253, %r188, %r255;
	// end inline asm
	// begin inline asm
	shfl.sync.down.b32 %r251, %r252, %r253, %r188, %r255;
	// end inline asm
	mov.b64 	%rd75, {%r246, %r251};
	add.s32 	%r256, %r169, 8;
	setp.gt.s32 	%p131, %r256, %r188;
	mov.f32 	%f204, %f203;
	mov.u64 	%rd262, %rd261;
	@%p131 bra 	$L__BB2_87;
	setp.lt.f32 	%p132, %f203, %f67;
	mov.f32 	%f204, %f67;
	mov.u64 	%rd262, %rd75;
	@%p132 bra 	$L__BB2_87;
	setp.gt.f32 	%p133, %f203, %f67;
	mov.f32 	%f204, %f203;
	mov.u64 	%rd262, %rd261;
	@%p133 bra 	$L__BB2_87;
	setp.lt.s64 	%p134, %rd261, %rd75;
	selp.f32 	%f204, %f203, %f67, %p134;
	min.s64 	%rd262, %rd261, %rd75;
$L__BB2_87:
	mov.b32 	%r258, %f204;
	mov.b32 	%r274, 16;
	mov.b32 	%r276, -1;
	// begin inline asm
	shfl.sync.down.b32 %r257, %r258, %r274, %r188, %r276;
	// end inline asm
	mov.b32 	%f70, %r257;
	// begin inline asm
	shfl.sync.down.b32 %r262, %r263, %r274, %r188, %r276;
	// end inline asm
	mov.b64 	{%r268, %r273}, %rd262;
	// begin inline asm
	shfl.sync.down.b32 %r267, %r268, %r274, %r188, %r276;
	// end inline asm
	// begin inline asm
	shfl.sync.down.b32 %r272, %r273, %r274, %r188, %r276;
	// end inline asm
	mov.b64 	%rd78, {%r267, %r272};
	add.s32 	%r277, %r169, 16;
	setp.gt.s32 	%p135, %r277, %r188;
	mov.f32 	%f241, %f204;
	mov.u64 	%rd304, %rd262;
	@%p135 bra 	$L__BB2_91;
	setp.lt.f32 	%p136, %f204, %f70;
	mov.f32 	%f241, %f70;
	mov.u64 	%rd304, %rd78;
	@%p136 bra 	$L__BB2_91;
	setp.gt.f32 	%p137, %f204, %f70;
	mov.f32 	%f241, %f204;
	mov.u64 	%rd304, %rd262;
	@%p137 bra 	$L__BB2_91;
	setp.lt.s64 	%p138, %rd262, %rd78;
	selp.f32 	%f241, %f204, %f70, %p138;
	min.s64 	%rd304, %rd262, %rd78;
$L__BB2_91:
	setp.ne.s32 	%p139, %r169, 0;
	@%p139 bra 	$L__BB2_93;
	shr.u32 	%r278, %r1, 1;
	and.b32  	%r279, %r278, 496;
	mov.u32 	%r280, _ZN6thrust24THRUST_300001_SM_1000_NS8cuda_cub4core6detail5shmemE;
	add.s32 	%r281, %r280, %r279;
	st.shared.f32 	[%r281+8], %f241;
	st.shared.u64 	[%r281+16], %rd304;
$L__BB2_93:
	bar.sync 	0;
	setp.ne.s32 	%p140, %r1, 0;
	@%p140 bra 	$L__BB2_204;
	setp.lt.s32 	%p141, %r36, 33;
	mov.f32 	%f206, %f241;
	mov.u64 	%rd264, %rd304;
	@%p141 bra 	$L__BB2_98;
	ld.shared.f32 	%f73, [_ZN6thrust24THRUST_300001_SM_1000_NS8cuda_cub4core6detail5shmemE+24];
	ld.shared.u64 	%rd81, [_ZN6thrust24THRUST_300001_SM_1000_NS8cuda_cub4core6detail5shmemE+32];
	setp.lt.f32 	%p142, %f241, %f73;
	mov.f32 	%f206, %f73;
	mov.u64 	%rd264, %rd81;
	@%p142 bra 	$L__BB2_98;
	setp.lt.f32 	%p143, %f73, %f241;
	mov.f32 	%f206, %f241;
	mov.u64 	%rd264, %rd304;
	@%p143 bra 	$L__BB2_98;
	setp.lt.s64 	%p144, %rd304, %rd81;
	selp.f32 	%f206, %f241, %f73, %p144;
	min.s64 	%rd264, %rd304, %rd81;
$L__BB2_98:
	setp.lt.s32 	%p145, %r36, 65;
	mov.f32 	%f207, %f206;
	mov.u64 	%rd265, %rd264;
	@%p145 bra 	$L__BB2_102;
	ld.shared.f32 	%f76, [_ZN6thrust24THRUST_300001_SM_1000_NS8cuda_cub4core6detail5shmemE+40];
	ld.shared.u64 	%rd84, [_ZN6thrust24THRUST_300001_SM_1000_NS8cuda_cub4core6detail5shmemE+48];
	setp.lt.f32 	%p146, %f206, %f76;
	mov.f32 	%f207, %f76;
	mov.u64 	%rd265, %rd84;
	@%p146 bra 	$L__BB2_102;
	setp.lt.f32 	%p147, %f76, %f206;
	mov.f32 	%f207, %f206;
	mov.u64 	%rd265, %rd264;
	@%p147 bra 	$L__BB2_102;
	setp.lt.s64 	%p148, %rd264, %rd84;
	selp.f32 	%f207, %f206, %f76, %p148;
	min.s64 	%rd265, %rd264, %rd84;
$L__BB2_102:
	setp.lt.s32 	%p149, %r36, 97;
	mov.f32 	%f208, %f207;
	mov.u64 	%rd266, %rd265;
	@%p149 bra 	$L__BB2_106;
	ld.shared.f32 	%f79, [_ZN6thrust24THRUST_300001_SM_1000_NS8cuda_cub4core6detail5shmemE+56];
	ld.shared.u64 	%rd87, [_ZN6thrust24THRUST_300001_SM_1000_NS8cuda_cub4core6detail5shmemE+64];
	setp.lt.f32 	%p150, %f207, %f79;
	mov.f32 	%f208, %f79;
	mov.u64 	%rd266, %rd87;
	@%p150 bra 	$L__BB2_106;
	setp.lt.f32 	%p151, %f79, %f207;
	mov.f32 	%f208, %f207;
	mov.u64 	%rd266, %rd265;
	@%p151 bra 	$L__BB2_106;
	setp.lt.s64 	%p152, %rd265, %rd87;
	selp.f32 	%f208, %f207, %f79, %p152;
	min.s64 	%rd266, %rd265, %rd87;
$L__BB2_106:
	setp.lt.s32 	%p153, %r36, 129;
	mov.f32 	%f209, %f208;
	mov.u64 	%rd267, %rd266;
	@%p153 bra 	$L__BB2_110;
	ld.shared.f32 	%f82, [_ZN6thrust24THRUST_300001_SM_1000_NS8cuda_cub4core6detail5shmemE+72];
	ld.shared.u64 	%rd90, [_ZN6thrust24THRUST_300001_SM_1000_NS8cuda_cub4core6detail5shmemE+80];
	setp.lt.f32 	%p154, %f208, %f82;
	mov.f32 	%f209, %f82;
	mov.u64 	%rd267, %rd90;
	@%p154 bra 	$L__BB2_110;
	setp.lt.f32 	%p155, %f82, %f208;
	mov.f32 	%f209, %f208;
	mov.u64 	%rd267, %rd266;
	@%p155 bra 	$L__BB2_110;
	setp.lt.s64 	%p156, %rd266, %rd90;
	selp.f32 	%f209, %f208, %f82, %p156;
	min.s64 	%rd267, %rd266, %rd90;
$L__BB2_110:
	setp.lt.s32 	%p157, %r36, 161;
	mov.f32 	%f210, %f209;
	mov.u64 	%rd268, %rd267;
	@%p157 bra 	$L__BB2_114;
	ld.shared.f32 	%f85, [_ZN6thrust24THRUST_300001_SM_1000_NS8cuda_cub4core6detail5shmemE+88];
	ld.shared.u64 	%rd93, [_ZN6thrust24THRUST_300001_SM_1000_NS8cuda_cub4core6detail5shmemE+96];
	setp.lt.f32 	%p158, %f209, %f85;
	mov.f32 	%f210, %f85;
	mov.u64 	%rd268, %rd93;
	@%p158 bra 	$L__BB2_114;
	setp.lt.f32 	%p159, %f85, %f209;
	mov.f32 	%f210, %f209;
	mov.u64 	%rd268, %rd267;
	@%p159 bra 	$L__BB2_114;
	setp.lt.s64 	%p160, %rd267, %rd93;
	selp.f32 	%f210, %f209, %f85, %p160;
	min.s64 	%rd268, %rd267, %rd93;
$L__BB2_114:
	setp.lt.s32 	%p161, %r36, 193;
	mov.f32 	%f211, %f210;
	mov.u64 	%rd269, %rd268;
	@%p161 bra 	$L__BB2_118;
	ld.shared.f32 	%f88, [_ZN6thrust24THRUST_300001_SM_1000_NS8cuda_cub4core6detail5shmemE+104];
	ld.shared.u64 	%rd96, [_ZN6thrust24THRUST_300001_SM_1000_NS8cuda_cub4core6detail5shmemE+112];
	setp.lt.f32 	%p162, %f210, %f88;
	mov.f32 	%f211, %f88;
	mov.u64 	%rd269, %rd96;
	@%p162 bra 	$L__BB2_118;
	setp.lt.f32 	%p163, %f88, %f210;
	mov.f32 	%f211, %f210;
	mov.u64 	%rd269, %rd268;
	@%p163 bra 	$L__BB2_118;
	setp.lt.s64 	%p164, %rd268, %rd96;
	selp.f32 	%f211, %f210, %f88, %p164;
	min.s64 	%rd269, %rd268, %rd96;
$L__BB2_118:
	setp.lt.s32 	%p165, %r36, 225;
	mov.f32 	%f241, %f211;
	mov.u64 	%rd304, %rd269;
	@%p165 bra 	$L__BB2_204;
	ld.shared.f32 	%f91, [_ZN6thrust24THRUST_300001_SM_1000_NS8cuda_cub4core6detail5shmemE+120];
	ld.shared.u64 	%rd99, [_ZN6thrust24THRUST_300001_SM_1000_NS8cuda_cub4core6detail5shmemE+128];
	setp.lt.f32 	%p166, %f211, %f91;
	mov.f32 	%f241, %f91;
	mov.u64 	%rd304, %rd99;
	@%p166 bra 	$L__BB2_204;
	setp.lt.f32 	%p167, %f91, %f211;
	mov.f32 	%f241, %f211;
	mov.u64 	%rd304, %rd269;
	@%p167 bra 	$L__BB2_204;
	setp.lt.s64 	%p168, %rd269, %rd99;
	selp.f32 	%f241, %f211, %f91, %p168;
	min.s64 	%rd304, %rd269, %rd99;
	bra.uni 	$L__BB2_204;
$L__BB2_122:
	mov.u32 	%r17, %tid.x;
	cvt.u64.u32 	%rd101, %r17;
	mul.wide.u32 	%rd197, %r17, 4;
	add.s64 	%rd102, %rd1, %rd197;
	ld.global.f32 	%f170, [%rd102];
	add.s32 	%r37, %r17, 256;
	cvt.u64.u32 	%rd198, %r37;
	ld.global.f32 	%f171, [%rd102+1024];
	add.s32 	%r38, %r17, 512;
	cvt.u64.u32 	%rd199, %r38;
	ld.global.f32 	%f172, [%rd102+2048];
	add.s32 	%r39, %r17, 768;
	cvt.u64.u32 	%rd200, %r39;
	ld.global.f32 	%f173, [%rd102+3072];
	or.b32  	%r40, %r17, 1024;
	cvt.u64.u32 	%rd103, %r40;
	add.s64 	%rd291, %rd195, %rd103;
	ld.global.f32 	%f228, [%rd102+4096];
	setp.geu.f32 	%p3, %f170, %f171;
	selp.f32 	%f174, %f170, %f171, %p3;
	selp.b64 	%rd201, %rd101, %rd198, %p3;
	setp.geu.f32 	%p4, %f174, %f172;
	selp.f32 	%f175, %f174, %f172, %p4;
	selp.b64 	%rd202, %rd201, %rd199, %p4;
	setp.geu.f32 	%p5, %f175, %f173;
	selp.f32 	%f94, %f175, %f173, %p5;
	selp.b64 	%rd105, %rd202, %rd200, %p5;
	setp.lt.f32 	%p6, %f94, %f228;
	@%p6 bra 	$L__BB2_124;
	setp.lt.f32 	%p7, %f228, %f94;
	setp.lt.u64 	%p8, %rd105, %rd103;
	or.pred  	%p9, %p7, %p8;
	selp.f32 	%f228, %f94, %f228, %p9;
	add.s64 	%rd203, %rd195, %rd105;
	selp.b64 	%rd291, %rd203, %rd291, %p9;
$L__BB2_124:
	setp.lt.u32 	%p10, %r36, 2560;
	mov.b32 	%r394, 1280;
	@%p10 bra 	$L__BB2_137;
	mov.b32 	%r393, 1280;
	mov.f32 	%f213, %f228;
	mov.u64 	%rd271, %rd291;
$L__BB2_126:
	cvt.u64.u32 	%rd204, %r393;
	add.s64 	%rd205, %rd101, %rd204;
	mul.wide.u32 	%rd206, %r393, 4;
	add.s64 	%rd207, %rd102, %rd206;
	add.s64 	%rd272, %rd205, %rd195;
	ld.global.f32 	%f214, [%rd207];
	add.s64 	%rd273, %rd272, 256;
	ld.global.f32 	%f215, [%rd207+1024];
	add.s64 	%rd274, %rd272, 512;
	ld.global.f32 	%f216, [%rd207+2048];
	add.s64 	%rd275, %rd272, 768;
	ld.global.f32 	%f217, [%rd207+3072];
	add.s64 	%rd291, %rd272, 1024;
	ld.global.f32 	%f228, [%rd207+4096];
	setp.lt.f32 	%p11, %f213, %f214;
	@%p11 bra 	$L__BB2_128;
	setp.lt.f32 	%p12, %f214, %f213;
	setp.lt.s64 	%p13, %rd271, %rd272;
	or.pred  	%p14, %p12, %p13;
	selp.f32 	%f214, %f213, %f214, %p14;
	selp.b64 	%rd272, %rd271, %rd272, %p14;
$L__BB2_128:
	setp.lt.f32 	%p15, %f214, %f215;
	@%p15 bra 	$L__BB2_130;
	setp.lt.f32 	%p16, %f215, %f214;
	setp.lt.s64 	%p17, %rd272, %rd273;
	or.pred  	%p18, %p16, %p17;
	selp.f32 	%f215, %f214, %f215, %p18;
	selp.b64 	%rd273, %rd272, %rd273, %p18;
$L__BB2_130:
	setp.lt.f32 	%p19, %f215, %f216;
	@%p19 bra 	$L__BB2_132;
	setp.lt.f32 	%p20, %f216, %f215;
	setp.lt.s64 	%p21, %rd273, %rd274;
	or.pred  	%p22, %p20, %p21;
	selp.f32 	%f216, %f215, %f216, %p22;
	selp.b64 	%rd274, %rd273, %rd274, %p22;
$L__BB2_132:
	setp.lt.f32 	%p23, %f216, %f217;
	@%p23 bra 	$L__BB2_134;
	setp.lt.f32 	%p24, %f217, %f216;
	setp.lt.s64 	%p25, %rd274, %rd275;
	or.pred  	%p26, %p24, %p25;
	selp.f32 	%f217, %f216, %f217, %p26;
	selp.b64 	%rd275, %rd274, %rd275, %p26;
$L__BB2_134:
	setp.lt.f32 	%p27, %f217, %f228;
	@%p27 bra 	$L__BB2_136;
	setp.lt.f32 	%p28, %f228, %f217;
	setp.lt.s64 	%p29, %rd275, %rd291;
	or.pred  	%p30, %p28, %p29;
	selp.f32 	%f228, %f217, %f228, %p30;
	selp.b64 	%rd291, %rd275, %rd291, %p30;
$L__BB2_136:
	add.s32 	%r394, %r393, 1280;
	add.s32 	%r43, %r393, 2560;
	setp.le.s32 	%p31, %r43, %r36;
	mov.u32 	%r393, %r394;
	mov.f32 	%f213, %f228;
	mov.u64 	%rd271, %rd291;
	@%p31 bra 	$L__BB2_126;
$L__BB2_137:
	setp.le.s32 	%p32, %r36, %r394;
	@%p32 bra 	$L__BB2_160;
	sub.s32 	%r21, %r36, %r394;
	setp.ge.s32 	%p33, %r17, %r21;
	@%p33 bra 	$L__BB2_160;
	not.b32 	%r44, %r17;
	add.s32 	%r45, %r36, %r44;
	sub.s32 	%r22, %r45, %r394;
	and.b32  	%r46, %r22, 768;
	setp.eq.s32 	%p34, %r46, 768;
	mov.u32 	%r397, %r17;
	@%p34 bra 	$L__BB2_145;
	add.s32 	%r47, %r17, %r394;
	cvt.u64.u32 	%rd209, %r47;
	add.s64 	%rd279, %rd195, %rd209;
	mul.wide.u32 	%rd210, %r47, 4;
	add.s64 	%rd278, %rd1, %rd210;
	shr.u32 	%r48, %r22, 8;
	add.s32 	%r49, %r48, 1;
	and.b32  	%r50, %r49, 3;
	neg.s32 	%r395, %r50;
	mov.u32 	%r397, %r17;
$L__BB2_141:
	.pragma "nounroll";
	mov.u64 	%rd129, %rd291;
	mov.f32 	%f114, %f228;
	ld.global.f32 	%f115, [%rd278];
	setp.lt.f32 	%p35, %f114, %f115;
	mov.f32 	%f228, %f115;
	mov.u64 	%rd291, %rd279;
	@%p35 bra 	$L__BB2_144;
	setp.lt.f32 	%p36, %f115, %f114;
	mov.f32 	%f228, %f114;
	mov.u64 	%rd291, %rd129;
	@%p36 bra 	$L__BB2_144;
	setp.lt.s64 	%p37, %rd129, %rd279;
	selp.f32 	%f228, %f114, %f115, %p37;
	min.s64 	%rd291, %rd129, %rd279;
$L__BB2_144:
	add.s32 	%r397, %r397, 256;
	add.s64 	%rd279, %rd279, 256;
	add.s64 	%rd278, %rd278, 1024;
	add.s32 	%r395, %r395, 1;
	setp.ne.s32 	%p38, %r395, 0;
	@%p38 bra 	$L__BB2_141;
$L__BB2_145:
	setp.lt.u32 	%p39, %r22, 768;
	@%p39 bra 	$L__BB2_160;
	add.s32 	%r398, %r397, %r394;
	cvt.u64.u32 	%rd211, %r398;
	add.s64 	%rd286, %rd195, %rd211;
	cvt.u64.u32 	%rd212, %r397;
	cvt.u64.u32 	%rd213, %r394;
	add.s64 	%rd214, %rd212, %rd213;
	shl.b64 	%rd215, %rd214, 2;
	add.s64 	%rd216, %rd215, %rd1;
	add.s64 	%rd285, %rd216, 3072;
	mul.wide.u32 	%rd217, %r398, 4;
	add.s64 	%rd284, %rd1, %rd217;
	add.s32 	%r399, %r397, 512;
$L__BB2_147:
	mov.u32 	%r32, %r399;
	ld.global.f32 	%f121, [%rd284];
	setp.lt.f32 	%p40, %f228, %f121;
	mov.f32 	%f225, %f121;
	mov.u64 	%rd288, %rd286;
	@%p40 bra 	$L__BB2_150;
	setp.lt.f32 	%p41, %f121, %f228;
	mov.f32 	%f225, %f228;
	mov.u64 	%rd288, %rd291;
	@%p41 bra 	$L__BB2_150;
	setp.lt.s64 	%p42, %rd291, %rd286;
	selp.f32 	%f225, %f228, %f121, %p42;
	min.s64 	%rd288, %rd291, %rd286;
$L__BB2_150:
	add.s32 	%r51, %r398, 256;
	cvt.u64.u32 	%rd218, %r51;
	add.s64 	%rd145, %rd195, %rd218;
	ld.global.f32 	%f124, [%rd285+-2048];
	setp.lt.f32 	%p43, %f225, %f124;
	mov.f32 	%f226, %f124;
	mov.u64 	%rd289, %rd145;
	@%p43 bra 	$L__BB2_153;
	setp.lt.f32 	%p44, %f124, %f225;
	mov.f32 	%f226, %f225;
	mov.u64 	%rd289, %rd288;
	@%p44 bra 	$L__BB2_153;
	setp.lt.s64 	%p45, %rd288, %rd145;
	selp.f32 	%f226, %f225, %f124, %p45;
	min.s64 	%rd289, %rd288, %rd145;
$L__BB2_153:
	add.s32 	%r52, %r398, 512;
	cvt.u64.u32 	%rd219, %r52;
	add.s64 	%rd148, %rd195, %rd219;
	ld.global.f32 	%f127, [%rd285+-1024];
	setp.lt.f32 	%p46, %f226, %f127;
	mov.f32 	%f227, %f127;
	mov.u64 	%rd290, %rd148;
	@%p46 bra 	$L__BB2_156;
	setp.lt.f32 	%p47, %f127, %f226;
	mov.f32 	%f227, %f226;
	mov.u64 	%rd290, %rd289;
	@%p47 bra 	$L__BB2_156;
	setp.lt.s64 	%p48, %rd289, %rd148;
	selp.f32 	%f227, %f226, %f127, %p48;
	min.s64 	%rd290, %rd289, %rd148;
$L__BB2_156:
	add.s32 	%r53, %r398, 768;
	cvt.u64.u32 	%rd220, %r53;
	add.s64 	%rd151, %rd195, %rd220;
	ld.global.f32 	%f130, [%rd285];
	setp.lt.f32 	%p49, %f227, %f130;
	mov.f32 	%f228, %f130;
	mov.u64 	%rd291, %rd151;
	@%p49 bra 	$L__BB2_159;
	setp.lt.f32 	%p50, %f130, %f227;
	mov.f32 	%f228, %f227;
	mov.u64 	%rd291, %rd290;
	@%p50 bra 	$L__BB2_159;
	setp.lt.s64 	%p51, %rd290, %rd151;
	selp.f32 	%f228, %f227, %f130, %p51;
	min.s64 	%rd291, %rd290, %rd151;
$L__BB2_159:
	add.s64 	%rd286, %rd286, 1024;
	add.s64 	%rd285, %rd285, 4096;
	add.s64 	%rd284, %rd284, 4096;
	add.s32 	%r399, %r32, 1024;
	add.s32 	%r54, %r32, 512;
	add.s32 	%r398, %r398, 1024;
	setp.lt.s32 	%p52, %r54, %r21;
	@%p52 bra 	$L__BB2_147;
$L__BB2_160:
	// begin inline asm
	mov.u32 %r55, %laneid;
	// end inline asm
	mov.b32 	%r57, %f228;
	mov.b32 	%r73, 1;
	mov.b32 	%r74, 31;
	mov.b32 	%r75, -1;
	// begin inline asm
	shfl.sync.down.b32 %r56, %r57, %r73, %r74, %r75;
	// end inline asm
	mov.b32 	%f134, %r56;
	// begin inline asm
	shfl.sync.down.b32 %r61, %r62, %r73, %r74, %r75;
	// end inline asm
	mov.b64 	{%r67, %r72}, %rd291;
	// begin inline asm
	shfl.sync.down.b32 %r66, %r67, %r73, %r74, %r75;
	// end inline asm
	// begin inline asm
	shfl.sync.down.b32 %r71, %r72, %r73, %r74, %r75;
	// end inline asm
	mov.b64 	%rd158, {%r66, %r71};
	setp.gt.s32 	%p53, %r55, 30;
	mov.f32 	%f230, %f228;
	mov.u64 	%rd293, %rd291;
	@%p53 bra 	$L__BB2_164;
	setp.lt.f32 	%p54, %f228, %f134;
	mov.f32 	%f230, %f134;
	mov.u64 	%rd293, %rd158;
	@%p54 bra 	$L__BB2_164;
	setp.gt.f32 	%p55, %f228, %f134;
	mov.f32 	%f230, %f228;
	mov.u64 	%rd293, %rd291;
	@%p55 bra 	$L__BB2_164;
	setp.lt.s64 	%p56, %rd291, %rd158;
	selp.f32 	%f230, %f228, %f134, %p56;
	min.s64 	%rd293, %rd291, %rd158;
$L__BB2_164:
	mov.b32 	%r77, %f230;
	mov.b32 	%r93, 2;
	mov.b32 	%r94, 31;
	mov.b32 	%r95, -1;
	// begin inline asm
	shfl.sync.down.b32 %r76, %r77, %r93, %r94, %r95;
	// end inline asm
	mov.b32 	%f137, %r76;
	// begin inline asm
	shfl.sync.down.b32 %r81, %r82, %r93, %r94, %r95;
	// end inline asm
	mov.b64 	{%r87, %r92}, %rd293;
	// begin inline asm
	shfl.sync.down.b32 %r86, %r87, %r93, %r94, %r95;
	// end inline asm
	// begin inline asm
	shfl.sync.down.b32 %r91, %r92, %r93, %r94, %r95;
	// end inline asm
	mov.b64 	%rd161, {%r86, %r91};
	setp.gt.s32 	%p57, %r55, 29;
	mov.f32 	%f231, %f230;
	mov.u64 	%rd294, %rd293;
	@%p57 bra 	$L__BB2_168;
	setp.lt.f32 	%p58, %f230, %f137;
	mov.f32 	%f231, %f137;
	mov.u64 	%rd294, %rd161;
	@%p58 bra 	$L__BB2_168;
	setp.gt.f32 	%p59, %f230, %f137;
	mov.f32 	%f231, %f230;
	mov.u64 	%rd294, %rd293;
	@%p59 bra 	$L__BB2_168;
	setp.lt.s64 	%p60, %rd293, %rd161;
	selp.f32 	%f231, %f230, %f137, %p60;
	min.s64 	%rd294, %rd293, %rd161;
$L__BB2_168:
	mov.b32 	%r97, %f231;
	mov.b32 	%r113, 4;
	mov.b32 	%r114, 31;
	mov.b32 	%r115, -1;
	// begin inline asm
	shfl.sync.down.b32 %r96, %r97, %r113, %r114, %r115;
	// end inline asm
	mov.b32 	%f140, %r96;
	// begin inline asm
	shfl.sync.down.b32 %r101, %r102, %r113, %r114, %r115;
	// end inline asm
	mov.b64 	{%r107, %r112}, %rd294;
	// begin inline asm
	shfl.sync.down.b32 %r106, %r107, %r113, %r114, %r115;
	// end inline asm
	// begin inline asm
	shfl.sync.down.b32 %r111, %r112, %r113, %r114, %r115;
	// end inline asm
	mov.b64 	%rd164, {%r106, %r111};
	setp.gt.s32 	%p61, %r55, 27;
	mov.f32 	%f232, %f231;
	mov.u64 	%rd295, %rd294;
	@%p61 bra 	$L__BB2_172;
	setp.lt.f32 	%p62, %f231, %f140;
	mov.f32 	%f232, %f140;
	mov.u64 	%rd295, %rd164;
	@%p62 bra 	$L__BB2_172;
	setp.gt.f32 	%p63, %f231, %f140;
	mov.f32 	%f232, %f231;
	mov.u64 	%rd295, %rd294;
	@%p63 bra 	$L__BB2_172;
	setp.lt.s64 	%p64, %rd294, %rd164;
	selp.f32 	%f232, %f231, %f140, %p64;
	min.s64 	%rd295, %rd294, %rd164;
$L__BB2_172:
	mov.b32 	%r117, %f232;
	mov.b32 	%r133, 8;
	mov.b32 	%r134, 31;
	mov.b32 	%r135, -1;
	// begin inline asm
	shfl.sync.down.b32 %r116, %r117, %r133, %r134, %r135;
	// end inline asm
	mov.b32 	%f143, %r116;
	// begin inline asm
	shfl.sync.down.b32 %r121, %r122, %r133, %r134, %r135;
	// end inline asm
	mov.b64 	{%r127, %r132}, %rd295;
	// begin inline asm
	shfl.sync.down.b32 %r126, %r127, %r133, %r134, %r135;
	// end inline asm
	// begin inline asm
	shfl.sync.down.b32 %r131, %r132, %r133, %r134, %r135;
	// end inline asm
	mov.b64 	%rd167, {%r126, %r131};
	setp.gt.s32 	%p65, %r55, 23;
	mov.f32 	%f233, %f232;
	mov.u64 	%rd296, %rd295;
	@%p65 bra 	$L__BB2_176;
	setp.lt.f32 	%p66, %f232, %f143;
	mov.f32 	%f233, %f143;
	mov.u64 	%rd296, %rd167;
	@%p66 bra 	$L__BB2_176;
	setp.gt.f32 	%p67, %f232, %f143;
	mov.f32 	%f233, %f232;
	mov.u64 	%rd296, %rd295;
	@%p67 bra 	$L__BB2_176;
	setp.lt.s64 	%p68, %rd295, %rd167;
	selp.f32 	%f233, %f232, %f143, %p68;
	min.s64 	%rd296, %rd295, %rd167;
$L__BB2_176:
	mov.b32 	%r137, %f233;
	mov.b32 	%r153, 16;
	mov.b32 	%r154, 31;
	mov.b32 	%r155, -1;
	// begin inline asm
	shfl.sync.down.b32 %r136, %r137, %r153, %r154, %r155;
	// end inline asm
	mov.b32 	%f146, %r136;
	// begin inline asm
	shfl.sync.down.b32 %r141, %r142, %r153, %r154, %r155;
	// end inline asm
	mov.b64 	{%r147, %r152}, %rd296;
	// begin inline asm
	shfl.sync.down.b32 %r146, %r147, %r153, %r154, %r155;
	// end inline asm
	// begin inline asm
	shfl.sync.down.b32 %r151, %r152, %r153, %r154, %r155;
	// end inline asm
	mov.b64 	%rd170, {%r146, %r151};
	setp.gt.s32 	%p69, %r55, 15;
	mov.f32 	%f241, %f233;
	mov.u64 	%rd304, %rd296;
	@%p69 bra 	$L__BB2_180;
	setp.lt.f32 	%p70, %f233, %f146;
	mov.f32 	%f241, %f146;
	mov.u64 	%rd304, %rd170;
	@%p70 bra 	$L__BB2_180;
	setp.gt.f32 	%p71, %f233, %f146;
	mov.f32 	%f241, %f233;
	mov.u64 	%rd304, %rd296;
	@%p71 bra 	$L__BB2_180;
	setp.lt.s64 	%p72, %rd296, %rd170;
	selp.f32 	%f241, %f233, %f146, %p72;
	min.s64 	%rd304, %rd296, %rd170;
$L__BB2_180:
	setp.ne.s32 	%p73, %r55, 0;
	@%p73 bra 	$L__BB2_182;
	shr.u32 	%r156, %r17, 1;
	and.b32  	%r157, %r156, 496;
	mov.u32 	%r158, _ZN6thrust24THRUST_300001_SM_1000_NS8cuda_cub4core6detail5shmemE;
	add.s32 	%r159, %r158, %r157;
	st.shared.f32 	[%r159+8], %f241;
	st.shared.u64 	[%r159+16], %rd304;
$L__BB2_182:
	bar.sync 	0;
	setp.ne.s32 	%p74, %r17, 0;
	@%p74 bra 	$L__BB2_204;
	ld.shared.f32 	%f149, [_ZN6thrust24THRUST_300001_SM_1000_NS8cuda_cub4core6detail5shmemE+24];
	ld.shared.u64 	%rd173, [_ZN6thrust24THRUST_300001_SM_1000_NS8cuda_cub4core6detail5shmemE+32];
	setp.lt.f32 	%p75, %f241, %f149;
	mov.f32 	%f235, %f149;
	mov.u64 	%rd298, %rd173;
	@%p75 bra 	$L__BB2_186;
	setp.lt.f32 	%p76, %f149, %f241;
	mov.f32 	%f235, %f241;
	mov.u64 	%rd298, %rd304;
	@%p76 bra 	$L__BB2_186;
	setp.lt.s64 	%p77, %rd304, %rd173;
	selp.f32 	%f235, %f241, %f149, %p77;
	min.s64 	%rd298, %rd304, %rd173;
$L__BB2_186:
	ld.shared.f32 	%f152, [_ZN6thrust24THRUST_300001_SM_1000_NS8cuda_cub4core6detail5shmemE+40];
	ld.shared.u64 	%rd176, [_ZN6thrust24THRUST_300001_SM_1000_NS8cuda_cub4core6detail5shmemE+48];
	setp.lt.f32 	%p78, %f235, %f152;
	mov.f32 	%f236, %f152;
	mov.u64 	%rd299, %rd176;
	@%p78 bra 	$L__BB2_189;
	setp.lt.f32 	%p79, %f152, %f235;
	mov.f32 	%f236, %f235;
	mov.u64 	%rd299, %rd298;
	@%p79 bra 	$L__BB2_189;
	setp.lt.s64 	%p80, %rd298, %rd176;
	selp.f32 	%f236, %f235, %f152, %p80;
	min.s64 	%rd299, %rd298, %rd176;
$L__BB2_189:
	ld.shared.f32 	%f155, [_ZN6thrust24THRUST_300001_SM_1000_NS8cuda_cub4core6detail5shmemE+56];
	ld.shared.u64 	%rd179, [_ZN6thrust24THRUST_300001_SM_1000_NS8cuda_cub4core6detail5shmemE+64];
	setp.lt.f32 	%p81, %f236, %f155;
	mov.f32 	%f237, %f155;
	mov.u64 	%rd300, %rd179;
	@%p81 bra 	$L__BB2_192;
	setp.lt.f32 	%p82, %f155, %f236;
	mov.f32 	%f237, %f236;
	mov.u64 	%rd300, %rd299;
	@%p82 bra 	$L__BB2_192;
	setp.lt.s64 	%p83, %rd299, %rd179;
	selp.f32 	%f237, %f236, %f155, %p83;
	min.s64 	%rd300, %rd299, %rd179;
$L__BB2_192:
	ld.shared.f32 	%f158, [_ZN6thrust24THRUST_300001_SM_1000_NS8cuda_cub4core6detail5shmemE+72];
	ld.shared.u64 	%rd182, [_ZN6thrust24THRUST_300001_SM_1000_NS8cuda_cub4core6detail5shmemE+80];
	setp.lt.f32 	%p84, %f237, %f158;
	mov.f32 	%f238, %f158;
	mov.u64 	%rd301, %rd182;
	@%p84 bra 	$L__BB2_195;
	setp.lt.f32 	%p85, %f158, %f237;
	mov.f32 	%f238, %f237;
	mov.u64 	%rd301, %rd300;
	@%p85 bra 	$L__BB2_195;
	setp.lt.s64 	%p86, %rd300, %rd182;
	selp.f32 	%f238, %f237, %f158, %p86;
	min.s64 	%rd301, %rd300, %rd182;
$L__BB2_195:
	ld.shared.f32 	%f161, [_ZN6thrust24THRUST_300001_SM_1000_NS8cuda_cub4core6detail5shmemE+88];
	ld.shared.u64 	%rd185, [_ZN6thrust24THRUST_300001_SM_1000_NS8cuda_cub4core6detail5shmemE+96];
	setp.lt.f32 	%p87, %f238, %f161;
	mov.f32 	%f239, %f161;
	mov.u64 	%rd302, %rd185;
	@%p87 bra 	$L__BB2_198;
	setp.lt.f32 	%p88, %f161, %f238;
	mov.f32 	%f239, %f238;
	mov.u64 	%rd302, %rd301;
	@%p88 bra 	$L__BB2_198;
	setp.lt.s64 	%p89, %rd301, %rd185;
	selp.f32 	%f239, %f238, %f161, %p89;
	min.s64 	%rd302, %rd301, %rd185;
$L__BB2_198:
	ld.shared.f32 	%f164, [_ZN6thrust24THRUST_300001_SM_1000_NS8cuda_cub4core6detail5shmemE+104];
	ld.shared.u64 	%rd188, [_ZN6thrust24THRUST_300001_SM_1000_NS8cuda_cub4core6detail5shmemE+112];
	setp.lt.f32 	%p90, %f239, %f164;
	mov.f32 	%f240, %f164;
	mov.u64 	%rd303, %rd188;
	@%p90 bra 	$L__BB2_201;
	setp.lt.f32 	%p91, %f164, %f239;
	mov.f32 	%f240, %f239;
	mov.u64 	%rd303, %rd302;
	@%p91 bra 	$L__BB2_201;
	setp.lt.s64 	%p92, %rd302, %rd188;
	selp.f32 	%f240, %f239, %f164, %p92;
	min.s64 	%rd303, %rd302, %rd188;
$L__BB2_201:
	ld.shared.f32 	%f167, [_ZN6thrust24THRUST_300001_SM_1000_NS8cuda_cub4core6detail5shmemE+120];
	ld.shared.u64 	%rd191, [_ZN6thrust24THRUST_300001_SM_1000_NS8cuda_cub4core6detail5shmemE+128];
	setp.lt.f32 	%p93, %f240, %f167;
	mov.f32 	%f241, %f167;
	mov.u64 	%rd304, %rd191;
	@%p93 bra 	$L__BB2_204;
	setp.lt.f32 	%p94, %f167, %f240;
	mov.f32 	%f241, %f240;
	mov.u64 	%rd304, %rd303;
	@%p94 bra 	$L__BB2_204;
	setp.lt.s64 	%p95, %rd303, %rd191;
	selp.f32 	%f241, %f240, %f167, %p95;
	min.s64 	%rd304, %rd303, %rd191;
$L__BB2_204:
	mov.u32 	%r387, %tid.x;
	setp.ne.s32 	%p212, %r387, 0;
	@%p212 bra 	$L__BB2_206;
	ld.param.u64 	%rd234, [_ZN6thrust24THRUST_300001_SM_1000_NS8cuda_cub4core6detail13_kernel_agentINS1_8__reduce11ReduceAgentINS0_12zip_iteratorIN4cuda3std3__45tupleIJNS0_6detail15normal_iteratorINS0_10device_ptrIfEEEENS0_17counting_iteratorIlNS0_11use_defaultESI_SI_EEEEEEEPNSB_IJflEEESM_iNS1_9__extrema9arg_max_fIflNSA_4lessIfEEEEEEJSL_SN_iSS_EEEvDpT0__param_1];
	cvta.to.global.u64 	%rd233, %rd234;
	st.global.f32 	[%rd233], %f241;
	st.global.u64 	[%rd233+8], %rd304;
$L__BB2_206:
	ret;

}
	// .globl	_ZN6thrust24THRUST_300001_SM_1000_NS8cuda_cub4core6detail13_kernel_agentINS1_8__reduce11ReduceAgentINS0_12zip_iteratorIN4cuda3std3__45tupleIJNS0_6detail15normal_iteratorINS0_10device_ptrIfEEEENS0_17counting_iteratorIlNS0_11use_defaultESI_SI_EEEEEEEPNSB_IJflEEESM_iNS1_9__extrema9arg_max_fIflNSA_4lessIfEEEEEEJSL_SN_iN3cub18CUB_300001_SM_100013GridEvenShareIiEENSV_9GridQueueIjEESS_EEEvDpT0_
.visible .entry _ZN6thrust24THRUST_300001_SM_1000_NS8cuda_cub4core6detail13_kernel_agentINS1_8__reduce11ReduceAgentINS0_12zip_iteratorIN4cuda3std3__45tupleIJNS0_6detail15normal_iteratorINS0_10device_ptrIfEEEENS0_17counting_iteratorIlNS0_11use_defaultESI_SI_EEEEEEEPNSB_IJflEEESM_iNS1_9__extrema9arg_max_fIflNSA_4lessIfEEEEEEJSL_SN_iN3cub18CUB_300001_SM_100013GridEvenShareIiEENSV_9GridQueueIjEESS_EEEvDpT0_(
	.param .align 8 .b8 _ZN6thrust24THRUST_300001_SM_1000_NS8cuda_cub4core6detail13_kernel_agentINS1_8__reduce11ReduceAgentINS0_12zip_iteratorIN4cuda3std3__45tupleIJNS0_6detail15normal_iteratorINS0_10device_ptrIfEEEENS0_17counting_iteratorIlNS0_11use_defaultESI_SI_EEEEEEEPNSB_IJflEEESM_iNS1_9__extrema9arg_max_fIflNSA_4lessIfEEEEEEJSL_SN_iN3cub18CUB_300001_SM_100013GridEvenShareIiEENSV_9GridQueueIjEESS_EEEvDpT0__param_0[16],
	.param .u64 .ptr .align 1 _ZN6thrust24THRUST_300001_SM_1000_NS8cuda_cub4core6detail13_kernel_agentINS1_8__reduce11ReduceAgentINS0_12zip_iteratorIN4cuda3std3__45tupleIJNS0_6detail15normal_iteratorINS0_10device_ptrIfEEEENS0_17counting_iteratorIlNS0_11use_defaultESI_SI_EEEEEEEPNSB_IJflEEESM_iNS1_9__extrema9arg_max_fIflNSA_4lessIfEEEEEEJSL_SN_iN3cub18CUB_300001_SM_100013GridEvenShareIiEENSV_9GridQueueIjEESS_EEEvDpT0__param_1,
	.param .u32 _ZN6thrust24THRUST_300001_SM_1000_NS8cuda_cub4core6detail13_kernel_agentINS1_8__reduce11ReduceAgentINS0_12zip_iteratorIN4cuda3std3__45tupleIJNS0_6detail15normal_iteratorINS0_10device_ptrIfEEEENS0_17counting_iteratorIlNS0_11use_defaultESI_SI_EEEEEEEPNSB_IJflEEESM_iNS1_9__extrema9arg_max_fIflNSA_4lessIfEEEEEEJSL_SN_iN3cub18CUB_300001_SM_100013GridEvenShareIiEENSV_9GridQueueIjEESS_EEEvDpT0__param_2,
	.param .align 4 .b8 _ZN6thrust24THRUST_300001_SM_1000_NS8cuda_cub4core6detail13_kernel_agentINS1_8__reduce11ReduceAgentINS0_12zip_iteratorIN4cuda3std3__45tupleIJNS0_6detail15normal_iteratorINS0_10device_ptrIfEEEENS0_17counting_iteratorIlNS0_11use_defaultESI_SI_EEEEEEEPNSB_IJflEEESM_iNS1_9__extrema9arg_max_fIflNSA_4lessIfEEEEEEJSL_SN_iN3cub18CUB_300001_SM_100013GridEvenShareIiEENSV_9GridQueueIjEESS_EEEvDpT0__param_3[40],
	.param .align 8 .b8 _ZN6thrust24THRUST_300001_SM_1000_NS8cuda_cub4core6detail13_kernel_agentINS1_8__reduce11ReduceAgentINS0_12zip_iteratorIN4cuda3std3__45tupleIJNS0_6detail15normal_iteratorINS0_10device_ptrIfEEEENS0_17counting_iteratorIlNS0_11use_defaultESI_SI_EEEEEEEPNSB_IJflEEESM_iNS1_9__extrema9arg_max_fIflNSA_4lessIfEEEEEEJSL_SN_iN3cub18CUB_300001_SM_100013GridEvenShareIiEENSV_9GridQueueIjEESS_EEEvDpT0__param_4[8],
	.param .align 1 .b8 _ZN6thrust24THRUST_300001_SM_1000_NS8cuda_cub4core6detail13_kernel_agentINS1_8__reduce11ReduceAgentINS0_12zip_iteratorIN4cuda3std3__45tupleIJNS0_6detail15normal_iteratorINS0_10device_ptrIfEEEENS0_17counting_iteratorIlNS0_11use_defaultESI_SI_EEEEEEEPNSB_IJflEEESM_iNS1_9__extrema9arg_max_fIflNSA_4lessIfEEEEEEJSL_SN_iN3cub18CUB_300001_SM_100013GridEvenShareIiEENSV_9GridQueueIjEESS_EEEvDpT0__param_5[1]
)
.maxntid 256
{
	.reg .pred 	%p<215>;
	.reg .b32 	%r<437>;
	.reg .b32 	%f<242>;
	.reg .b64 	%rd<286>;

	ld.param.u64 	%rd3, [_ZN6thrust24THRUST_300001_SM_1000_NS8cuda_cub4core6detail13_kernel_agentINS1_8__reduce11ReduceAgentINS0_12zip_iteratorIN4cuda3std3__45tupleIJNS0_6detail15normal_iteratorINS0_10device_ptrIfEEEENS0_17counting_iteratorIlNS0_11use_defaultESI_SI_EEEEEEEPNSB_IJflEEESM_iNS1_9__extrema9arg_max_fIflNSA_4lessIfEEEEEEJSL_SN_iN3cub18CUB_300001_SM_100013GridEvenShareIiEENSV_9GridQueueIjEESS_EEEvDpT0__param_0+8];
	ld.param.u64 	%rd181, [_ZN6thrust24THRUST_300001_SM_1000_NS8cuda_cub4core6detail13_kernel_agentINS1_8__reduce11ReduceAgentINS0_12zip_iteratorIN4cuda3std3__45tupleIJNS0_6detail15normal_iteratorINS0_10device_ptrIfEEEENS0_17counting_iteratorIlNS0_11use_defaultESI_SI_EEEEEEEPNSB_IJflEEESM_iNS1_9__extrema9arg_max_fIflNSA_4lessIfEEEEEEJSL_SN_iN3cub18CUB_300001_SM_100013GridEvenShareIiEENSV_9GridQueueIjEESS_EEEvDpT0__param_0];
	ld.param.u64 	%rd182, [_ZN6thrust24THRUST_300001_SM_1000_NS8cuda_cub4core6detail13_kernel_agentINS1_8__reduce11ReduceAgentINS0_12zip_iteratorIN4cuda3std3__45tupleIJNS0_6detail15normal_iteratorINS0_10device_ptrIfEEEENS0_17counting_iteratorIlNS0_11use_defaultESI_SI_EEEEEEEPNSB_IJflEEESM_iNS1_9__extrema9arg_max_fIflNSA_4lessIfEEEEEEJSL_SN_iN3cub18CUB_300001_SM_100013GridEvenShareIiEENSV_9GridQueueIjEESS_EEEvDpT0__param_4];
	ld.param.u32 	%r66, [_ZN6thrust24THRUST_300001_SM_1000_NS8cuda_cub4core6detail13_kernel_agentINS1_8__reduce11ReduceAgentINS0_12zip_iteratorIN4cuda3std3__45tupleIJNS0_6detail15normal_iteratorINS0_10device_ptrIfEEEENS0_17counting_iteratorIlNS0_11use_defaultESI_SI_EEEEEEEPNSB_IJflEEESM_iNS1_9__extrema9arg_max_fIflNSA_4lessIfEEEEEEJSL_SN_iN3cub18CUB_300001_SM_100013GridEvenShareIiEENSV_9GridQueueIjEESS_EEEvDpT0__param_2];
	cvta.to.global.u64 	%rd1, %rd182;
	cvta.to.global.u64 	%rd2, %rd181;
	mov.u32 	%r1, %ctaid.x;
	mul.lo.s32 	%r2, %r1, 1280;
	mov.u32 	%r67, %nctaid.x;
	mul.lo.s32 	%r3, %r67, 1280;
	add.s32 	%r68, %r2, 1280;
	setp.le.s32 	%p1, %r68, %r66;
	@%p1 bra 	$L__BB3_121;
	sub.s32 	%r4, %r66, %r2;
	mov.u32 	%r5, %tid.x;
	setp.ge.s32 	%p98, %r5, %r4;
	mov.f32 	%f188, 0f00000000;
	mov.b64 	%rd232, 0;
	mov.u32 	%r420, %r5;
	@%p98 bra 	$L__BB3_3;
	add.s32 	%r190, %r2, %r5;
	cvt.s64.s32 	%rd207, %r190;
	mul.wide.s32 	%rd208, %r190, 4;
	add.s64 	%rd209, %rd2, %rd208;
	add.s64 	%rd232, %rd3, %rd207;
	ld.global.f32 	%f188, [%rd209];
	add.s32 	%r420, %r5, 256;
$L__BB3_3:
	setp.ge.s32 	%p99, %r420, %r4;
	@%p99 bra 	$L__BB3_25;
	not.b32 	%r191, %r420;
	add.s32 	%r192, %r66, %r191;
	sub.s32 	%r8, %r192, %r2;
	and.b32  	%r193, %r8, 768;
	setp.eq.s32 	%p100, %r193, 768;
	@%p100 bra 	$L__BB3_10;
	add.s32 	%r418, %r420, %r2;
	shr.u32 	%r194, %r8, 8;
	add.s32 	%r195, %r194, 1;
	and.b32  	%r196, %r195, 3;
	neg.s32 	%r417, %r196;
$L__BB3_6:
	.pragma "nounroll";
	mov.u64 	%rd6, %rd232;
	mov.f32 	%f3, %f188;
	cvt.s64.s32 	%rd211, %r418;
	add.s64 	%rd7, %rd3, %rd211;
	mul.wide.s32 	%rd212, %r418, 4;
	add.s64 	%rd213, %rd2, %rd212;
	ld.global.f32 	%f4, [%rd213];
	setp.lt.f32 	%p101, %f3, %f4;
	mov.u64 	%rd232, %rd7;
	mov.f32 	%f188, %f4;
	@%p101 bra 	$L__BB3_9;
	setp.lt.f32 	%p102, %f4, %f3;
	mov.u64 	%rd232, %rd6;
	mov.f32 	%f188, %f3;
	@%p102 bra 	$L__BB3_9;
	setp.lt.s64 	%p103, %rd6, %rd7;
	min.s64 	%rd232, %rd6, %rd7;
	selp.f32 	%f188, %f3, %f4, %p103;
$L__BB3_9:
	add.s32 	%r420, %r420, 256;
	add.s32 	%r418, %r418, 256;
	add.s32 	%r417, %r417, 1;
	setp.ne.s32 	%p104, %r417, 0;
	@%p104 bra 	$L__BB3_6;
$L__BB3_10:
	setp.lt.u32 	%p105, %r8, 768;
	@%p105 bra 	$L__BB3_25;
	add.s32 	%r421, %r420, %r2;
	add.s32 	%r424, %r421, 256;
	add.s32 	%r423, %r421, 512;
	add.s32 	%r422, %r421, 768;
	add.s64 	%rd12, %rd2, 2048;
$L__BB3_12:
	cvt.s64.s32 	%rd214, %r424;
	add.s64 	%rd14, %rd3, %rd214;
	cvt.s64.s32 	%rd215, %r423;
	add.s64 	%rd15, %rd3, %rd215;
	cvt.s64.s32 	%rd216, %r422;
	add.s64 	%rd16, %rd3, %rd216;
	cvt.s64.s32 	%rd217, %r421;
	mul.wide.s32 	%rd218, %r421, 4;
	add.s64 	%rd17, %rd12, %rd218;
	add.s64 	%rd18, %rd3, %rd217;
	ld.global.f32 	%f10, [%rd17+-2048];
	setp.lt.f32 	%p106, %f188, %f10;
	mov.u64 	%rd229, %rd18;
	mov.f32 	%f185, %f10;
	@%p106 bra 	$L__BB3_15;
	setp.lt.f32 	%p107, %f10, %f188;
	mov.u64 	%rd229, %rd232;
	mov.f32 	%f185, %f188;
	@%p107 bra 	$L__BB3_15;
	setp.lt.s64 	%p108, %rd232, %rd18;
	min.s64 	%rd229, %rd232, %rd18;
	selp.f32 	%f185, %f188, %f10, %p108;
$L__BB3_15:
	ld.global.f32 	%f13, [%rd17+-1024];
	setp.lt.f32 	%p109, %f185, %f13;
	mov.u64 	%rd230, %rd14;
	mov.f32 	%f186, %f13;
	@%p109 bra 	$L__BB3_18;
	setp.lt.f32 	%p110, %f13, %f185;
	mov.u64 	%rd230, %rd229;
	mov.f32 	%f186, %f185;
	@%p110 bra 	$L__BB3_18;
	setp.lt.s64 	%p111, %rd229, %rd14;
	min.s64 	%rd230, %rd229, %rd14;
	selp.f32 	%f186, %f185, %f13, %p111;
$L__BB3_18:
	ld.global.f32 	%f16, [%rd17];
	setp.lt.f32 	%p112, %f186, %f16;
	mov.u64 	%rd231, %rd15;
	mov.f32 	%f187, %f16;
	@%p112 bra 	$L__BB3_21;
	setp.lt.f32 	%p113, %f16, %f186;
	mov.u64 	%rd231, %rd230;
	mov.f32 	%f187, %f186;
	@%p113 bra 	$L__BB3_21;
	setp.lt.s64 	%p114, %rd230, %rd15;
	min.s64 	%rd231, %rd230, %rd15;
	selp.f32 	%f187, %f186, %f16, %p114;
$L__BB3_21:
	ld.global.f32 	%f19, [%rd17+1024];
	setp.lt.f32 	%p115, %f187, %f19;
	mov.u64 	%rd232, %rd16;
	mov.f32 	%f188, %f19;
	@%p115 bra 	$L__BB3_24;
	setp.lt.f32 	%p116, %f19, %f187;
	mov.u64 	%rd232, %rd231;
	mov.f32 	%f188, %f187;
	@%p116 bra 	$L__BB3_24;
	setp.lt.s64 	%p117, %rd231, %rd16;
	min.s64 	%rd232, %rd231, %rd16;
	selp.f32 	%f188, %f187, %f19, %p117;
$L__BB3_24:
	add.s32 	%r420, %r420, 1024;
	add.s32 	%r424, %r424, 1024;
	add.s32 	%r423, %r423, 1024;
	add.s32 	%r422, %r422, 1024;
	add.s32 	%r421, %r421, 1024;
	setp.lt.s32 	%p118, %r420, %r4;
	@%p118 bra 	$L__BB3_12;
$L__BB3_25:
	setp.lt.s32 	%p119, %r4, 256;
	@%p119 bra 	$L__BB3_70;
	// begin inline asm
	mov.u32 %r310, %laneid;
	// end inline asm
	mov.b32 	%r312, %f188;
	mov.b32 	%r328, 1;
	mov.b32 	%r329, 31;
	mov.b32 	%r330, -1;
	// begin inline asm
	shfl.sync.down.b32 %r311, %r312, %r328, %r329, %r330;
	// end inline asm
	mov.b32 	%f23, %r311;
	// begin inline asm
	shfl.sync.down.b32 %r316, %r317, %r328, %r329, %r330;
	// end inline asm
	mov.b64 	{%r322, %r327}, %rd232;
	// begin inline asm
	shfl.sync.down.b32 %r321, %r322, %r328, %r329, %r330;
	// end inline asm
	// begin inline asm
	shfl.sync.down.b32 %r326, %r327, %r328, %r329, %r330;
	// end inline asm
	mov.b64 	%rd28, {%r321, %r326};
	setp.gt.s32 	%p171, %r310, 30;
	mov.u64 	%rd234, %rd232;
	mov.f32 	%f190, %f188;
	@%p171 bra 	$L__BB3_30;
	setp.lt.f32 	%p172, %f188, %f23;
	mov.u64 	%rd234, %rd28;
	mov.f32 	%f190, %f23;
	@%p172 bra 	$L__BB3_30;
	setp.gt.f32 	%p173, %f188, %f23;
	mov.u64 	%rd234, %rd232;
	mov.f32 	%f190, %f188;
	@%p173 bra 	$L__BB3_30;
	setp.lt.s64 	%p174, %rd232, %rd28;
	min.s64 	%rd234, %rd232, %rd28;
	selp.f32 	%f190, %f188, %f23, %p174;
$L__BB3_30:
	mov.b32 	%r332, %f190;
	mov.b32 	%r348, 2;
	mov.b32 	%r349, 31;
	mov.b32 	%r350, -1;
	// begin inline asm
	shfl.sync.down.b32 %r331, %r332, %r348, %r349, %r350;
	// end inline asm
	mov.b32 	%f26, %r331;
	// begin inline asm
	shfl.sync.down.b32 %r336, %r337, %r348, %r349, %r350;
	// end inline asm
	mov.b64 	{%r342, %r347}, %rd234;
	// begin inline asm
	shfl.sync.down.b32 %r341, %r342, %r348, %r349, %r350;
	// end inline asm
	// begin inline asm
	shfl.sync.down.b32 %r346, %r347, %r348, %r349, %r350;
	// end inline asm
	mov.b64 	%rd31, {%r341, %r346};
	setp.gt.s32 	%p175, %r310, 29;
	mov.u64 	%rd235, %rd234;
	mov.f32 	%f191, %f190;
	@%p175 bra 	$L__BB3_34;
	setp.lt.f32 	%p176, %f190, %f26;
	mov.u64 	%rd235, %rd31;
	mov.f32 	%f191, %f26;
	@%p176 bra 	$L__BB3_34;
	setp.gt.f32 	%p177, %f190, %f26;
	mov.u64 	%rd235, %rd234;
	mov.f32 	%f191, %f190;
	@%p177 bra 	$L__BB3_34;
	setp.lt.s64 	%p178, %rd234, %rd31;
	min.s64 	%rd235, %rd234, %rd31;
	selp.f32 	%f191, %f190, %f26, %p178;
$L__BB3_34:
	mov.b32 	%r352, %f191;
	mov.b32 	%r368, 4;
	mov.b32 	%r369, 31;
	mov.b32 	%r370, -1;
	// begin inline asm
	shfl.sync.down.b32 %r351, %r352, %r368, %r369, %r370;
	// end inline asm
	mov.b32 	%f29, %r351;
	// begin inline asm
	shfl.sync.down.b32 %r356, %r357, %r368, %r369, %r370;
	// end inline asm
	mov.b64 	{%r362, %r367}, %rd235;
	// begin inline asm
	shfl.sync.down.b32 %r361, %r362, %r368, %r369, %r370;
	// end inline asm
	// begin inline asm
	shfl.sync.down.b32 %r366, %r367, %r368, %r369, %r370;
	// end inline asm
	mov.b64 	%rd34, {%r361, %r366};
	setp.gt.s32 	%p179, %r310, 27;
	mov.u64 	%rd236, %rd235;
	mov.f32 	%f192, %f191;
	@%p179 bra 	$L__BB3_38;
	setp.lt.f32 	%p180, %f191, %f29;
	mov.u64 	%rd236, %rd34;
	mov.f32 	%f192, %f29;
	@%p180 bra 	$L__BB3_38;
	setp.gt.f32 	%p181, %f191, %f29;
	mov.u64 	%rd236, %rd235;
	mov.f32 	%f192, %f191;
	@%p181 bra 	$L__BB3_38;
	setp.lt.s64 	%p182, %rd235, %rd34;
	min.s64 	%rd236, %rd235, %rd34;
	selp.f32 	%f192, %f191, %f29, %p182;
$L__BB3_38:
	mov.b32 	%r372, %f192;
	mov.b32 	%r388, 8;
	mov.b32 	%r389, 31;
	mov.b32 	%r390, -1;
	// begin inline asm
	shfl.sync.down.b32 %r371, %r372, %r388, %r389, %r390;
	// end inline asm
	mov.b32 	%f32, %r371;
	// begin inline asm
	shfl.sync.down.b32 %r376, %r377, %r388, %r389, %r390;
	// end inline asm
	mov.b64 	{%r382, %r387}, %rd236;
	// begin inline asm
	shfl.sync.down.b32 %r381, %r382, %r388, %r389, %r390;
	// end inline asm
	// begin inline asm
	shfl.sync.down.b32 %r386, %r387, %r388, %r389, %r390;
	// end inline asm
	mov.b64 	%rd37, {%r381, %r386};
	setp.gt.s32 	%p183, %r310, 23;
	mov.u64 	%rd237, %rd236;
	mov.f32 	%f193, %f192;
	@%p183 bra 	$L__BB3_42;
	setp.lt.f32 	%p184, %f192, %f32;
	mov.u64 	%rd237, %rd37;
	mov.f32 	%f193, %f32;
	@%p184 bra 	$L__BB3_42;
	setp.gt.f32 	%p185, %f192, %f32;
	mov.u64 	%rd237, %rd236;
	mov.f32 	%f193, %f192;
	@%p185 bra 	$L__BB3_42;
	setp.lt.s64 	%p186, %rd236, %rd37;
	min.s64 	%rd237, %rd236, %rd37;
	selp.f32 	%f193, %f192, %f32, %p186;
$L__BB3_42:
	mov.b32 	%r392, %f193;
	mov.b32 	%r408, 16;
	mov.b32 	%r409, 31;
	mov.b32 	%r410, -1;
	// begin inline asm
	shfl.sync.down.b32 %r391, %r392, %r408, %r409, %r410;
	// end inline asm
	mov.b32 	%f35, %r391;
	// begin inline asm
	shfl.sync.down.b32 %r396, %r397, %r408, %r409, %r410;
	// end inline asm
	mov.b64 	{%r402, %r407}, %rd237;
	// begin inline asm
	shfl.sync.down.b32 %r401, %r402, %r408, %r409, %r410;
	// end inline asm
	// begin inline asm
	shfl.sync.down.b32 %r406, %r407, %r408, %r409, %r410;
	// end inline asm
	mov.b64 	%rd40, {%r401, %r406};
	setp.gt.s32 	%p187, %r310, 15;
	mov.u64 	%rd285, %rd237;
	mov.f32 	%f241, %f193;
	@%p187 bra 	$L__BB3_46;
	setp.lt.f32 	%p188, %f193, %f35;
	mov.u64 	%rd285, %rd40;
	mov.f32 	%f241, %f35;
	@%p188 bra 	$L__BB3_46;
	setp.gt.f32 	%p189, %f193, %f35;
	mov.u64 	%rd285, %rd237;
	mov.f32 	%f241, %f193;
	@%p189 bra 	$L__BB3_46;
	setp.lt.s64 	%p190, %rd237, %rd40;
	min.s64 	%rd285, %rd237, %rd40;
	selp.f32 	%f241, %f193, %f35, %p190;
$L__BB3_46:
	setp.ne.s32 	%p191, %r310, 0;
	@%p191 bra 	$L__BB3_48;
	shr.u32 	%r411, %r5, 1;
	and.b32  	%r412, %r411, 496;
	mov.u32 	%r413, _ZN6thrust24THRUST_300001_SM_1000_NS8cuda_cub4core6detail5shmemE;
	add.s32 	%r414, %r413, %r412;
	st.shared.f32 	[%r414+8], %f241;
	st.shared.u64 	[%r414+16], %rd285;
$L__BB3_48:
	bar.sync 	0;
	setp.ne.s32 	%p192, %r5, 0;
	@%p192 bra 	$L__BB3_208;
	ld.shared.f32 	%f38, [_ZN6thrust24THRUST_300001_SM_1000_NS8cuda_cub4core6detail5shmemE+24];
	ld.shared.u64 	%rd43, [_ZN6thrust24THRUST_300001_SM_1000_NS8cuda_cub4core6detail5shmemE+32];
	setp.lt.f32 	%p193, %f241, %f38;
	mov.u64 	%rd239, %rd43;
	mov.f32 	%f195, %f38;
	@%p193 bra 	$L__BB3_52;
	setp.lt.f32 	%p194, %f38, %f241;
	mov.u64 	%rd239, %rd285;
	mov.f32 	%f195, %f241;
	@%p194 bra 	$L__BB3_52;
	setp.lt.s64 	%p195, %rd285, %rd43;
	min.s64 	%rd239, %rd285, %rd43;
	selp.f32 	%f195, %f241, %f38, %p195;
$L__BB3_52:
	ld.shared.f32 	%f41, [_ZN6thrust24THRUST_300001_SM_1000_NS8cuda_cub4core6detail5shmemE+40];
	ld.shared.u64 	%rd46, [_ZN6thrust24THRUST_300001_SM_1000_NS8cuda_cub4core6detail5shmemE+48];
	setp.lt.f32 	%p196, %f195, %f41;
	mov.u64 	%rd240, %rd46;
	mov.f32 	%f196, %f41;
	@%p196 bra 	$L__BB3_55;
	setp.lt.f32 	%p197, %f41, %f195;
	mov.u64 	%rd240, %rd239;
	mov.f32 	%f196, %f195;
	@%p197 bra 	$L__BB3_55;
	setp.lt.s64 	%p198, %rd239, %rd46;
	min.s64 	%rd240, %rd239, %rd46;
	selp.f32 	%f196, %f195, %f41, %p198;
$L__BB3_55:
	ld.shared.f32 	%f44, [_ZN6thrust24THRUST_300001_SM_1000_NS8cuda_cub4core6detail5shmemE+56];
	ld.shared.u64 	%rd49, [_ZN6thrust24THRUST_300001_SM_1000_NS8cuda_cub4core6detail5shmemE+64];
	setp.lt.f32 	%p199, %f196, %f44;
	mov.u64 	%rd241, %rd49;
	mov.f32 	%f197, %f44;
	@%p199 bra 	$L__BB3_58;
	setp.lt.f32 	%p200, %f44, %f196;
	mov.u64 	%rd241, %rd240;
	mov.f32 	%f197, %f196;
	@%p200 bra 	$L__BB3_58;
	setp.lt.s64 	%p201, %rd240, %rd49;
	min.s64 	%rd241, %rd240, %rd49;
	selp.f32 	%f197, %f196, %f44, %p201;
$L__BB3_58:
	ld.shared.f32 	%f47, [_ZN6thrust24THRUST_300001_SM_1000_NS8cuda_cub4core6detail5shmemE+72];
	ld.shared.u64 	%rd52, [_ZN6thrust24THRUST_300001_SM_1000_NS8cuda_cub4core6detail5shmemE+80];
	setp.lt.f32 	%p202, %f197, %f47;
	mov.u64 	%rd242, %rd52;
	mov.f32 	%f198, %f47;
	@%p202 bra 	$L__BB3_61;
	setp.lt.f32 	%p203, %f47, %f197;
	mov.u64 	%rd242, %rd241;
	mov.f32 	%f198, %f197;
	@%p203 bra 	$L__BB3_61;
	setp.lt.s64 	%p204, %rd241, %rd52;
	min.s64 	%rd242, %rd241, %rd52;
	selp.f32 	%f198, %f197, %f47, %p204;
$L__BB3_61:
	ld.shared.f32 	%f50, [_ZN6thrust24THRUST_300001_SM_1000_NS8cuda_cub4core6detail5shmemE+88];
	ld.shared.u64 	%rd55, [_ZN6thrust24THRUST_300001_SM_1000_NS8cuda_cub4core6detail5shmemE+96];
	setp.lt.f32 	%p205, %f198, %f50;
	mov.f32 	%f199, %f50;
	mov.u64 	%rd243, %rd55;
	@%p205 bra 	$L__BB3_64;
	setp.lt.f32 	%p206, %f50, %f198;
	mov.f32 	%f199, %f198;
	mov.u64 	%rd243, %rd242;
	@%p206 bra 	$L__BB3_64;
	setp.lt.s64 	%p207, %rd242, %rd55;
	selp.f32 	%f199, %f198, %f50, %p207;
	min.s64 	%rd243, %rd242, %rd55;
$L__BB3_64:
	ld.shared.f32 	%f53, [_ZN6thrust24THRUST_300001_SM_1000_NS8cuda_cub4core6detail5shmemE+104];
	ld.shared.u64 	%rd58, [_ZN6thrust24THRUST_300001_SM_1000_NS8cuda_cub4core6detail5shmemE+112];
	setp.lt.f32 	%p208, %f199, %f53;
	mov.f32 	%f200, %f53;
	mov.u64 	%rd244, %rd58;
	@%p208 bra 	$L__BB3_67;
	setp.lt.f32 	%p209, %f53, %f199;
	mov.f32 	%f200, %f199;
	mov.u64 	%rd244, %rd243;
	@%p209 bra 	$L__BB3_67;
	setp.lt.s64 	%p210, %rd243, %rd58;
	selp.f32 	%f200, %f199, %f53, %p210;
	min.s64 	%rd244, %rd243, %rd58;
$L__BB3_67:
	ld.shared.f32 	%f56, [_ZN6thrust24THRUST_300001_SM_1000_NS8cuda_cub4core6detail5shmemE+120];
	ld.shared.u64 	%rd61, [_ZN6thrust24THRUST_300001_SM_1000_NS8cuda_cub4core6detail5shmemE+128];
	setp.lt.f32 	%p211, %f200, %f56;
	mov.f32 	%f241, %f56;
	mov.u64 	%rd285, %rd61;
	@%p211 bra 	$L__BB3_208;
	setp.lt.f32 	%p212, %f56, %f200;
	mov.f32 	%f241, %f200;
	mov.u64 	%rd285, %rd244;
	@%p212 bra 	$L__BB3_208;
	setp.lt.s64 	%p213, %rd244, %rd61;
	selp.f32 	%f241, %f200, %f56, %p213;
	min.s64 	%rd285, %rd244, %rd61;
	bra.uni 	$L__BB3_208;
$L__BB3_70:
	// begin inline asm
	mov.u32 %r197, %laneid;
	// end inline asm
	and.b32  	%r218, %r5, 992;
	add.s32 	%r219, %r218, 32;
	setp.gt.s32 	%p120, %r219, %r4;
	not.b32 	%r220, %r218;
	add.s32 	%r221, %r4, %r220;
	selp.b32 	%r216, %r221, 31, %p120;
	mov.b32 	%r199, %f188;
	mov.b32 	%r215, 1;
	mov.b32 	%r217, -1;
	// begin inline asm
	shfl.sync.down.b32 %r198, %r199, %r215, %r216, %r217;
	// end inline asm
	mov.b32 	%f58, %r198;
	// begin inline asm
	shfl.sync.down.b32 %r203, %r204, %r215, %r216, %r217;
	// end inline asm
	mov.b64 	{%r209, %r214}, %rd232;
	// begin inline asm
	shfl.sync.down.b32 %r208, %r209, %r215, %r216, %r217;
	// end inline asm
	// begin inline asm
	shfl.sync.down.b32 %r213, %r214, %r215, %r216, %r217;
	// end inline asm
	mov.b64 	%rd63, {%r208, %r213};
	setp.ge.s32 	%p121, %r197, %r216;
	mov.f32 	%f201, %f188;
	mov.u64 	%rd245, %rd232;
	@%p121 bra 	$L__BB3_74;
	setp.lt.f32 	%p122, %f188, %f58;
	mov.f32 	%f201, %f58;
	mov.u64 	%rd245, %rd63;
	@%p122 bra 	$L__BB3_74;
	setp.gt.f32 	%p123, %f188, %f58;
	mov.f32 	%f201, %f188;
	mov.u64 	%rd245, %rd232;
	@%p123 bra 	$L__BB3_74;
	setp.lt.s64 	%p124, %rd232, %rd63;
	selp.f32 	%f201, %f188, %f58, %p124;
	min.s64 	%rd245, %rd232, %rd63;
$L__BB3_74:
	mov.b32 	%r223, %f201;
	mov.b32 	%r239, 2;
	mov.b32 	%r241, -1;
	// begin inline asm
	shfl.sync.down.b32 %r222, %r223, %r239, %r216, %r241;
	// end inline asm
	mov.b32 	%f61, %r222;
	// begin inline asm
	shfl.sync.down.b32 %r227, %r228, %r239, %r216, %r241;
	// end inline asm
	mov.b64 	{%r233, %r238}, %rd245;
	// begin inline asm
	shfl.sync.down.b32 %r232, %r233, %r239, %r216, %r241;
	// end inline asm
	// begin inline asm
	shfl.sync.down.b32 %r237, %r238, %r239, %r216, %r241;
	// end inline asm
	mov.b64 	%rd66, {%r232, %r237};
	add.s32 	%r242, %r197, 2;
	setp.gt.s32 	%p125, %r242, %r216;
	mov.f32 	%f202, %f201;
	mov.u64 	%rd246, %rd245;
	@%p125 bra 	$L__BB3_78;
	setp.lt.f32 	%p126, %f201, %f61;
	mov.f32 	%f202, %f61;
	mov.u64 	%rd246, %rd66;
	@%p126 bra 	$L__BB3_78;
	setp.gt.f32 	%p127, %f201, %f61;
	mov.f32 	%f202, %f201;
	mov.u64 	%rd246, %rd245;
	@%p127 bra 	$L__BB3_78;
	setp.lt.s64 	%p128, %rd245, %rd66;
	selp.f32 	%f202, %f201, %f61, %p128;
	min.s64 	%rd246, %rd245, %rd66;
$L__BB3_78:
	mov.b32 	%r244, %f202;
	mov.b32 	%r260, 4;
	mov.b32 	%r262, -1;
	// begin inline asm
	shfl.sync.down.b32 %r243, %r244, %r260, %r216, %r262;
	// end inline asm
	mov.b32 	%f64, %r243;
	// begin inline asm
	shfl.sync.down.b32 %r248, %r249, %r260, %r216, %r262;
	// end inline asm
	mov.b64 	{%r254, %r259}, %rd246;
	// begin inline asm
	shfl.sync.down.b32 %r253, %r254, %r260, %r216, %r262;
	// end inline asm
	// begin inline asm
	shfl.sync.down.b32 %r258, %r259, %r260, %r216, %r262;
	// end inline asm
	mov.b64 	%rd69, {%r253, %r258};
	add.s32 	%r263, %r197, 4;
	setp.gt.s32 	%p129, %r263, %r216;
	mov.f32 	%f203, %f202;
	mov.u64 	%rd247, %rd246;
	@%p129 bra 	$L__BB3_82;
	setp.lt.f32 	%p130, %f202, %f64;
	mov.f32 	%f203, %f64;
	mov.u64 	%rd247, %rd69;
	@%p130 bra 	$L__BB3_82;
	setp.gt.f32 	%p131, %f202, %f64;
	mov.f32 	%f203, %f202;
	mov.u64 	%rd247, %rd246;
	@%p131 bra 	$L__BB3_82;
	setp.lt.s64 	%p132, %rd246, %rd69;
	selp.f32 	%f203, %f202, %f64, %p132;
	min.s64 	%rd247, %rd246, %rd69;
$L__BB3_82:
	mov.b32 	%r265, %f203;
	mov.b32 	%r281, 8;
	mov.b32 	%r283, -1;
	// begin inline asm
	shfl.sync.down.b32 %r264, %r265, %r281, %r216, %r283;
	// end inline asm
	mov.b32 	%f67, %r264;
	// begin inline asm
	shfl.sync.down.b32 %r269, %r270, %r281, %r216, %r283;
	// end inline asm
	mov.b64 	{%r275, %r280}, %rd247;
	// begin inline asm
	shfl.sync.down.b32 %r274, %r275, %r281, %r216, %r283;
	// end inline asm
	// begin inline asm
	shfl.sync.down.b32 %r279, %r280, %r281, %r216, %r283;
	// end inline asm
	mov.b64 	%rd72, {%r274, %r279};
	add.s32 	%r284, %r197, 8;
	setp.gt.s32 	%p133, %r284, %r216;
	mov.f32 	%f204, %f203;
	mov.u64 	%rd248, %rd247;
	@%p133 bra 	$L__BB3_86;
	setp.lt.f32 	%p134, %f203, %f67;
	mov.f32 	%f204, %f67;
	mov.u64 	%rd248, %rd72;
	@%p134 bra 	$L__BB3_86;
	setp.gt.f32 	%p135, %f203, %f67;
	mov.f32 	%f204, %f203;
	mov.u64 	%rd248, %rd247;
	@%p135 bra 	$L__BB3_86;
	setp.lt.s64 	%p136, %rd247, %rd72;
	selp.f32 	%f204, %f203, %f67, %p136;
	min.s64 	%rd248, %rd247, %rd72;
$L__BB3_86:
	mov.b32 	%r286, %f204;
	mov.b32 	%r302, 16;
	mov.b32 	%r304, -1;
	// begin inline asm
	shfl.sync.down.b32 %r285, %r286, %r302, %r216, %r304;
	// end inline asm
	mov.b32 	%f70, %r285;
	// begin inline asm
	shfl.sync.down.b32 %r290, %r291, %r302, %r216, %r304;
	// end inline asm
	mov.b64 	{%r296, %r301}, %rd248;
	// begin inline asm
	shfl.sync.down.b32 %r295, %r296, %r302, %r216, %r304;
	// end inline asm
	// begin inline asm
	shfl.sync.down.b32 %r300, %r301, %r302, %r216, %r304;
	// end inline asm
	mov.b64 	%rd75, {%r295, %r300};
	add.s32 	%r305, %r197, 16;
	setp.gt.s32 	%p137, %r305, %r216;
	mov.f32 	%f241, %f204;
	mov.u64 	%rd285, %rd248;
	@%p137 bra 	$L__BB3_90;
	setp.lt.f32 	%p138, %f204, %f70;
	mov.f32 	%f241, %f70;
	mov.u64 	%rd285, %rd75;
	@%p138 bra 	$L__BB3_90;
	setp.gt.f32 	%p139, %f204, %f70;
	mov.f32 	%f241, %f204;
	mov.u64 	%rd285, %rd248;
	@%p139 bra 	$L__BB3_90;
	setp.lt.s64 	%p140, %rd248, %rd75;
	selp.f32 	%f241, %f204, %f70, %p140;
	min.s64 	%rd285, %rd248, %rd75;
$L__BB3_90:
	setp.ne.s32 	%p141, %r197, 0;
	@%p141 bra 	$L__BB3_92;
	shr.u32 	%r306, %r5, 1;
	and.b32  	%r307, %r306, 496;
	mov.u32 	%r308, _ZN6thrust24THRUST_300001_SM_1000_NS8cuda_cub4core6detail5shmemE;
	add.s32 	%r309, %r308, %r307;
	st.shared.f32 	[%r309+8], %f241;
	st.shared.u64 	[%r309+16], %rd285;
$L__BB3_92:
	bar.sync 	0;
	setp.ne.s32 	%p142, %r5, 0;
	@%p142 bra 	$L__BB3_208;
	setp.lt.s32 	%p143, %r4, 33;
	mov.f32 	%f206, %f241;
	mov.u64 	%rd250, %rd285;
	@%p143 bra 	$L__BB3_97;
	ld.shared.f32 	%f73, [_ZN6thrust24THRUST_300001_SM_1000_NS8cuda_cub4core6detail5shmemE+24];
	ld.shared.u64 	%rd78, [_ZN6thrust24THRUST_300001_SM_1000_NS8cuda_cub4core6detail5shmemE+32];
	setp.lt.f32 	%p144, %f241, %f73;
	mov.f32 	%f206, %f73;
	mov.u64 	%rd250, %rd78;
	@%p144 bra 	$L__BB3_97;
	setp.lt.f32 	%p145, %f73, %f241;
	mov.f32 	%f206, %f241;
	mov.u64 	%rd250, %rd285;
	@%p145 bra 	$L__BB3_97;
	setp.lt.s64 	%p146, %rd285, %rd78;
	selp.f32 	%f206, %f241, %f73, %p146;
	min.s64 	%rd250, %rd285, %rd78;
$L__BB3_97:
	setp.lt.s32 	%p147, %r4, 65;
	mov.f32 	%f207, %f206;
	mov.u64 	%rd251, %rd250;
	@%p147 bra 	$L__BB3_101;
	ld.shared.f32 	%f76, [_ZN6thrust24THRUST_300001_SM_1000_NS8cuda_cub4core6detail5shmemE+40];
	ld.shared.u64 	%rd81, [_ZN6thrust24THRUST_300001_SM_1000_NS8cuda_cub4core6detail5shmemE+48];
	setp.lt.f32 	%p148, %f206, %f76;
	mov.f32 	%f207, %f76;
	mov.u64 	%rd251, %rd81;
	@%p148 bra 	$L__BB3_101;
	setp.lt.f32 	%p149, %f76, %f206;
	mov.f32 	%f207, %f206;
	mov.u64 	%rd251, %rd250;
	@%p149 bra 	$L__BB3_101;
	setp.lt.s64 	%p150, %rd250, %rd81;
	selp.f32 	%f207, %f206, %f76, %p150;
	min.s64 	%rd251, %rd250, %rd81;
$L__BB3_101:
	setp.lt.s32 	%p151, %r4, 97;
	mov.f32 	%f208, %f207;
	mov.u64 	%rd252, %rd251;
	@%p151 bra 	$L__BB3_105;
	ld.shared.f32 	%f79, [_ZN6thrust24THRUST_300001_SM_1000_NS8cuda_cub4core6detail5shmemE+56];
	ld.shared.u64 	%rd84, [_ZN6thrust24THRUST_300001_SM_1000_NS8cuda_cub4core6detail5shmemE+64];
	setp.lt.f32 	%p152, %f207, %f79;
	mov.f32 	%f208, %f79;
	mov.u64 	%rd252, %rd84;
	@%p152 bra 	$L__BB3_105;
	setp.lt.f32 	%p153, %f79, %f207;
	mov.f32 	%f208, %f207;
	mov.u64 	%rd252, %rd251;
	@%p153 bra 	$L__BB3_105;
	setp.lt.s64 	%p154, %rd251, %rd84;
	selp.f32 	%f208, %f207, %f79, %p154;
	min.s64 	%rd252, %rd251, %rd84;
$L__BB3_105:
	setp.lt.s32 	%p155, %r4, 129;
	mov.f32 	%f209, %f208;
	mov.u64 	%rd253, %rd252;
	@%p155 bra 	$L__BB3_109;
	ld.shared.f32 	%f82, [_ZN6thrust24THRUST_300001_SM_1000_NS8cuda_cub4core6detail5shmemE+72];
	ld.shared.u64 	%rd87, [_ZN6thrust24THRUST_300001_SM_1000_NS8cuda_cub4core6detail5shmemE+80];
	setp.lt.f32 	%p156, %f208, %f82;
	mov.f32 	%f209, %f82;
	mov.u64 	%rd253, %rd87;
	@%p156 bra 	$L__BB3_109;
	setp.lt.f32 	%p157, %f82, %f208;
	mov.f32 	%f209, %f208;
	mov.u64 	%rd253, %rd252;
	@%p157 bra 	$L__BB3_109;
	setp.lt.s64 	%p158, %rd252, %rd87;
	selp.f32 	%f209, %f208, %f82, %p158;
	min.s64 	%rd253, %rd252, %rd87;
$L__BB3_109:
	setp.lt.s32 	%p159, %r4, 161;
	mov.f32 	%f210, %f209;
	mov.u64 	%rd254, %rd253;
	@%p159 bra 	$L__BB3_113;
	ld.shared.f32 	%f85, [_ZN6thrust24THRUST_300001_SM_1000_NS8cuda_cub4core6detail5shmemE+88];
	ld.shared.u64 	%rd90, [_ZN6thrust24THRUST_300001_SM_1000_NS8cuda_cub4core6detail5shmemE+96];
	setp.lt.f32 	%p160, %f209, %f85;
	mov.f32 	%f210, %f85;
	mov.u64 	%rd254, %rd90;
	@%p160 bra 	$L__BB3_113;
	setp.lt.f32 	%p161, %f85, %f209;
	mov.f32 	%f210, %f209;
	mov.u64 	%rd254, %rd253;
	@%p161 bra 	$L__BB3_113;
	setp.lt.s64 	%p162, %rd253, %rd90;
	selp.f32 	%f210, %f209, %f85, %p162;
	min.s64 	%rd254, %rd253, %rd90;
$L__BB3_113:
	setp.lt.s32 	%p163, %r4, 193;
	mov.f32 	%f211, %f210;
	mov.u64 	%rd255, %rd254;
	@%p163 bra 	$L__BB3_117;
	ld.shared.f32 	%f88, [_ZN6thrust24THRUST_300001_SM_1000_NS8cuda_cub4core6detail5shmemE+104];
	ld.shared.u64 	%rd93, [_ZN6thrust24THRUST_300001_SM_1000_NS8cuda_cub4core6detail5shmemE+112];
	setp.lt.f32 	%p164, %f210, %f88;
	mov.f32 	%f211, %f88;
	mov.u64 	%rd255, %rd93;
	@%p164 bra 	$L__BB3_117;
	setp.lt.f32 	%p165, %f88, %f210;
	mov.f32 	%f211, %f210;
	mov.u64 	%rd255, %rd254;
	@%p165 bra 	$L__BB3_117;
	setp.lt.s64 	%p166, %rd254, %rd93;
	selp.f32 	%f211, %f210, %f88, %p166;
	min.s64 	%rd255, %rd254, %rd93;
$L__BB3_117:
	setp.lt.s32 	%p167, %r4, 225;
	mov.f32 	%f241, %f211;
	mov.u64 	%rd285, %rd255;
	@%p167 bra 	$L__BB3_208;
	ld.shared.f32 	%f91, [_ZN6thrust24THRUST_300001_SM_1000_NS8cuda_cub4core6detail5shmemE+120];
	ld.shared.u64 	%rd96, [_ZN6thrust24THRUST_300001_SM_1000_NS8cuda_cub4core6detail5shmemE+128];
	setp.lt.f32 	%p168, %f211, %f91;
	mov.f32 	%f241, %f91;
	mov.u64 	%rd285, %rd96;
	@%p168 bra 	$L__BB3_208;
	setp.lt.f32 	%p169, %f91, %f211;
	mov.f32 	%f241, %f211;
	mov.u64 	%rd285, %rd255;
	@%p169 bra 	$L__BB3_208;
	setp.lt.s64 	%p170, %rd255, %rd96;
	selp.f32 	%f241, %f211, %f91, %p170;
	min.s64 	%rd285, %rd255, %rd96;
	bra.uni 	$L__BB3_208;
$L__BB3_121:
	mov.u32 	%r35, %tid.x;
	cvt.s64.s32 	%rd183, %r2;
	add.s64 	%rd98, %rd3, %rd183;
	cvt.u64.u32 	%rd99, %r35;
	add.s64 	%rd184, %rd99, %rd183;
	shl.b64 	%rd185, %rd184, 2;
	add.s64 	%rd186, %rd2, %rd185;
	ld.global.f32 	%f170, [%rd186];
	add.s32 	%r69, %r35, 256;
	cvt.u64.u32 	%rd187, %r69;
	ld.global.f32 	%f171, [%rd186+1024];
	add.s32 	%r70, %r35, 512;
	cvt.u64.u32 	%rd188, %r70;
	ld.global.f32 	%f172, [%rd186+2048];
	add.s32 	%r71, %r35, 768;
	cvt.u64.u32 	%rd189, %r71;
	ld.global.f32 	%f173, [%rd186+3072];
	or.b32  	%r72, %r35, 1024;
	cvt.u64.u32 	%rd100, %r72;
	add.s64 	%rd273, %rd98, %rd100;
	ld.global.f32 	%f229, [%rd186+4096];
	setp.geu.f32 	%p2, %f170, %f171;
	selp.f32 	%f174, %f170, %f171, %p2;
	selp.b64 	%rd190, %rd99, %rd187, %p2;
	setp.geu.f32 	%p3, %f174, %f172;
	selp.f32 	%f175, %f174, %f172, %p3;
	selp.b64 	%rd191, %rd190, %rd188, %p3;
	setp.geu.f32 	%p4, %f175, %f173;
	selp.f32 	%f94, %f175, %f173, %p4;
	selp.b64 	%rd102, %rd191, %rd189, %p4;
	setp.lt.f32 	%p5, %f94, %f229;
	@%p5 bra 	$L__BB3_123;
	setp.lt.f32 	%p6, %f229, %f94;
	setp.lt.u64 	%p7, %rd102, %rd100;
	or.pred  	%p8, %p6, %p7;
	selp.f32 	%f229, %f94, %f229, %p8;
	add.s64 	%rd192, %rd98, %rd102;
	selp.b64 	%rd273, %rd192, %rd273, %p8;
$L__BB3_123:
	setp.le.s32 	%p9, %r66, %r3;
	@%p9 bra 	$L__BB3_164;
	setp.ne.s32 	%p10, %r35, 0;
	@%p10 bra 	$L__BB3_126;
	atom.global.add.u32 	%r73, [%rd1+4], 1280;
	add.s32 	%r74, %r73, %r3;
	st.shared.u32 	[_ZN6thrust24THRUST_300001_SM_1000_NS8cuda_cub4core6detail5shmemE+152], %r74;
$L__BB3_126:
	bar.sync 	0;
	ld.shared.u32 	%r427, [_ZN6thrust24THRUST_300001_SM_1000_NS8cuda_cub4core6detail5shmemE+152];
	add.s32 	%r75, %r427, 1280;
	setp.gt.s32 	%p11, %r75, %r66;
	@%p11 bra 	$L__BB3_141;
	mov.f32 	%f213, %f229;
	mov.u64 	%rd257, %rd273;
$L__BB3_128:
	cvt.s64.s32 	%rd193, %r427;
	add.s64 	%rd194, %rd99, %rd193;
	shl.b64 	%rd195, %rd194, 2;
	add.s64 	%rd196, %rd2, %rd195;
	add.s64 	%rd258, %rd194, %rd3;
	ld.global.f32 	%f214, [%rd196];
	add.s64 	%rd259, %rd258, 256;
	ld.global.f32 	%f215, [%rd196+1024];
	add.s64 	%rd260, %rd258, 512;
	ld.global.f32 	%f216, [%rd196+2048];
	add.s64 	%rd261, %rd258, 768;
	ld.global.f32 	%f217, [%rd196+3072];
	add.s64 	%rd273, %rd258, 1024;
	ld.global.f32 	%f229, [%rd196+4096];
	setp.lt.f32 	%p12, %f213, %f214;
	@%p12 bra 	$L__BB3_130;
	setp.lt.f32 	%p13, %f214, %f213;
	setp.lt.s64 	%p14, %rd257, %rd258;
	or.pred  	%p15, %p13, %p14;
	selp.f32 	%f214, %f213, %f214, %p15;
	selp.b64 	%rd258, %rd257, %rd258, %p15;
$L__BB3_130:
	setp.lt.f32 	%p16, %f214, %f215;
	@%p16 bra 	$L__BB3_132;
	setp.lt.f32 	%p17, %f215, %f214;
	setp.lt.s64 	%p18, %rd258, %rd259;
	or.pred  	%p19, %p17, %p18;
	selp.f32 	%f215, %f214, %f215, %p19;
	selp.b64 	%rd259, %rd258, %rd259, %p19;
$L__BB3_132:
	setp.lt.f32 	%p20, %f215, %f216;
	@%p20 bra 	$L__BB3_134;
	setp.lt.f32 	%p21, %f216, %f215;
	setp.lt.s64 	%p22, %rd259, %rd260;
	or.pred  	%p23, %p21, %p22;
	selp.f32 	%f216, %f215, %f216, %p23;
	selp.b64 	%rd260, %rd259, %rd260, %p23;
$L__BB3_134:
	setp.lt.f32 	%p24, %f216, %f217;
	@%p24 bra 	$L__BB3_136;
	setp.lt.f32 	%p25, %f217, %f216;
	setp.lt.s64 	%p26, %rd260, %rd261;
	or.pred  	%p27, %p25, %p26;
	selp.f32 	%f217, %f216, %f217, %p27;
	selp.b64 	%rd261, %rd260, %rd261, %p27;
$L__BB3_136:
	setp.lt.f32 	%p28, %f217, %f229;
	@%p28 bra 	$L__BB3_138;
	setp.lt.f32 	%p29, %f229, %f217;
	setp.lt.s64 	%p30, %rd261, %rd273;
	or.pred  	%p31, %p29, %p30;
	selp.f32 	%f229, %f217, %f229, %p31;
	selp.b64 	%rd273, %rd261, %rd273, %p31;
$L__BB3_138:
	setp.ne.s32 	%p32, %r35, 0;
	bar.sync 	0;
	@%p32 bra 	$L__BB3_140;
	atom.global.add.u32 	%r76, [%rd1+4], 1280;
	add.s32 	%r77, %r76, %r3;
	st.shared.u32 	[_ZN6thrust24THRUST_300001_SM_1000_NS8cuda_cub4core6detail5shmemE+152], %r77;
$L__BB3_140:
	bar.sync 	0;
	ld.shared.u32 	%r427, [_ZN6thrust24THRUST_300001_SM_1000_NS8cuda_cub4core6detail5shmemE+152];
	add.s32 	%r78, %r427, 1280;
	setp.le.s32 	%p33, %r78, %r66;
	mov.f32 	%f213, %f229;
	mov.u64 	%rd257, %rd273;
	@%p33 bra 	$L__BB3_128;
$L__BB3_141:
	setp.le.s32 	%p34, %r66, %r427;
	@%p34 bra 	$L__BB3_164;
	sub.s32 	%r40, %r66, %r427;
	setp.ge.s32 	%p35, %r35, %r40;
	@%p35 bra 	$L__BB3_164;
	not.b32 	%r79, %r35;
	add.s32 	%r80, %r66, %r79;
	sub.s32 	%r41, %r80, %r427;
	and.b32  	%r81, %r41, 768;
	setp.eq.s32 	%p36, %r81, 768;
	mov.u32 	%r431, %r35;
	@%p36 bra 	$L__BB3_149;
	add.s32 	%r429, %r35, %r427;
	shr.u32 	%r82, %r41, 8;
	add.s32 	%r83, %r82, 1;
	and.b32  	%r84, %r83, 3;
	neg.s32 	%r428, %r84;
	mov.u32 	%r431, %r35;
$L__BB3_145:
	.pragma "nounroll";
	mov.u64 	%rd122, %rd273;
	mov.f32 	%f114, %f229;
	cvt.s64.s32 	%rd198, %r429;
	add.s64 	%rd123, %rd3, %rd198;
	mul.wide.s32 	%rd199, %r429, 4;
	add.s64 	%rd200, %rd2, %rd199;
	ld.global.f32 	%f115, [%rd200];
	setp.lt.f32 	%p37, %f114, %f115;
	mov.f32 	%f229, %f115;
	mov.u64 	%rd273, %rd123;
	@%p37 bra 	$L__BB3_148;
	setp.lt.f32 	%p38, %f115, %f114;
	mov.f32 	%f229, %f114;
	mov.u64 	%rd273, %rd122;
	@%p38 bra 	$L__BB3_148;
	setp.lt.s64 	%p39, %rd122, %rd123;
	selp.f32 	%f229, %f114, %f115, %p39;
	min.s64 	%rd273, %rd122, %rd123;
$L__BB3_148:
	add.s32 	%r431, %r431, 256;
	add.s32 	%r429, %r429, 256;
	add.s32 	%r428, %r428, 1;
	setp.ne.s32 	%p40, %r428, 0;
	@%p40 bra 	$L__BB3_145;
$L__BB3_149:
	setp.lt.u32 	%p41, %r41, 768;
	@%p41 bra 	$L__BB3_164;
	add.s32 	%r432, %r431, %r427;
	add.s32 	%r435, %r432, 256;
	add.s32 	%r434, %r432, 512;
	add.s32 	%r433, %r432, 768;
	add.s64 	%rd128, %rd2, 2048;
$L__BB3_151:
	cvt.s64.s32 	%rd201, %r435;
	add.s64 	%rd130, %rd3, %rd201;
	cvt.s64.s32 	%rd202, %r434;
	add.s64 	%rd131, %rd3, %rd202;
	cvt.s64.s32 	%rd203, %r433;
	add.s64 	%rd132, %rd3, %rd203;
	cvt.s64.s32 	%rd204, %r432;
	mul.wide.s32 	%rd205, %r432, 4;
	add.s64 	%rd133, %rd128, %rd205;
	add.s64 	%rd134, %rd3, %rd204;
	ld.global.f32 	%f121, [%rd133+-2048];
	setp.lt.f32 	%p42, %f229, %f121;
	mov.f32 	%f225, %f121;
	mov.u64 	%rd269, %rd134;
	@%p42 bra 	$L__BB3_154;
	setp.lt.f32 	%p43, %f121, %f229;
	mov.f32 	%f225, %f229;
	mov.u64 	%rd269, %rd273;
	@%p43 bra 	$L__BB3_154;
	setp.lt.s64 	%p44, %rd273, %rd134;
	selp.f32 	%f225, %f229, %f121, %p44;
	min.s64 	%rd269, %rd273, %rd134;
$L__BB3_154:
	ld.global.f32 	%f124, [%rd133+-1024];
	setp.lt.f32 	%p45, %f225, %f124;
	mov.f32 	%f226, %f124;
	mov.u64 	%rd270, %rd130;
	@%p45 bra 	$L__BB3_157;
	setp.lt.f32 	%p46, %f124, %f225;
	mov.f32 	%f226, %f225;
	mov.u64 	%rd270, %rd269;
	@%p46 bra 	$L__BB3_157;
	setp.lt.s64 	%p47, %rd269, %rd130;
	selp.f32 	%f226, %f225, %f124, %p47;
	min.s64 	%rd270, %rd269, %rd130;
$L__BB3_157:
	ld.global.f32 	%f127, [%rd133];
	setp.lt.f32 	%p48, %f226, %f127;
	mov.f32 	%f227, %f127;
	mov.u64 	%rd271, %rd131;
	@%p48 bra 	$L__BB3_160;
	setp.lt.f32 	%p49, %f127, %f226;
	mov.f32 	%f227, %f226;
	mov.u64 	%rd271, %rd270;
	@%p49 bra 	$L__BB3_160;
	setp.lt.s64 	%p50, %rd270, %rd131;
	selp.f32 	%f227, %f226, %f127, %p50;
	min.s64 	%rd271, %rd270, %rd131;
$L__BB3_160:
	ld.global.f32 	%f130, [%rd133+1024];
	setp.lt.f32 	%p51, %f227, %f130;
	mov.f32 	%f229, %f130;
	mov.u64 	%rd273, %rd132;
	@%p51 bra 	$L__BB3_163;
	setp.lt.f32 	%p52, %f130, %f227;
	mov.f32 	%f229, %f227;
	mov.u64 	%rd273, %rd271;
	@%p52 bra 	$L__BB3_163;
	setp.lt.s64 	%p53, %rd271, %rd132;
	selp.f32 	%f229, %f227, %f130, %p53;
	min.s64 	%rd273, %rd271, %rd132;
$L__BB3_163:
	add.s32 	%r431, %r431, 1024;
	add.s32 	%r435, %r435, 1024;
	add.s32 	%r434, %r434, 1024;
	add.s32 	%r433, %r433, 1024;
	add.s32 	%r432, %r432, 1024;
	setp.lt.s32 	%p54, %r431, %r40;
	@%p54 bra 	$L__BB3_151;
$L__BB3_164:
	// begin inline asm
	mov.u32 %r85, %laneid;
	// end inline asm
	mov.b32 	%r87, %f229;
	mov.b32 	%r103, 1;
	mov.b32 	%r104, 31;
	mov.b32 	%r105, -1;
	// begin inline asm
	shfl.sync.down.b32 %r86, %r87, %r103, %r104, %r105;
	// end inline asm
	mov.b32 	%f134, %r86;
	// begin inline asm
	shfl.sync.down.b32 %r91, %r92, %r103, %r104, %r105;
	// end inline asm
	mov.b64 	{%r97, %r102}, %rd273;
	// begin inline asm
	shfl.sync.down.b32 %r96, %r97, %r103, %r104, %r105;
	// end inline asm
	// begin inline asm
	shfl.sync.down.b32 %r101, %r102, %r103, %r104, %r105;
	// end inline asm
	mov.b64 	%rd144, {%r96, %r101};
	setp.gt.s32 	%p55, %r85, 30;
	mov.f32 	%f230, %f229;
	mov.u64 	%rd274, %rd273;
	@%p55 bra 	$L__BB3_168;
	setp.lt.f32 	%p56, %f229, %f134;
	mov.f32 	%f230, %f134;
	mov.u64 	%rd274, %rd144;
	@%p56 bra 	$L__BB3_168;
	setp.gt.f32 	%p57, %f229, %f134;
	mov.f32 	%f230, %f229;
	mov.u64 	%rd274, %rd273;
	@%p57 bra 	$L__BB3_168;
	setp.lt.s64 	%p58, %rd273, %rd144;
	selp.f32 	%f230, %f229, %f134, %p58;
	min.s64 	%rd274, %rd273, %rd144;
$L__BB3_168:
	mov.b32 	%r107, %f230;
	mov.b32 	%r123, 2;
	mov.b32 	%r124, 31;
	mov.b32 	%r125, -1;
	// begin inline asm
	shfl.sync.down.b32 %r106, %r107, %r123, %r124, %r125;
	// end inline asm
	mov.b32 	%f137, %r106;
	// begin inline asm
	shfl.sync.down.b32 %r111, %r112, %r123, %r124, %r125;
	// end inline asm
	mov.b64 	{%r117, %r122}, %rd274;
	// begin inline asm
	shfl.sync.down.b32 %r116, %r117, %r123, %r124, %r125;
	// end inline asm
	// begin inline asm
	shfl.sync.down.b32 %r121, %r122, %r123, %r124, %r125;
	// end inline asm
	mov.b64 	%rd147, {%r116, %r121};
	setp.gt.s32 	%p59, %r85, 29;
	mov.f32 	%f231, %f230;
	mov.u64 	%rd275, %rd274;
	@%p59 bra 	$L__BB3_172;
	setp.lt.f32 	%p60, %f230, %f137;
	mov.f32 	%f231, %f137;
	mov.u64 	%rd275, %rd147;
	@%p60 bra 	$L__BB3_172;
	setp.gt.f32 	%p61, %f230, %f137;
	mov.f32 	%f231, %f230;
	mov.u64 	%rd275, %rd274;
	@%p61 bra 	$L__BB3_172;
	setp.lt.s64 	%p62, %rd274, %rd147;
	selp.f32 	%f231, %f230, %f137, %p62;
	min.s64 	%rd275, %rd274, %rd147;
$L__BB3_172:
	mov.b32 	%r127, %f231;
	mov.b32 	%r143, 4;
	mov.b32 	%r144, 31;
	mov.b32 	%r145, -1;
	// begin inline asm
	shfl.sync.down.b32 %r126, %r127, %r143, %r144, %r145;
	// end inline asm
	mov.b32 	%f140, %r126;
	// begin inline asm
	shfl.sync.down.b32 %r131, %r132, %r143, %r144, %r145;
	// end inline asm
	mov.b64 	{%r137, %r142}, %rd275;
	// begin inline asm
	shfl.sync.down.b32 %r136, %r137, %r143, %r144, %r145;
	// end inline asm
	// begin inline asm
	shfl.sync.down.b32 %r141, %r142, %r143, %r144, %r145;
	// end inline asm
	mov.b64 	%rd150, {%r136, %r141};
	setp.gt.s32 	%p63, %r85, 27;
	mov.f32 	%f232, %f231;
	mov.u64 	%rd276, %rd275;
	@%p63 bra 	$L__BB3_176;
	setp.lt.f32 	%p64, %f231, %f140;
	mov.f32 	%f232, %f140;
	mov.u64 	%rd276, %rd150;
	@%p64 bra 	$L__BB3_176;
	setp.gt.f32 	%p65, %f231, %f140;
	mov.f32 	%f232, %f231;
	mov.u64 	%rd276, %rd275;
	@%p65 bra 	$L__BB3_176;
	setp.lt.s64 	%p66, %rd275, %rd150;
	selp.f32 	%f232, %f231, %f140, %p66;
	min.s64 	%rd276, %rd275, %rd150;
$L__BB3_176:
	mov.b32 	%r147, %f232;
	mov.b32 	%r163, 8;
	mov.b32 	%r164, 31;
	mov.b32 	%r165, -1;
	// begin inline asm
	shfl.sync.down.b32 %r146, %r147, %r163, %r164, %r165;
	// end inline asm
	mov.b32 	%f143, %r146;
	// begin inline asm
	shfl.sync.down.b32 %r151, %r152, %r163, %r164, %r165;
	// end inline asm
	mov.b64 	{%r157, %r162}, %rd276;
	// begin inline asm
	shfl.sync.down.b32 %r156, %r157, %r163, %r164, %r165;
	// end inline asm
	// begin inline asm
	shfl.sync.down.b32 %r161, %r162, %r163, %r164, %r165;
	// end inline asm
	mov.b64 	%rd153, {%r156, %r161};
	setp.gt.s32 	%p67, %r85, 23;
	mov.f32 	%f233, %f232;
	mov.u64 	%rd277, %rd276;
	@%p67 bra 	$L__BB3_180;
	setp.lt.f32 	%p68, %f232, %f143;
	mov.f32 	%f233, %f143;
	mov.u64 	%rd277, %rd153;
	@%p68 bra 	$L__BB3_180;
	setp.gt.f32 	%p69, %f232, %f143;
	mov.f32 	%f233, %f232;
	mov.u64 	%rd277, %rd276;
	@%p69 bra 	$L__BB3_180;
	setp.lt.s64 	%p70, %rd276, %rd153;
	selp.f32 	%f233, %f232, %f143, %p70;
	min.s64 	%rd277, %rd276, %rd153;
$L__BB3_180:
	mov.b32 	%r167, %f233;
	mov.b32 	%r183, 16;
	mov.b32 	%r184, 31;
	mov.b32 	%r185, -1;
	// begin inline asm
	shfl.sync.down.b32 %r166, %r167, %r183, %r184, %r185;
	// end inline asm
	mov.b32 	%f146, %r166;
	// begin inline asm
	shfl.sync.down.b32 %r171, %r172, %r183, %r184, %r185;
	// end inline asm
	mov.b64 	{%r177, %r182}, %rd277;
	// begin inline asm
	shfl.sync.down.b32 %r176, %r177, %r183, %r184, %r185;
	// end inline asm
	// begin inline asm
	shfl.sync.down.b32 %r181, %r182, %r183, %r184, %r185;
	// end inline asm
	mov.b64 	%rd156, {%r176, %r181};
	setp.gt.s32 	%p71, %r85, 15;
	mov.f32 	%f241, %f233;
	mov.u64 	%rd285, %rd277;
	@%p71 bra 	$L__BB3_184;
	setp.lt.f32 	%p72, %f233, %f146;
	mov.f32 	%f241, %f146;
	mov.u64 	%rd285, %rd156;
	@%p72 bra 	$L__BB3_184;
	setp.gt.f32 	%p73, %f233, %f146;
	mov.f32 	%f241, %f233;
	mov.u64 	%rd285, %rd277;
	@%p73 bra 	$L__BB3_184;
	setp.lt.s64 	%p74, %rd277, %rd156;
	selp.f32 	%f241, %f233, %f146, %p74;
	min.s64 	%rd285, %rd277, %rd156;
$L__BB3_184:
	setp.ne.s32 	%p75, %r85, 0;
	@%p75 bra 	$L__BB3_186;
	shr.u32 	%r186, %r35, 1;
	and.b32  	%r187, %r186, 496;
	mov.u32 	%r188, _ZN6thrust24THRUST_300001_SM_1000_NS8cuda_cub4core6detail5shmemE;
	add.s32 	%r189, %r188, %r187;
	st.shared.f32 	[%r189+8], %f241;
	st.shared.u64 	[%r189+16], %rd285;
$L__BB3_186:
	bar.sync 	0;
	setp.ne.s32 	%p76, %r35, 0;
	@%p76 bra 	$L__BB3_208;
	ld.shared.f32 	%f149, [_ZN6thrust24THRUST_300001_SM_1000_NS8cuda_cub4core6detail5shmemE+24];
	ld.shared.u64 	%rd159, [_ZN6thrust24THRUST_300001_SM_1000_NS8cuda_cub4core6detail5shmemE+32];
	setp.lt.f32 	%p77, %f241, %f149;
	mov.f32 	%f235, %f149;
	mov.u64 	%rd279, %rd159;
	@%p77 bra 	$L__BB3_190;
	setp.lt.f32 	%p78, %f149, %f241;
	mov.f32 	%f235, %f241;
	mov.u64 	%rd279, %rd285;
	@%p78 bra 	$L__BB3_190;
	setp.lt.s64 	%p79, %rd285, %rd159;
	selp.f32 	%f235, %f241, %f149, %p79;
	min.s64 	%rd279, %rd285, %rd159;
$L__BB3_190:
	ld.shared.f32 	%f152, [_ZN6thrust24THRUST_300001_SM_1000_NS8cuda_cub4core6detail5shmemE+40];
	ld.shared.u64 	%rd162, [_ZN6thrust24THRUST_300001_SM_1000_NS8cuda_cub4core6detail5shmemE+48];
	setp.lt.f32 	%p80, %f235, %f152;
	mov.f32 	%f236, %f152;
	mov.u64 	%rd280, %rd162;
	@%p80 bra 	$L__BB3_193;
	setp.lt.f32 	%p81, %f152, %f235;
	mov.f32 	%f236, %f235;
	mov.u64 	%rd280, %rd279;
	@%p81 bra 	$L__BB3_193;
	setp.lt.s64 	%p82, %rd279, %rd162;
	selp.f32 	%f236, %f235, %f152, %p82;
	min.s64 	%rd280, %rd279, %rd162;
$L__BB3_193:
	ld.shared.f32 	%f155, [_ZN6thrust24THRUST_300001_SM_1000_NS8cuda_cub4core6detail5shmemE+56];
	ld.shared.u64 	%rd165, [_ZN6thrust24THRUST_300001_SM_1000_NS8cuda_cub4core6detail5shmemE+64];
	setp.lt.f32 	%p83, %f236, %f155;
	mov.f32 	%f237, %f155;
	mov.u64 	%rd281, %rd165;
	@%p83 bra 	$L__BB3_196;
	setp.lt.f32 	%p84, %f155, %f236;
	mov.f32 	%f237, %f236;
	mov.u64 	%rd281, %rd280;
	@%p84 bra 	$L__BB3_196;
	setp.lt.s64 	%p85, %rd280, %rd165;
	selp.f32 	%f237, %f236, %f155, %p85;
	min.s64 	%rd281, %rd280, %rd165;
$L__BB3_196:
	ld.shared.f32 	%f158, [_ZN6thrust24THRUST_300001_SM_1000_NS8cuda_cub4core6detail5shmemE+72];
	ld.shared.u64 	%rd168, [_ZN6thrust24THRUST_300001_SM_1000_NS8cuda_cub4core6detail5shmemE+80];
	setp.lt.f32 	%p86, %f237, %f158;
	mov.f32 	%f238, %f158;
	mov.u64 	%rd282, %rd168;
	@%p86 bra 	$L__BB3_199;
	setp.lt.f32 	%p87, %f158, %f237;
	mov.f32 	%f238, %f237;
	mov.u64 	%rd282, %rd281;
	@%p87 bra 	$L__BB3_199;
	setp.lt.s64 	%p88, %rd281, %rd168;
	selp.f32 	%f238, %f237, %f158, %p88;
	min.s64 	%rd282, %rd281, %rd168;
$L__BB3_199:
	ld.shared.f32 	%f161, [_ZN6thrust24THRUST_300001_SM_1000_NS8cuda_cub4core6detail5shmemE+88];
	ld.shared.u64 	%rd171, [_ZN6thrust24THRUST_300001_SM_1000_NS8cuda_cub4core6detail5shmemE+96];
	setp.lt.f32 	%p89, %f238, %f161;
	mov.f32 	%f239, %f161;
	mov.u64 	%rd283, %rd171;
	@%p89 bra 	$L__BB3_202;
	setp.lt.f32 	%p90, %f161, %f238;
	mov.f32 	%f239, %f238;
	mov.u64 	%rd283, %rd282;
	@%p90 bra 	$L__BB3_202;
	setp.lt.s64 	%p91, %rd282, %rd171;
	selp.f32 	%f239, %f238, %f161, %p91;
	min.s64 	%rd283, %rd282, %rd171;
$L__BB3_202:
	ld.shared.f32 	%f164, [_ZN6thrust24THRUST_300001_SM_1000_NS8cuda_cub4core6detail5shmemE+104];
	ld.shared.u64 	%rd174, [_ZN6thrust24THRUST_300001_SM_1000_NS8cuda_cub4core6detail5shmemE+112];
	setp.lt.f32 	%p92, %f239, %f164;
	mov.f32 	%f240, %f164;
	mov.u64 	%rd284, %rd174;
	@%p92 bra 	$L__BB3_205;
	setp.lt.f32 	%p93, %f164, %f239;
	mov.f32 	%f240, %f239;
	mov.u64 	%rd284, %rd283;
	@%p93 bra 	$L__BB3_205;
	setp.lt.s64 	%p94, %rd283, %rd174;
	selp.f32 	%f240, %f239, %f164, %p94;
	min.s64 	%rd284, %rd283, %rd174;
$L__BB3_205:
	ld.shared.f32 	%f167, [_ZN6thrust24THRUST_300001_SM_1000_NS8cuda_cub4core6detail5shmemE+120];
	ld.shared.u64 	%rd177, [_ZN6thrust24THRUST_300001_SM_1000_NS8cuda_cub4core6detail5shmemE+128];
	setp.lt.f32 	%p95, %f240, %f167;
	mov.f32 	%f241, %f167;
	mov.u64 	%rd285, %rd177;
	@%p95 bra 	$L__BB3_208;
	setp.lt.f32 	%p96, %f167, %f240;
	mov.f32 	%f241, %f240;
	mov.u64 	%rd285, %rd284;
	@%p96 bra 	$L__BB3_208;
	setp.lt.s64 	%p97, %rd284, %rd177;
	selp.f32 	%f241, %f240, %f167, %p97;
	min.s64 	%rd285, %rd284, %rd177;
$L__BB3_208:
	mov.u32 	%r415, %tid.x;
	setp.ne.s32 	%p214, %r415, 0;
	@%p214 bra 	$L__BB3_210;
	ld.param.u64 	%rd222, [_ZN6thrust24THRUST_300001_SM_1000_NS8cuda_cub4core6detail13_kernel_agentINS1_8__reduce11ReduceAgentINS0_12zip_iteratorIN4cuda3std3__45tupleIJNS0_6detail15normal_iteratorINS0_10device_ptrIfEEEENS0_17counting_iteratorIlNS0_11use_defaultESI_SI_EEEEEEEPNSB_IJflEEESM_iNS1_9__extrema9arg_max_fIflNSA_4lessIfEEEEEEJSL_SN_iN3cub18CUB_300001_SM_100013GridEvenShareIiEENSV_9GridQueueIjEESS_EEEvDpT0__param_1];
	cvta.to.global.u64 	%rd219, %rd222;
	mul.wide.u32 	%rd220, %r1, 16;
	add.s64 	%rd221, %rd219, %rd220;
	st.global.f32 	[%rd221], %f241;
	st.global.u64 	[%rd221+8], %rd285;
$L__BB3_210:
	ret;

}
	// .globl	_ZN6thrust24THRUST_300001_SM_1000_NS8cuda_cub4core6detail13_kernel_agentINS1_8__reduce10DrainAgentIiEEJN3cub18CUB_300001_SM_10009GridQueueIjEEiEEEvDpT0_
.visible .entry _ZN6thrust24THRUST_300001_SM_1000_NS8cuda_cub4core6detail13_kernel_agentINS1_8__reduce10DrainAgentIiEEJN3cub18CUB_300001_SM_10009GridQueueIjEEiEEEvDpT0_(
	.param .align 8 .b8 _ZN6thrust24THRUST_300001_SM_1000_NS8cuda_cub4core6detail13_kernel_agentINS1_8__reduce10DrainAgentIiEEJN3cub18CUB_300001_SM_10009GridQueueIjEEiEEEvDpT0__param_0[8],
	.param .u32 _ZN6thrust24THRUST_300001_SM_1000_NS8cuda_cub4core6detail13_kernel_agentINS1_8__reduce10DrainAgentIiEEJN3cub18CUB_300001_SM_10009GridQueueIjEEiEEEvDpT0__param_1
)
.maxntid 1
{
	.reg .b32 	%r<3>;
	.reg .b64 	%rd<3>;

	ld.param.u64 	%rd1, [_ZN6thrust24THRUST_300001_SM_1000_NS8cuda_cub4core6detail13_kernel_agentINS1_8__reduce10DrainAgentIiEEJN3cub18CUB_300001_SM_10009GridQueueIjEEiEEEvDpT0__param_0];
	ld.param.u32 	%r1, [_ZN6thrust24THRUST_300001_SM_1000_NS8cuda_cub4core6detail13_kernel_agentINS1_8__reduce10DrainAgentIiEEJN3cub18CUB_300001_SM_10009GridQueueIjEEiEEEvDpT0__param_1];
	cvta.to.global.u64 	%rd2, %rd1;
	st.global.u32 	[%rd2], %r1;
	mov.b32 	%r2, 0;
	st.global.u32 	[%rd2+4], %r2;
	ret;

}
	// .globl	_ZN6thrust24THRUST_300001_SM_1000_NS8cuda_cub4core6detail13_kernel_agentINS1_8__reduce11ReduceAgentIPN4cuda3std3__45tupleIJflEEESC_SB_iNS1_9__extrema9arg_max_fIflNS9_4lessIfEEEEEEJSC_SC_iSH_EEEvDpT0_
.visible .entry _ZN6thrust24THRUST_300001_SM_1000_NS8cuda_cub4core6detail13_kernel_agentINS1_8__reduce11ReduceAgentIPN4cuda3std3__45tupleIJflEEESC_SB_iNS1_9__extrema9arg_max_fIflNS9_4lessIfEEEEEEJSC_SC_iSH_EEEvDpT0_(
	.param .u64 .ptr .align 1 _ZN6thrust24THRUST_300001_SM_1000_NS8cuda_cub4core6detail13_kernel_agentINS1_8__reduce11ReduceAgentIPN4cuda3std3__45tupleIJflEEESC_SB_iNS1_9__extrema9arg_max_fIflNS9_4lessIfEEEEEEJSC_SC_iSH_EEEvDpT0__param_0,
	.param .u64 .ptr .align 1 _ZN6thrust24THRUST_300001_SM_1000_NS8cuda_cub4core6detail13_kernel_agentINS1_8__reduce11ReduceAgentIPN4cuda3std3__45tupleIJflEEESC_SB_iNS1_9__extrema9arg_max_fIflNS9_4lessIfEEEEEEJSC_SC_iSH_EEEvDpT0__param_1,
	.param .u32 _ZN6thrust24THRUST_300001_SM_1000_NS8cuda_cub4core6detail13_kernel_agentINS1_8__reduce11ReduceAgentIPN4cuda3std3__45tupleIJflEEESC_SB_iNS1_9__extrema9arg_max_fIflNS9_4lessIfEEEEEEJSC_SC_iSH_EEEvDpT0__param_2,
	.param .align 1 .b8 _ZN6thrust24THRUST_300001_SM_1000_NS8cuda_cub4core6detail13_kernel_agentINS1_8__reduce11ReduceAgentIPN4cuda3std3__45tupleIJflEEESC_SB_iNS1_9__extrema9arg_max_fIflNS9_4lessIfEEEEEEJSC_SC_iSH_EEEvDpT0__param_3[1]
)
.maxntid 256
{
	.reg .pred 	%p<222>;
	.reg .b32 	%r<432>;
	.reg .b32 	%f<248>;
	.reg .b64 	%rd<356>;

	ld.param.u64 	%rd186, [_ZN6thrust24THRUST_300001_SM_1000_NS8cuda_cub4core6detail13_kernel_agentINS1_8__reduce11ReduceAgentIPN4cuda3std3__45tupleIJflEEESC_SB_iNS1_9__extrema9arg_max_fIflNS9_4lessIfEEEEEEJSC_SC_iSH_EEEvDpT0__param_0];
	ld.param.u64 	%rd187, [_ZN6thrust24THRUST_300001_SM_1000_NS8cuda_cub4core6detail13_kernel_agentINS1_8__reduce11ReduceAgentIPN4cuda3std3__45tupleIJflEEESC_SB_iNS1_9__extrema9arg_max_fIflNS9_4lessIfEEEEEEJSC_SC_iSH_EEEvDpT0__param_1];
	ld.param.u32 	%r37, [_ZN6thrust24THRUST_300001_SM_1000_NS8cuda_cub4core6detail13_kernel_agentINS1_8__reduce11ReduceAgentIPN4cuda3std3__45tupleIJflEEESC_SB_iNS1_9__extrema9arg_max_fIflNS9_4lessIfEEEEEEJSC_SC_iSH_EEEvDpT0__param_2];
	setp.eq.s32 	%p1, %r37, 0;
	@%p1 bra 	$L__BB5_211;
	setp.gt.s32 	%p2, %r37, 1279;
	@%p2 bra 	$L__BB5_121;
	mov.u32 	%r1, %tid.x;
	setp.ge.s32 	%p105, %r1, %r37;
	mov.f32 	%f191, 0f00000000;
	mov.b64 	%rd298, 0;
	mov.u32 	%r422, %r1;
	@%p105 bra 	$L__BB5_4;
	mul.wide.u32 	%rd263, %r1, 16;
	add.s64 	%rd260, %rd186, %rd263;
	// begin inline asm
	ld.global.nc.u64 %rd259, [%rd260];
	// end inline asm
	mov.b64 	{%r183, %r184}, %rd259;
	mov.b32 	%f191, %r183;
	add.s64 	%rd262, %rd260, 8;
	// begin inline asm
	ld.global.nc.u64 %rd298, [%rd262];
	// end inline asm
	add.s32 	%r422, %r1, 256;
$L__BB5_4:
	setp.ge.s32 	%p106, %r422, %r37;
	@%p106 bra 	$L__BB5_25;
	not.b32 	%r185, %r422;
	add.s32 	%r4, %r37, %r185;
	and.b32  	%r186, %r4, 768;
	setp.eq.s32 	%p107, %r186, 768;
	@%p107 bra 	$L__BB5_11;
	mul.wide.u32 	%rd265, %r422, 16;
	add.s64 	%rd289, %rd186, %rd265;
	shr.u32 	%r187, %r4, 8;
	add.s32 	%r188, %r187, 1;
	and.b32  	%r189, %r188, 3;
	neg.s32 	%r420, %r189;
$L__BB5_7:
	.pragma "nounroll";
	mov.u64 	%rd5, %rd298;
	mov.f32 	%f3, %f191;
	// begin inline asm
	ld.global.nc.u64 %rd266, [%rd289];
	// end inline asm
	mov.b64 	{%r190, %r191}, %rd266;
	mov.b32 	%f4, %r190;
	add.s64 	%rd269, %rd289, 8;
	// begin inline asm
	ld.global.nc.u64 %rd268, [%rd269];
	// end inline asm
	setp.lt.f32 	%p108, %f3, %f4;
	mov.u64 	%rd298, %rd268;
	mov.f32 	%f191, %f4;
	@%p108 bra 	$L__BB5_10;
	setp.lt.f32 	%p109, %f4, %f3;
	mov.u64 	%rd298, %rd5;
	mov.f32 	%f191, %f3;
	@%p109 bra 	$L__BB5_10;
	setp.lt.s64 	%p110, %rd5, %rd268;
	min.s64 	%rd298, %rd5, %rd268;
	selp.f32 	%f191, %f3, %f4, %p110;
$L__BB5_10:
	add.s32 	%r422, %r422, 256;
	add.s64 	%rd289, %rd289, 4096;
	add.s32 	%r420, %r420, 1;
	setp.ne.s32 	%p111, %r420, 0;
	@%p111 bra 	$L__BB5_7;
$L__BB5_11:
	setp.lt.u32 	%p112, %r4, 768;
	@%p112 bra 	$L__BB5_25;
$L__BB5_12:
	mul.wide.s32 	%rd274, %r422, 16;
	add.s64 	%rd271, %rd186, %rd274;
	// begin inline asm
	ld.global.nc.u64 %rd270, [%rd271];
	// end inline asm
	mov.b64 	{%r192, %r193}, %rd270;
	mov.b32 	%f10, %r192;
	add.s64 	%rd273, %rd271, 8;
	// begin inline asm
	ld.global.nc.u64 %rd272, [%rd273];
	// end inline asm
	setp.lt.f32 	%p113, %f191, %f10;
	mov.u64 	%rd295, %rd272;
	mov.f32 	%f188, %f10;
	@%p113 bra 	$L__BB5_15;
	setp.lt.f32 	%p114, %f10, %f191;
	mov.u64 	%rd295, %rd298;
	mov.f32 	%f188, %f191;
	@%p114 bra 	$L__BB5_15;
	setp.lt.s64 	%p115, %rd298, %rd272;
	min.s64 	%rd295, %rd298, %rd272;
	selp.f32 	%f188, %f191, %f10, %p115;
$L__BB5_15:
	add.s64 	%rd276, %rd271, 4096;
	// begin inline asm
	ld.global.nc.u64 %rd275, [%rd276];
	// end inline asm
	mov.b64 	{%r194, %r195}, %rd275;
	mov.b32 	%f13, %r194;
	add.s64 	%rd278, %rd271, 4104;
	// begin inline asm
	ld.global.nc.u64 %rd277, [%rd278];
	// end inline asm
	setp.lt.f32 	%p116, %f188, %f13;
	mov.u64 	%rd296, %rd277;
	mov.f32 	%f189, %f13;
	@%p116 bra 	$L__BB5_18;
	setp.lt.f32 	%p117, %f13, %f188;
	mov.u64 	%rd296, %rd295;
	mov.f32 	%f189, %f188;
	@%p117 bra 	$L__BB5_18;
	setp.lt.s64 	%p118, %rd295, %rd277;
	min.s64 	%rd296, %rd295, %rd277;
	selp.f32 	%f189, %f188, %f13, %p118;
$L__BB5_18:
	add.s64 	%rd280, %rd271, 8192;
	// begin inline asm
	ld.global.nc.u64 %rd279, [%rd280];
	// end inline asm
	mov.b64 	{%r196, %r197}, %rd279;
	mov.b32 	%f16, %r196;
	add.s64 	%rd282, %rd271, 8200;
	// begin inline asm
	ld.global.nc.u64 %rd281, [%rd282];
	// end inline asm
	setp.lt.f32 	%p119, %f189, %f16;
	mov.u64 	%rd297, %rd281;
	mov.f32 	%f190, %f16;
	@%p119 bra 	$L__BB5_21;
	setp.lt.f32 	%p120, %f16, %f189;
	mov.u64 	%rd297, %rd296;
	mov.f32 	%f190, %f189;
	@%p120 bra 	$L__BB5_21;
	setp.lt.s64 	%p121, %rd296, %rd281;
	min.s64 	%rd297, %rd296, %rd281;
	selp.f32 	%f190, %f189, %f16, %p121;
$L__BB5_21:
	add.s64 	%rd284, %rd271, 12288;
	// begin inline asm
	ld.global.nc.u64 %rd283, [%rd284];
	// end inline asm
	mov.b64 	{%r198, %r199}, %rd283;
	mov.b32 	%f19, %r198;
	add.s64 	%rd286, %rd271, 12296;
	// begin inline asm
	ld.global.nc.u64 %rd285, [%rd286];
	// end inline asm
	setp.lt.f32 	%p122, %f190, %f19;
	mov.u64 	%rd298, %rd285;
	mov.f32 	%f191, %f19;
	@%p122 bra 	$L__BB5_24;
	setp.lt.f32 	%p123, %f19, %f190;
	mov.u64 	%rd298, %rd297;
	mov.f32 	%f191, %f190;
	@%p123 bra 	$L__BB5_24;
	setp.lt.s64 	%p124, %rd297, %rd285;
	min.s64 	%rd298, %rd297, %rd285;
	selp.f32 	%f191, %f190, %f19, %p124;
$L__BB5_24:
	add.s32 	%r422, %r422, 1024;
	setp.lt.s32 	%p125, %r422, %r37;
	@%p125 bra 	$L__BB5_12;
$L__BB5_25:
	setp.lt.s32 	%p126, %r37, 256;
	@%p126 bra 	$L__BB5_70;
	// begin inline asm
	mov.u32 %r313, %laneid;
	// end inline asm
	mov.b32 	%r315, %f191;
	mov.b32 	%r331, 1;
	mov.b32 	%r332, 31;
	mov.b32 	%r333, -1;
	// begin inline asm
	shfl.sync.down.b32 %r314, %r315, %r331, %r332, %r333;
	// end inline asm
	mov.b32 	%f23, %r314;
	// begin inline asm
	shfl.sync.down.b32 %r319, %r320, %r331, %r332, %r333;
	// end inline asm
	mov.b64 	{%r325, %r330}, %rd298;
	// begin inline asm
	shfl.sync.down.b32 %r324, %r325, %r331, %r332, %r333;
	// end inline asm
	// begin inline asm
	shfl.sync.down.b32 %r329, %r330, %r331, %r332, %r333;
	// end inline asm
	mov.b64 	%rd27, {%r324, %r329};
	setp.gt.s32 	%p178, %r313, 30;
	mov.u64 	%rd300, %rd298;
	mov.f32 	%f193, %f191;
	@%p178 bra 	$L__BB5_30;
	setp.lt.f32 	%p179, %f191, %f23;
	mov.u64 	%rd300, %rd27;
	mov.f32 	%f193, %f23;
	@%p179 bra 	$L__BB5_30;
	setp.gt.f32 	%p180, %f191, %f23;
	mov.u64 	%rd300, %rd298;
	mov.f32 	%f193, %f191;
	@%p180 bra 	$L__BB5_30;
	setp.lt.s64 	%p181, %rd298, %rd27;
	min.s64 	%rd300, %rd298, %rd27;
	selp.f32 	%f193, %f191, %f23, %p181;
$L__BB5_30:
	mov.b32 	%r335, %f193;
	mov.b32 	%r351, 2;
	mov.b32 	%r352, 31;
	mov.b32 	%r353, -1;
	// begin inline asm
	shfl.sync.down.b32 %r334, %r335, %r351, %r352, %r353;
	// end inline asm
	mov.b32 	%f26, %r334;
	// begin inline asm
	shfl.sync.down.b32 %r339, %r340, %r351, %r352, %r353;
	// end inline asm
	mov.b64 	{%r345, %r350}, %rd300;
	// begin inline asm
	shfl.sync.down.b32 %r344, %r345, %r351, %r352, %r353;
	// end inline asm
	// begin inline asm
	shfl.sync.down.b32 %r349, %r350, %r351, %r352, %r353;
	// end inline asm
	mov.b64 	%rd30, {%r344, %r349};
	setp.gt.s32 	%p182, %r313, 29;
	mov.u64 	%rd301, %rd300;
	mov.f32 	%f194, %f193;
	@%p182 bra 	$L__BB5_34;
	setp.lt.f32 	%p183, %f193, %f26;
	mov.u64 	%rd301, %rd30;
	mov.f32 	%f194, %f26;
	@%p183 bra 	$L__BB5_34;
	setp.gt.f32 	%p184, %f193, %f26;
	mov.u64 	%rd301, %rd300;
	mov.f32 	%f194, %f193;
	@%p184 bra 	$L__BB5_34;
	setp.lt.s64 	%p185, %rd300, %rd30;
	min.s64 	%rd301, %rd300, %rd30;
	selp.f32 	%f194, %f193, %f26, %p185;
$L__BB5_34:
	mov.b32 	%r355, %f194;
	mov.b32 	%r371, 4;
	mov.b32 	%r372, 31;
	mov.b32 	%r373, -1;
	// begin inline asm
	shfl.sync.down.b32 %r354, %r355, %r371, %r372, %r373;
	// end inline asm
	mov.b32 	%f29, %r354;
	// begin inline asm
	shfl.sync.down.b32 %r359, %r360, %r371, %r372, %r373;
	// end inline asm
	mov.b64 	{%r365, %r370}, %rd301;
	// begin inline asm
	shfl.sync.down.b32 %r364, %r365, %r371, %r372, %r373;
	// end inline asm
	// begin inline asm
	shfl.sync.down.b32 %r369, %r370, %r371, %r372, %r373;
	// end inline asm
	mov.b64 	%rd33, {%r364, %r369};
	setp.gt.s32 	%p186, %r313, 27;
	mov.u64 	%rd302, %rd301;
	mov.f32 	%f195, %f194;
	@%p186 bra 	$L__BB5_38;
	setp.lt.f32 	%p187, %f194, %f29;
	mov.u64 	%rd302, %rd33;
	mov.f32 	%f195, %f29;
	@%p187 bra 	$L__BB5_38;
	setp.gt.f32 	%p188, %f194, %f29;
	mov.u64 	%rd302, %rd301;
	mov.f32 	%f195, %f194;
	@%p188 bra 	$L__BB5_38;
	setp.lt.s64 	%p189, %rd301, %rd33;
	min.s64 	%rd302, %rd301, %rd33;
	selp.f32 	%f195, %f194, %f29, %p189;
$L__BB5_38:
	mov.b32 	%r375, %f195;
	mov.b32 	%r391, 8;
	mov.b32 	%r392, 31;
	mov.b32 	%r393, -1;
	// begin inline asm
	shfl.sync.down.b32 %r374, %r375, %r391, %r392, %r393;
	// end inline asm
	mov.b32 	%f32, %r374;
	// begin inline asm
	shfl.sync.down.b32 %r379, %r380, %r391, %r392, %r393;
	// end inline asm
	mov.b64 	{%r385, %r390}, %rd302;
	// begin inline asm
	shfl.sync.down.b32 %r384, %r385, %r391, %r392, %r393;
	// end inline asm
	// begin inline asm
	shfl.sync.down.b32 %r389, %r390, %r391, %r392, %r393;
	// end inline asm
	mov.b64 	%rd36, {%r384, %r389};
	setp.gt.s32 	%p190, %r313, 23;
	mov.u64 	%rd303, %rd302;
	mov.f32 	%f196, %f195;
	@%p190 bra 	$L__BB5_42;
	setp.lt.f32 	%p191, %f195, %f32;
	mov.u64 	%rd303, %rd36;
	mov.f32 	%f196, %f32;
	@%p191 bra 	$L__BB5_42;
	setp.gt.f32 	%p192, %f195, %f32;
	mov.u64 	%rd303, %rd302;
	mov.f32 	%f196, %f195;
	@%p192 bra 	$L__BB5_42;
	setp.lt.s64 	%p193, %rd302, %rd36;
	min.s64 	%rd303, %rd302, %rd36;
	selp.f32 	%f196, %f195, %f32, %p193;
$L__BB5_42:
	mov.b32 	%r395, %f196;
	mov.b32 	%r411, 16;
	mov.b32 	%r412, 31;
	mov.b32 	%r413, -1;
	// begin inline asm
	shfl.sync.down.b32 %r394, %r395, %r411, %r412, %r413;
	// end inline asm
	mov.b32 	%f35, %r394;
	// begin inline asm
	shfl.sync.down.b32 %r399, %r400, %r411, %r412, %r413;
	// end inline asm
	mov.b64 	{%r405, %r410}, %rd303;
	// begin inline asm
	shfl.sync.down.b32 %r404, %r405, %r411, %r412, %r413;
	// end inline asm
	// begin inline asm
	shfl.sync.down.b32 %r409, %r410, %r411, %r412, %r413;
	// end inline asm
	mov.b64 	%rd39, {%r404, %r409};
	setp.gt.s32 	%p194, %r313, 15;
	mov.u64 	%rd355, %rd303;
	mov.f32 	%f247, %f196;
	@%p194 bra 	$L__BB5_46;
	setp.lt.f32 	%p195, %f196, %f35;
	mov.u64 	%rd355, %rd39;
	mov.f32 	%f247, %f35;
	@%p195 bra 	$L__BB5_46;
	setp.gt.f32 	%p196, %f196, %f35;
	mov.u64 	%rd355, %rd303;
	mov.f32 	%f247, %f196;
	@%p196 bra 	$L__BB5_46;
	setp.lt.s64 	%p197, %rd303, %rd39;
	min.s64 	%rd355, %rd303, %rd39;
	selp.f32 	%f247, %f196, %f35, %p197;
$L__BB5_46:
	setp.ne.s32 	%p198, %r313, 0;
	@%p198 bra 	$L__BB5_48;
	shr.u32 	%r414, %r1, 1;
	and.b32  	%r415, %r414, 496;
	mov.u32 	%r416, _ZN6thrust24THRUST_300001_SM_1000_NS8cuda_cub4core6detail5shmemE;
	add.s32 	%r417, %r416, %r415;
	st.shared.f32 	[%r417+8], %f247;
	st.shared.u64 	[%r417+16], %rd355;
$L__BB5_48:
	bar.sync 	0;
	setp.ne.s32 	%p199, %r1, 0;
	@%p199 bra 	$L__BB5_209;
	ld.shared.f32 	%f38, [_ZN6thrust24THRUST_300001_SM_1000_NS8cuda_cub4core6detail5shmemE+24];
	ld.shared.u64 	%rd42, [_ZN6thrust24THRUST_300001_SM_1000_NS8cuda_cub4core6detail5shmemE+32];
	setp.lt.f32 	%p200, %f247, %f38;
	mov.u64 	%rd305, %rd42;
	mov.f32 	%f198, %f38;
	@%p200 bra 	$L__BB5_52;
	setp.lt.f32 	%p201, %f38, %f247;
	mov.u64 	%rd305, %rd355;
	mov.f32 	%f198, %f247;
	@%p201 bra 	$L__BB5_52;
	setp.lt.s64 	%p202, %rd355, %rd42;
	min.s64 	%rd305, %rd355, %rd42;
	selp.f32 	%f198, %f247, %f38, %p202;
$L__BB5_52:
	ld.shared.f32 	%f41, [_ZN6thrust24THRUST_300001_SM_1000_NS8cuda_cub4core6detail5shmemE+40];
	ld.shared.u64 	%rd45, [_ZN6thrust24THRUST_300001_SM_1000_NS8cuda_cub4core6detail5shmemE+48];
	setp.lt.f32 	%p203, %f198, %f41;
	mov.u64 	%rd306, %rd45;
	mov.f32 	%f199, %f41;
	@%p203 bra 	$L__BB5_55;
	setp.lt.f32 	%p204, %f41, %f198;
	mov.u64 	%rd306, %rd305;
	mov.f32 	%f199, %f198;
	@%p204 bra 	$L__BB5_55;
	setp.lt.s64 	%p205, %rd305, %rd45;
	min.s64 	%rd306, %rd305, %rd45;
	selp.f32 	%f199, %f198, %f41, %p205;
$L__BB5_55:
	ld.shared.f32 	%f44, [_ZN6thrust24THRUST_300001_SM_1000_NS8cuda_cub4core6detail5shmemE+56];
	ld.shared.u64 	%rd48, [_ZN6thrust24THRUST_300001_SM_1000_NS8cuda_cub4core6detail5shmemE+64];
	setp.lt.f32 	%p206, %f199, %f44;
	mov.u64 	%rd307, %rd48;
	mov.f32 	%f200, %f44;
	@%p206 bra 	$L__BB5_58;
	setp.lt.f32 	%p207, %f44, %f199;
	mov.u64 	%rd307, %rd306;
	mov.f32 	%f200, %f199;
	@%p207 bra 	$L__BB5_58;
	setp.lt.s64 	%p208, %rd306, %rd48;
	min.s64 	%rd307, %rd306, %rd48;
	selp.f32 	%f200, %f199, %f44, %p208;
$L__BB5_58:
	ld.shared.f32 	%f47, [_ZN6thrust24THRUST_300001_SM_1000_NS8cuda_cub4core6detail5shmemE+72];
	ld.shared.u64 	%rd51, [_ZN6thrust24THRUST_300001_SM_1000_NS8cuda_cub4core6detail5shmemE+80];
	setp.lt.f32 	%p209, %f200, %f47;
	mov.u64 	%rd308, %rd51;
	mov.f32 	%f201, %f47;
	@%p209 bra 	$L__BB5_61;
	setp.lt.f32 	%p210, %f47, %f200;
	mov.u64 	%rd308, %rd307;
	mov.f32 	%f201, %f200;
	@%p210 bra 	$L__BB5_61;
	setp.lt.s64 	%p211, %rd307, %rd51;
	min.s64 	%rd308, %rd307, %rd51;
	selp.f32 	%f201, %f200, %f47, %p211;
$L__BB5_61:
	ld.shared.f32 	%f50, [_ZN6thrust24THRUST_300001_SM_1000_NS8cuda_cub4core6detail5shmemE+88];
	ld.shared.u64 	%rd54, [_ZN6thrust24THRUST_300001_SM_1000_NS8cuda_cub4core6detail5shmemE+96];
	setp.lt.f32 	%p212, %f201, %f50;
	mov.u64 	%rd309, %rd54;
	mov.f32 	%f202, %f50;
	@%p212 bra 	$L__BB5_64;
	setp.lt.f32 	%p213, %f50, %f201;
	mov.u64 	%rd309, %rd308;
	mov.f32 	%f202, %f201;
	@%p213 bra 	$L__BB5_64;
	setp.lt.s64 	%p214, %rd308, %rd54;
	min.s64 	%rd309, %rd308, %rd54;
	selp.f32 	%f202, %f201, %f50, %p214;
$L__BB5_64:
	ld.shared.f32 	%f53, [_ZN6thrust24THRUST_300001_SM_1000_NS8cuda_cub4core6detail5shmemE+104];
	ld.shared.u64 	%rd57, [_ZN6thrust24THRUST_300001_SM_1000_NS8cuda_cub4core6detail5shmemE+112];
	setp.lt.f32 	%p215, %f202, %f53;
	mov.u64 	%rd310, %rd57;
	mov.f32 	%f203, %f53;
	@%p215 bra 	$L__BB5_67;
	setp.lt.f32 	%p216, %f53, %f202;
	mov.u64 	%rd310, %rd309;
	mov.f32 	%f203, %f202;
	@%p216 bra 	$L__BB5_67;
	setp.lt.s64 	%p217, %rd309, %rd57;
	min.s64 	%rd310, %rd309, %rd57;
	selp.f32 	%f203, %f202, %f53, %p217;
$L__BB5_67:
	ld.shared.f32 	%f56, [_ZN6thrust24THRUST_300001_SM_1000_NS8cuda_cub4core6detail5shmemE+120];
	ld.shared.u64 	%rd60, [_ZN6thrust24THRUST_300001_SM_1000_NS8cuda_cub4core6detail5shmemE+128];
	setp.lt.f32 	%p218, %f203, %f56;
	mov.f32 	%f247, %f56;
	mov.u64 	%rd355, %rd60;
	@%p218 bra 	$L__BB5_209;
	setp.lt.f32 	%p219, %f56, %f203;
	mov.f32 	%f247, %f203;
	mov.u64 	%rd355, %rd310;
	@%p219 bra 	$L__BB5_209;
	setp.lt.s64 	%p220, %rd310, %rd60;
	min.s64 	%rd355, %rd310, %rd60;
	selp.f32 	%f247, %f203, %f56, %p220;
	bra.uni 	$L__BB5_209;
$L__BB5_70:
	// begin inline asm
	mov.u32 %r200, %laneid;
	// end inline asm
	and.b32  	%r221, %r1, 992;
	add.s32 	%r222, %r221, 32;
	setp.gt.s32 	%p127, %r222, %r37;
	not.b32 	%r223, %r221;
	add.s32 	%r224, %r37, %r223;
	selp.b32 	%r219, %r224, 31, %p127;
	mov.b32 	%r202, %f191;
	mov.b32 	%r218, 1;
	mov.b32 	%r220, -1;
	// begin inline asm
	shfl.sync.down.b32 %r201, %r202, %r218, %r219, %r220;
	// end inline asm
	mov.b32 	%f58, %r201;
	// begin inline asm
	shfl.sync.down.b32 %r206, %r207, %r218, %r219, %r220;
	// end inline asm
	mov.b64 	{%r212, %r217}, %rd298;
	// begin inline asm
	shfl.sync.down.b32 %r211, %r212, %r218, %r219, %r220;
	// end inline asm
	// begin inline asm
	shfl.sync.down.b32 %r216, %r217, %r218, %r219, %r220;
	// end inline asm
	mov.b64 	%rd62, {%r211, %r216};
	setp.ge.s32 	%p128, %r200, %r219;
	mov.u64 	%rd311, %rd298;
	mov.f32 	%f204, %f191;
	@%p128 bra 	$L__BB5_74;
	setp.lt.f32 	%p129, %f191, %f58;
	mov.u64 	%rd311, %rd62;
	mov.f32 	%f204, %f58;
	@%p129 bra 	$L__BB5_74;
	setp.gt.f32 	%p130, %f191, %f58;
	mov.u64 	%rd311, %rd298;
	mov.f32 	%f204, %f191;
	@%p130 bra 	$L__BB5_74;
	setp.lt.s64 	%p131, %rd298, %rd62;
	min.s64 	%rd311, %rd298, %rd62;
	selp.f32 	%f204, %f191, %f58, %p131;
$L__BB5_74:
	mov.b32 	%r226, %f204;
	mov.b32 	%r242, 2;
	mov.b32 	%r244, -1;
	// begin inline asm
	shfl.sync.down.b32 %r225, %r226, %r242, %r219, %r244;
	// end inline asm
	mov.b32 	%f61, %r225;
	// begin inline asm
	shfl.sync.down.b32 %r230, %r231, %r242, %r219, %r244;
	// end inline asm
	mov.b64 	{%r236, %r241}, %rd311;
	// begin inline asm
	shfl.sync.down.b32 %r235, %r236, %r242, %r219, %r244;
	// end inline asm
	// begin inline asm
	shfl.sync.down.b32 %r240, %r241, %r242, %r219, %r244;
	// end inline asm
	mov.b64 	%rd65, {%r235, %r240};
	add.s32 	%r245, %r200, 2;
	setp.gt.s32 	%p132, %r245, %r219;
	mov.u64 	%rd312, %rd311;
	mov.f32 	%f205, %f204;
	@%p132 bra 	$L__BB5_78;
	setp.lt.f32 	%p133, %f204, %f61;
	mov.u64 	%rd312, %rd65;
	mov.f32 	%f205, %f61;
	@%p133 bra 	$L__BB5_78;
	setp.gt.f32 	%p134, %f204, %f61;
	mov.u64 	%rd312, %rd311;
	mov.f32 	%f205, %f204;
	@%p134 bra 	$L__BB5_78;
	setp.lt.s64 	%p135, %rd311, %rd65;
	min.s64 	%rd312, %rd311, %rd65;
	selp.f32 	%f205, %f204, %f61, %p135;
$L__BB5_78:
	mov.b32 	%r247, %f205;
	mov.b32 	%r263, 4;
	mov.b32 	%r265, -1;
	// begin inline asm
	shfl.sync.down.b32 %r246, %r247, %r263, %r219, %r265;
	// end inline asm
	mov.b32 	%f64, %r246;
	// begin inline asm
	shfl.sync.down.b32 %r251, %r252, %r263, %r219, %r265;
	// end inline asm
	mov.b64 	{%r257, %r262}, %rd312;
	// begin inline asm
	shfl.sync.down.b32 %r256, %r257, %r263, %r219, %r265;
	// end inline asm
	// begin inline asm
	shfl.sync.down.b32 %r261, %r262, %r263, %r219, %r265;
	// end inline asm
	mov.b64 	%rd68, {%r256, %r261};
	add.s32 	%r266, %r200, 4;
	setp.gt.s32 	%p136, %r266, %r219;
	mov.f32 	%f206, %f205;
	mov.u64 	%rd313, %rd312;
	@%p136 bra 	$L__BB5_82;
	setp.lt.f32 	%p137, %f205, %f64;
	mov.f32 	%f206, %f64;
	mov.u64 	%rd313, %rd68;
	@%p137 bra 	$L__BB5_82;
	setp.gt.f32 	%p138, %f205, %f64;
	mov.f32 	%f206, %f205;
	mov.u64 	%rd313, %rd312;
	@%p138 bra 	$L__BB5_82;
	setp.lt.s64 	%p139, %rd312, %rd68;
	selp.f32 	%f206, %f205, %f64, %p139;
	min.s64 	%rd313, %rd312, %rd68;
$L__BB5_82:
	mov.b32 	%r268, %f206;
	mov.b32 	%r284, 8;
	mov.b32 	%r286, -1;
	// begin inline asm
	shfl.sync.down.b32 %r267, %r268, %r284, %r219, %r286;
	// end inline asm
	mov.b32 	%f67, %r267;
	// begin inline asm
	shfl.sync.down.b32 %r272, %r273, %r284, %r219, %r286;
	// end inline asm
	mov.b64 	{%r278, %r283}, %rd313;
	// begin inline asm
	shfl.sync.down.b32 %r277, %r278, %r284, %r219, %r286;
	// end inline asm
	// begin inline asm
	shfl.sync.down.b32 %r282, %r283, %r284, %r219, %r286;
	// end inline asm
	mov.b64 	%rd71, {%r277, %r282};
	add.s32 	%r287, %r200, 8;
	setp.gt.s32 	%p140, %r287, %r219;
	mov.f32 	%f207, %f206;
	mov.u64 	%rd314, %rd313;
	@%p140 bra 	$L__BB5_86;
	setp.lt.f32 	%p141, %f206, %f67;
	mov.f32 	%f207, %f67;
	mov.u64 	%rd314, %rd71;
	@%p141 bra 	$L__BB5_86;
	setp.gt.f32 	%p142, %f206, %f67;
	mov.f32 	%f207, %f206;
	mov.u64 	%rd314, %rd313;
	@%p142 bra 	$L__BB5_86;
	setp.lt.s64 	%p143, %rd313, %rd71;
	selp.f32 	%f207, %f206, %f67, %p143;
	min.s64 	%rd314, %rd313, %rd71;
$L__BB5_86:
	mov.b32 	%r289, %f207;
	mov.b32 	%r305, 16;
	mov.b32 	%r307, -1;
	// begin inline asm
	shfl.sync.down.b32 %r288, %r289, %r305, %r219, %r307;
	// end inline asm
	mov.b32 	%f70, %r288;
	// begin inline asm
	shfl.sync.down.b32 %r293, %r294, %r305, %r219, %r307;
	// end inline asm
	mov.b64 	{%r299, %r304}, %rd314;
	// begin inline asm
	shfl.sync.down.b32 %r298, %r299, %r305, %r219, %r307;
	// end inline asm
	// begin inline asm
	shfl.sync.down.b32 %r303, %r304, %r305, %r219, %r307;
	// end inline asm
	mov.b64 	%rd74, {%r298, %r303};
	add.s32 	%r308, %r200, 16;
	setp.gt.s32 	%p144, %r308, %r219;
	mov.f32 	%f247, %f207;
	mov.u64 	%rd355, %rd314;
	@%p144 bra 	$L__BB5_90;
	setp.lt.f32 	%p145, %f207, %f70;
	mov.f32 	%f247, %f70;
	mov.u64 	%rd355, %rd74;
	@%p145 bra 	$L__BB5_90;
	setp.gt.f32 	%p146, %f207, %f70;
	mov.f32 	%f247, %f207;
	mov.u64 	%rd355, %rd314;
	@%p146 bra 	$L__BB5_90;
	setp.lt.s64 	%p147, %rd314, %rd74;
	selp.f32 	%f247, %f207, %f70, %p147;
	min.s64 	%rd355, %rd314, %rd74;
$L__BB5_90:
	setp.ne.s32 	%p148, %r200, 0;
	@%p148 bra 	$L__BB5_92;
	shr.u32 	%r309, %r1, 1;
	and.b32  	%r310, %r309, 496;
	mov.u32 	%r311, _ZN6thrust24THRUST_300001_SM_1000_NS8cuda_cub4core6detail5shmemE;
	add.s32 	%r312, %r311, %r310;
	st.shared.f32 	[%r312+8], %f247;
	st.shared.u64 	[%r312+16], %rd355;
$L__BB5_92:
	bar.sync 	0;
	setp.ne.s32 	%p149, %r1, 0;
	@%p149 bra 	$L__BB5_209;
	setp.lt.s32 	%p150, %r37, 33;
	mov.f32 	%f209, %f247;
	mov.u64 	%rd316, %rd355;
	@%p150 bra 	$L__BB5_97;
	ld.shared.f32 	%f73, [_ZN6thrust24THRUST_300001_SM_1000_NS8cuda_cub4core6detail5shmemE+24];
	ld.shared.u64 	%rd77, [_ZN6thrust24THRUST_300001_SM_1000_NS8cuda_cub4core6detail5shmemE+32];
	setp.lt.f32 	%p151, %f247, %f73;
	mov.f32 	%f209, %f73;
	mov.u64 	%rd316, %rd77;
	@%p151 bra 	$L__BB5_97;
	setp.lt.f32 	%p152, %f73, %f247;
	mov.f32 	%f209, %f247;
	mov.u64 	%rd316, %rd355;
	@%p152 bra 	$L__BB5_97;
	setp.lt.s64 	%p153, %rd355, %rd77;
	selp.f32 	%f209, %f247, %f73, %p153;
	min.s64 	%rd316, %rd355, %rd77;
$L__BB5_97:
	setp.lt.s32 	%p154, %r37, 65;
	mov.f32 	%f210, %f209;
	mov.u64 	%rd317, %rd316;
	@%p154 bra 	$L__BB5_101;
	ld.shared.f32 	%f76, [_ZN6thrust24THRUST_300001_SM_1000_NS8cuda_cub4core6detail5shmemE+40];
	ld.shared.u64 	%rd80, [_ZN6thrust24THRUST_300001_SM_1000_NS8cuda_cub4core6detail5shmemE+48];
	setp.lt.f32 	%p155, %f209, %f76;
	mov.f32 	%f210, %f76;
	mov.u64 	%rd317, %rd80;
	@%p155 bra 	$L__BB5_101;
	setp.lt.f32 	%p156, %f76, %f209;
	mov.f32 	%f210, %f209;
	mov.u64 	%rd317, %rd316;
	@%p156 bra 	$L__BB5_101;
	setp.lt.s64 	%p157, %rd316, %rd80;
	selp.f32 	%f210, %f209, %f76, %p157;
	min.s64 	%rd317, %rd316, %rd80;
$L__BB5_101:
	setp.lt.s32 	%p158, %r37, 97;
	mov.f32 	%f211, %f210;
	mov.u64 	%rd318, %rd317;
	@%p158 bra 	$L__BB5_105;
	ld.shared.f32 	%f79, [_ZN6thrust24THRUST_300001_SM_1000_NS8cuda_cub4core6detail5shmemE+56];
	ld.shared.u64 	%rd83, [_ZN6thrust24THRUST_300001_SM_1000_NS8cuda_cub4core6detail5shmemE+64];
	setp.lt.f32 	%p159, %f210, %f79;
	mov.f32 	%f211, %f79;
	mov.u64 	%rd318, %rd83;
	@%p159 bra 	$L__BB5_105;
	setp.lt.f32 	%p160, %f79, %f210;
	mov.f32 	%f211, %f210;
	mov.u64 	%rd318, %rd317;
	@%p160 bra 	$L__BB5_105;
	setp.lt.s64 	%p161, %rd317, %rd83;
	selp.f32 	%f211, %f210, %f79, %p161;
	min.s64 	%rd318, %rd317, %rd83;
$L__BB5_105:
	setp.lt.s32 	%p162, %r37, 129;
	mov.f32 	%f212, %f211;
	mov.u64 	%rd319, %rd318;
	@%p162 bra 	$L__BB5_109;
	ld.shared.f32 	%f82, [_ZN6thrust24THRUST_300001_SM_1000_NS8cuda_cub4core6detail5shmemE+72];
	ld.shared.u64 	%rd86, [_ZN6thrust24THRUST_300001_SM_1000_NS8cuda_cub4core6detail5shmemE+80];
	setp.lt.f32 	%p163, %f211, %f82;
	mov.f32 	%f212, %f82;
	mov.u64 	%rd319, %rd86;
	@%p163 bra 	$L__BB5_109;
	setp.lt.f32 	%p164, %f82, %f211;
	mov.f32 	%f212, %f211;
	mov.u64 	%rd319, %rd318;
	@%p164 bra 	$L__BB5_109;
	setp.lt.s64 	%p165, %rd318, %rd86;
	selp.f32 	%f212, %f211, %f82, %p165;
	min.s64 	%rd319, %rd318, %rd86;
$L__BB5_109:
	setp.lt.s32 	%p166, %r37, 161;
	mov.f32 	%f213, %f212;
	mov.u64 	%rd320, %rd319;
	@%p166 bra 	$L__BB5_113;
	ld.shared.f32 	%f85, [_ZN6thrust24THRUST_300001_SM_1000_NS8cuda_cub4core6detail5shmemE+88];
	ld.shared.u64 	%rd89, [_ZN6thrust24THRUST_300001_SM_1000_NS8cuda_cub4core6detail5shmemE+96];
	setp.lt.f32 	%p167, %f212, %f85;
	mov.f32 	%f213, %f85;
	mov.u64 	%rd320, %rd89;
	@%p167 bra 	$L__BB5_113;
	setp.lt.f32 	%p168, %f85, %f212;
	mov.f32 	%f213, %f212;
	mov.u64 	%rd320, %rd319;
	@%p168 bra 	$L__BB5_113;
	setp.lt.s64 	%p169, %rd319, %rd89;
	selp.f32 	%f213, %f212, %f85, %p169;
	min.s64 	%rd320, %rd319, %rd89;
$L__BB5_113:
	setp.lt.s32 	%p170, %r37, 193;
	mov.f32 	%f214, %f213;
	mov.u64 	%rd321, %rd320;
	@%p170 bra 	$L__BB5_117;
	ld.shared.f32 	%f88, [_ZN6thrust24THRUST_300001_SM_1000_NS8cuda_cub4core6detail5shmemE+104];
	ld.shared.u64 	%rd92, [_ZN6thrust24THRUST_300001_SM_1000_NS8cuda_cub4core6detail5shmemE+112];
	setp.lt.f32 	%p171, %f213, %f88;
	mov.f32 	%f214, %f88;
	mov.u64 	%rd321, %rd92;
	@%p171 bra 	$L__BB5_117;
	setp.lt.f32 	%p172, %f88, %f213;
	mov.f32 	%f214, %f213;
	mov.u64 	%rd321, %rd320;
	@%p172 bra 	$L__BB5_117;
	setp.lt.s64 	%p173, %rd320, %rd92;
	selp.f32 	%f214, %f213, %f88, %p173;
	min.s64 	%rd321, %rd320, %rd92;
$L__BB5_117:
	setp.lt.s32 	%p174, %r37, 225;
	mov.f32 	%f247, %f214;
	mov.u64 	%rd355, %rd321;
	@%p174 bra 	$L__BB5_209;
	ld.shared.f32 	%f91, [_ZN6thrust24THRUST_300001_SM_1000_NS8cuda_cub4core6detail5shmemE+120];
	ld.shared.u64 	%rd95, [_ZN6thrust24THRUST_300001_SM_1000_NS8cuda_cub4core6detail5shmemE+128];
	setp.lt.f32 	%p175, %f214, %f91;
	mov.f32 	%f247, %f91;
	mov.u64 	%rd355, %rd95;
	@%p175 bra 	$L__BB5_209;
	setp.lt.f32 	%p176, %f91, %f214;
	mov.f32 	%f247, %f214;
	mov.u64 	%rd355, %rd321;
	@%p176 bra 	$L__BB5_209;
	setp.lt.s64 	%p177, %rd321, %rd95;
	selp.f32 	%f247, %f214, %f91, %p177;
	min.s64 	%rd355, %rd321, %rd95;
	bra.uni 	$L__BB5_209;
$L__BB5_121:
	mov.u32 	%r16, %tid.x;
	mul.wide.u32 	%rd208, %r16, 16;
	add.s64 	%rd189, %rd186, %rd208;
	// begin inline asm
	ld.global.nc.u64 %rd188, [%rd189];
	// end inline asm
	mov.b64 	{%r38, %r39}, %rd188;
	mov.b32 	%f93, %r38;
	add.s64 	%rd191, %rd189, 8;
	// begin inline asm
	ld.global.nc.u64 %rd190, [%rd191];
	// end inline asm
	add.s64 	%rd193, %rd189, 4096;
	// begin inline asm
	ld.global.nc.u64 %rd192, [%rd193];
	// end inline asm
	mov.b64 	{%r40, %r41}, %rd192;
	mov.b32 	%f215, %r40;
	add.s64 	%rd195, %rd189, 4104;
	// begin inline asm
	ld.global.nc.u64 %rd322, [%rd195];
	// end inline asm
	add.s64 	%rd197, %rd189, 8192;
	// begin inline asm
	ld.global.nc.u64 %rd196, [%rd197];
	// end inline asm
	mov.b64 	{%r42, %r43}, %rd196;
	mov.b32 	%f216, %r42;
	add.s64 	%rd199, %rd189, 8200;
	// begin inline asm
	ld.global.nc.u64 %rd323, [%rd199];
	// end inline asm
	add.s64 	%rd201, %rd189, 12288;
	// begin inline asm
	ld.global.nc.u64 %rd200, [%rd201];
	// end inline asm
	mov.b64 	{%r44, %r45}, %rd200;
	mov.b32 	%f217, %r44;
	add.s64 	%rd203, %rd189, 12296;
	// begin inline asm
	ld.global.nc.u64 %rd324, [%rd203];
	// end inline asm
	add.s64 	%rd205, %rd189, 16384;
	// begin inline asm
	ld.global.nc.u64 %rd204, [%rd205];
	// end inline asm
	mov.b64 	{%r46, %r47}, %rd204;
	mov.b32 	%f234, %r46;
	add.s64 	%rd207, %rd189, 16392;
	// begin inline asm
	ld.global.nc.u64 %rd342, [%rd207];
	// end inline asm
	setp.lt.f32 	%p3, %f93, %f215;
	@%p3 bra 	$L__BB5_123;
	setp.lt.f32 	%p4, %f215, %f93;
	setp.lt.s64 	%p5, %rd190, %rd322;
	or.pred  	%p6, %p4, %p5;
	selp.f32 	%f215, %f93, %f215, %p6;
	selp.b64 	%rd322, %rd190, %rd322, %p6;
$L__BB5_123:
	setp.lt.f32 	%p7, %f215, %f216;
	@%p7 bra 	$L__BB5_125;
	setp.lt.f32 	%p8, %f216, %f215;
	setp.lt.s64 	%p9, %rd322, %rd323;
	or.pred  	%p10, %p8, %p9;
	selp.f32 	%f216, %f215, %f216, %p10;
	selp.b64 	%rd323, %rd322, %rd323, %p10;
$L__BB5_125:
	setp.lt.f32 	%p11, %f216, %f217;
	@%p11 bra 	$L__BB5_127;
	setp.lt.f32 	%p12, %f217, %f216;
	setp.lt.s64 	%p13, %rd323, %rd324;
	or.pred  	%p14, %p12, %p13;
	selp.f32 	%f217, %f216, %f217, %p14;
	selp.b64 	%rd324, %rd323, %rd324, %p14;
$L__BB5_127:
	setp.lt.f32 	%p15, %f217, %f234;
	@%p15 bra 	$L__BB5_129;
	setp.lt.f32 	%p16, %f234, %f217;
	setp.lt.s64 	%p17, %rd324, %rd342;
	or.pred  	%p18, %p16, %p17;
	selp.f32 	%f234, %f217, %f234, %p18;
	selp.b64 	%rd342, %rd324, %rd342, %p18;
$L__BB5_129:
	setp.lt.u32 	%p19, %r37, 2560;
	mov.b32 	%r425, 1280;
	@%p19 bra 	$L__BB5_142;
	mov.b32 	%r424, 1280;
	mov.f32 	%f219, %f234;
	mov.u64 	%rd326, %rd342;
$L__BB5_131:
	add.s32 	%r50, %r424, %r16;
	mul.wide.u32 	%rd229, %r50, 16;
	add.s64 	%rd210, %rd186, %rd229;
	// begin inline asm
	ld.global.nc.u64 %rd209, [%rd210];
	// end inline asm
	mov.b64 	{%r51, %r52}, %rd209;
	mov.b32 	%f220, %r51;
	add.s64 	%rd212, %rd210, 8;
	// begin inline asm
	ld.global.nc.u64 %rd327, [%rd212];
	// end inline asm
	add.s64 	%rd214, %rd210, 4096;
	// begin inline asm
	ld.global.nc.u64 %rd213, [%rd214];
	// end inline asm
	mov.b64 	{%r53, %r54}, %rd213;
	mov.b32 	%f221, %r53;
	add.s64 	%rd216, %rd210, 4104;
	// begin inline asm
	ld.global.nc.u64 %rd328, [%rd216];
	// end inline asm
	add.s64 	%rd218, %rd210, 8192;
	// begin inline asm
	ld.global.nc.u64 %rd217, [%rd218];
	// end inline asm
	mov.b64 	{%r55, %r56}, %rd217;
	mov.b32 	%f222, %r55;
	add.s64 	%rd220, %rd210, 8200;
	// begin inline asm
	ld.global.nc.u64 %rd329, [%rd220];
	// end inline asm
	add.s64 	%rd222, %rd210, 12288;
	// begin inline asm
	ld.global.nc.u64 %rd221, [%rd222];
	// end inline asm
	mov.b64 	{%r57, %r58}, %rd221;
	mov.b32 	%f223, %r57;
	add.s64 	%rd224, %rd210, 12296;
	// begin inline asm
	ld.global.nc.u64 %rd330, [%rd224];
	// end inline asm
	add.s64 	%rd226, %rd210, 16384;
	// begin inline asm
	ld.global.nc.u64 %rd225, [%rd226];
	// end inline asm
	mov.b64 	{%r59, %r60}, %rd225;
	mov.b32 	%f234, %r59;
	add.s64 	%rd228, %rd210, 16392;
	// begin inline asm
	ld.global.nc.u64 %rd342, [%rd228];
	// end inline asm
	setp.lt.f32 	%p20, %f219, %f220;
	@%p20 bra 	$L__BB5_133;
	setp.lt.f32 	%p21, %f220, %f219;
	setp.lt.s64 	%p22, %rd326, %rd327;
	or.pred  	%p23, %p21, %p22;
	selp.f32 	%f220, %f219, %f220, %p23;
	selp.b64 	%rd327, %rd326, %rd327, %p23;
$L__BB5_133:
	setp.lt.f32 	%p24, %f220, %f221;
	@%p24 bra 	$L__BB5_135;
	setp.lt.f32 	%p25, %f221, %f220;
	setp.lt.s64 	%p26, %rd327, %rd328;
	or.pred  	%p27, %p25, %p26;
	selp.f32 	%f221, %f220, %f221, %p27;
	selp.b64 	%rd328, %rd327, %rd328, %p27;
$L__BB5_135:
	setp.lt.f32 	%p28, %f221, %f222;
	@%p28 bra 	$L__BB5_137;
	setp.lt.f32 	%p29, %f222, %f221;
	setp.lt.s64 	%p30, %rd328, %rd329;
	or.pred  	%p31, %p29, %p30;
	selp.f32 	%f222, %f221, %f222, %p31;
	selp.b64 	%rd329, %rd328, %rd329, %p31;
$L__BB5_137:
	setp.lt.f32 	%p32, %f222, %f223;
	@%p32 bra 	$L__BB5_139;
	setp.lt.f32 	%p33, %f223, %f222;
	setp.lt.s64 	%p34, %rd329, %rd330;
	or.pred  	%p35, %p33, %p34;
	selp.f32 	%f223, %f222, %f223, %p35;
	selp.b64 	%rd330, %rd329, %rd330, %p35;
$L__BB5_139:
	setp.lt.f32 	%p36, %f223, %f234;
	@%p36 bra 	$L__BB5_141;
	setp.lt.f32 	%p37, %f234, %f223;
	setp.lt.s64 	%p38, %rd330, %rd342;
	or.pred  	%p39, %p37, %p38;
	selp.f32 	%f234, %f223, %f234, %p39;
	selp.b64 	%rd342, %rd330, %rd342, %p39;
$L__BB5_141:
	add.s32 	%r425, %r424, 1280;
	add.s32 	%r61, %r424, 2560;
	setp.le.s32 	%p40, %r61, %r37;
	mov.u32 	%r424, %r425;
	mov.f32 	%f219, %f234;
	mov.u64 	%rd326, %rd342;
	@%p40 bra 	$L__BB5_131;
$L__BB5_142:
	setp.le.s32 	%p41, %r37, %r425;
	@%p41 bra 	$L__BB5_165;
	sub.s32 	%r20, %r37, %r425;
	setp.ge.s32 	%p42, %r16, %r20;
	@%p42 bra 	$L__BB5_165;
	not.b32 	%r62, %r16;
	add.s32 	%r63, %r37, %r62;
	sub.s32 	%r21, %r63, %r425;
	and.b32  	%r64, %r21, 768;
	setp.eq.s32 	%p43, %r64, 768;
	mov.u32 	%r429, %r16;
	@%p43 bra 	$L__BB5_150;
	add.s32 	%r427, %r16, %r425;
	shr.u32 	%r65, %r21, 8;
	add.s32 	%r66, %r65, 1;
	and.b32  	%r67, %r66, 3;
	neg.s32 	%r426, %r67;
	mov.u32 	%r429, %r16;
$L__BB5_146:
	.pragma "nounroll";
	mov.u64 	%rd127, %rd342;
	mov.f32 	%f123, %f234;
	mul.wide.u32 	%rd235, %r427, 16;
	add.s64 	%rd232, %rd186, %rd235;
	// begin inline asm
	ld.global.nc.u64 %rd231, [%rd232];
	// end inline asm
	mov.b64 	{%r68, %r69}, %rd231;
	mov.b32 	%f124, %r68;
	add.s64 	%rd234, %rd232, 8;
	// begin inline asm
	ld.global.nc.u64 %rd233, [%rd234];
	// end inline asm
	setp.lt.f32 	%p44, %f123, %f124;
	mov.f32 	%f234, %f124;
	mov.u64 	%rd342, %rd233;
	@%p44 bra 	$L__BB5_149;
	setp.lt.f32 	%p45, %f124, %f123;
	mov.f32 	%f234, %f123;
	mov.u64 	%rd342, %rd127;
	@%p45 bra 	$L__BB5_149;
	setp.lt.s64 	%p46, %rd127, %rd233;
	selp.f32 	%f234, %f123, %f124, %p46;
	min.s64 	%rd342, %rd127, %rd233;
$L__BB5_149:
	add.s32 	%r429, %r429, 256;
	add.s32 	%r427, %r427, 256;
	add.s32 	%r426, %r426, 1;
	setp.ne.s32 	%p47, %r426, 0;
	@%p47 bra 	$L__BB5_146;
$L__BB5_150:
	setp.lt.u32 	%p48, %r21, 768;
	@%p48 bra 	$L__BB5_165;
	cvt.u64.u32 	%rd236, %r429;
	cvt.u64.u32 	%rd237, %r425;
	add.s64 	%rd238, %rd236, %rd237;
	shl.b64 	%rd239, %rd238, 4;
	add.s64 	%rd240, %rd239, %rd186;
	add.s64 	%rd337, %rd240, 12296;
	add.s32 	%r430, %r429, %r425;
$L__BB5_152:
	mul.wide.u32 	%rd245, %r430, 16;
	add.s64 	%rd242, %rd186, %rd245;
	// begin inline asm
	ld.global.nc.u64 %rd241, [%rd242];
	// end inline asm
	mov.b64 	{%r70, %r71}, %rd241;
	mov.b32 	%f130, %r70;
	add.s64 	%rd244, %rd242, 8;
	// begin inline asm
	ld.global.nc.u64 %rd243, [%rd244];
	// end inline asm
	setp.lt.f32 	%p49, %f234, %f130;
	mov.f32 	%f231, %f130;
	mov.u64 	%rd339, %rd243;
	@%p49 bra 	$L__BB5_155;
	setp.lt.f32 	%p50, %f130, %f234;
	mov.f32 	%f231, %f234;
	mov.u64 	%rd339, %rd342;
	@%p50 bra 	$L__BB5_155;
	setp.lt.s64 	%p51, %rd342, %rd243;
	selp.f32 	%f231, %f234, %f130, %p51;
	min.s64 	%rd339, %rd342, %rd243;
$L__BB5_155:
	add.s64 	%rd247, %rd337, -8200;
	// begin inline asm
	ld.global.nc.u64 %rd246, [%rd247];
	// end inline asm
	mov.b64 	{%r72, %r73}, %rd246;
	mov.b32 	%f133, %r72;
	add.s64 	%rd249, %rd337, -8192;
	// begin inline asm
	ld.global.nc.u64 %rd248, [%rd249];
	// end inline asm
	setp.lt.f32 	%p52, %f231, %f133;
	mov.f32 	%f232, %f133;
	mov.u64 	%rd340, %rd248;
	@%p52 bra 	$L__BB5_158;
	setp.lt.f32 	%p53, %f133, %f231;
	mov.f32 	%f232, %f231;
	mov.u64 	%rd340, %rd339;
	@%p53 bra 	$L__BB5_158;
	setp.lt.s64 	%p54, %rd339, %rd248;
	selp.f32 	%f232, %f231, %f133, %p54;
	min.s64 	%rd340, %rd339, %rd248;
$L__BB5_158:
	add.s64 	%rd251, %rd337, -4104;
	// begin inline asm
	ld.global.nc.u64 %rd250, [%rd251];
	// end inline asm
	mov.b64 	{%r74, %r75}, %rd250;
	mov.b32 	%f136, %r74;
	add.s64 	%rd253, %rd337, -4096;
	// begin inline asm
	ld.global.nc.u64 %rd252, [%rd253];
	// end inline asm
	setp.lt.f32 	%p55, %f232, %f136;
	mov.f32 	%f233, %f136;
	mov.u64 	%rd341, %rd252;
	@%p55 bra 	$L__BB5_161;
	setp.lt.f32 	%p56, %f136, %f232;
	mov.f32 	%f233, %f232;
	mov.u64 	%rd341, %rd340;
	@%p56 bra 	$L__BB5_161;
	setp.lt.s64 	%p57, %rd340, %rd252;
	selp.f32 	%f233, %f232, %f136, %p57;
	min.s64 	%rd341, %rd340, %rd252;
$L__BB5_161:
	add.s64 	%rd255, %rd337, -8;
	// begin inline asm
	ld.global.nc.u64 %rd254, [%rd255];
	// end inline asm
	mov.b64 	{%r76, %r77}, %rd254;
	mov.b32 	%f139, %r76;
	// begin inline asm
	ld.global.nc.u64 %rd256, [%rd337];
	// end inline asm
	setp.lt.f32 	%p58, %f233, %f139;
	mov.f32 	%f234, %f139;
	mov.u64 	%rd342, %rd256;
	@%p58 bra 	$L__BB5_164;
	setp.lt.f32 	%p59, %f139, %f233;
	mov.f32 	%f234, %f233;
	mov.u64 	%rd342, %rd341;
	@%p59 bra 	$L__BB5_164;
	setp.lt.s64 	%p60, %rd341, %rd256;
	selp.f32 	%f234, %f233, %f139, %p60;
	min.s64 	%rd342, %rd341, %rd256;
$L__BB5_164:
	add.s32 	%r429, %r429, 1024;
	add.s64 	%rd337, %rd337, 16384;
	add.s32 	%r430, %r430, 1024;
	setp.lt.s32 	%p61, %r429, %r20;
	@%p61 bra 	$L__BB5_152;
$L__BB5_165:
	// begin inline asm
	mov.u32 %r78, %laneid;
	// end inline asm
	mov.b32 	%r80, %f234;
	mov.b32 	%r96, 1;
	mov.b32 	%r97, 31;
	mov.b32 	%r98, -1;
	// begin inline asm
	shfl.sync.down.b32 %r79, %r80, %r96, %r97, %r98;
	// end inline asm
	mov.b32 	%f143, %r79;
	// begin inline asm
	shfl.sync.down.b32 %r84, %r85, %r96, %r97, %r98;
	// end inline asm
	mov.b64 	{%r90, %r95}, %rd342;
	// begin inline asm
	shfl.sync.down.b32 %r89, %r90, %r96, %r97, %r98;
	// end inline asm
	// begin inline asm
	shfl.sync.down.b32 %r94, %r95, %r96, %r97, %r98;
	// end inline asm
	mov.b64 	%rd150, {%r89, %r94};
	setp.gt.s32 	%p62, %r78, 30;
	mov.f32 	%f236, %f234;
	mov.u64 	%rd344, %rd342;
	@%p62 bra 	$L__BB5_169;
	setp.lt.f32 	%p63, %f234, %f143;
	mov.f32 	%f236, %f143;
	mov.u64 	%rd344, %rd150;
	@%p63 bra 	$L__BB5_169;
	setp.gt.f32 	%p64, %f234, %f143;
	mov.f32 	%f236, %f234;
	mov.u64 	%rd344, %rd342;
	@%p64 bra 	$L__BB5_169;
	setp.lt.s64 	%p65, %rd342, %rd150;
	selp.f32 	%f236, %f234, %f143, %p65;
	min.s64 	%rd344, %rd342, %rd150;
$L__BB5_169:
	mov.b32 	%r100, %f236;
	mov.b32 	%r116, 2;
	mov.b32 	%r117, 31;
	mov.b32 	%r118, -1;
	// begin inline asm
	shfl.sync.down.b32 %r99, %r100, %r116, %r117, %r118;
	// end inline asm
	mov.b32 	%f146, %r99;
	// begin inline asm
	shfl.sync.down.b32 %r104, %r105, %r116, %r117, %r118;
	// end inline asm
	mov.b64 	{%r110, %r115}, %rd344;
	// begin inline asm
	shfl.sync.down.b32 %r109, %r110, %r116, %r117, %r118;
	// end inline asm
	// begin inline asm
	shfl.sync.down.b32 %r114, %r115, %r116, %r117, %r118;
	// end inline asm
	mov.b64 	%rd153, {%r109, %r114};
	setp.gt.s32 	%p66, %r78, 29;
	mov.f32 	%f237, %f236;
	mov.u64 	%rd345, %rd344;
	@%p66 bra 	$L__BB5_173;
	setp.lt.f32 	%p67, %f236, %f146;
	mov.f32 	%f237, %f146;
	mov.u64 	%rd345, %rd153;
	@%p67 bra 	$L__BB5_173;
	setp.gt.f32 	%p68, %f236, %f146;
	mov.f32 	%f237, %f236;
	mov.u64 	%rd345, %rd344;
	@%p68 bra 	$L__BB5_173;
	setp.lt.s64 	%p69, %rd344, %rd153;
	selp.f32 	%f237, %f236, %f146, %p69;
	min.s64 	%rd345, %rd344, %rd153;
$L__BB5_173:
	mov.b32 	%r120, %f237;
	mov.b32 	%r136, 4;
	mov.b32 	%r137, 31;
	mov.b32 	%r138, -1;
	// begin inline asm
	shfl.sync.down.b32 %r119, %r120, %r136, %r137, %r138;
	// end inline asm
	mov.b32 	%f149, %r119;
	// begin inline asm
	shfl.sync.down.b32 %r124, %r125, %r136, %r137, %r138;
	// end inline asm
	mov.b64 	{%r130, %r135}, %rd345;
	// begin inline asm
	shfl.sync.down.b32 %r129, %r130, %r136, %r137, %r138;
	// end inline asm
	// begin inline asm
	shfl.sync.down.b32 %r134, %r135, %r136, %r137, %r138;
	// end inline asm
	mov.b64 	%rd156, {%r129, %r134};
	setp.gt.s32 	%p70, %r78, 27;
	mov.f32 	%f238, %f237;
	mov.u64 	%rd346, %rd345;
	@%p70 bra 	$L__BB5_177;
	setp.lt.f32 	%p71, %f237, %f149;
	mov.f32 	%f238, %f149;
	mov.u64 	%rd346, %rd156;
	@%p71 bra 	$L__BB5_177;
	setp.gt.f32 	%p72, %f237, %f149;
	mov.f32 	%f238, %f237;
	mov.u64 	%rd346, %rd345;
	@%p72 bra 	$L__BB5_177;
	setp.lt.s64 	%p73, %rd345, %rd156;
	selp.f32 	%f238, %f237, %f149, %p73;
	min.s64 	%rd346, %rd345, %rd156;
$L__BB5_177:
	mov.b32 	%r140, %f238;
	mov.b32 	%r156, 8;
	mov.b32 	%r157, 31;
	mov.b32 	%r158, -1;
	// begin inline asm
	shfl.sync.down.b32 %r139, %r140, %r156, %r157, %r158;
	// end inline asm
	mov.b32 	%f152, %r139;
	// begin inline asm
	shfl.sync.down.b32 %r144, %r145, %r156, %r157, %r158;
	// end inline asm
	mov.b64 	{%r150, %r155}, %rd346;
	// begin inline asm
	shfl.sync.down.b32 %r149, %r150, %r156, %r157, %r158;
	// end inline asm
	// begin inline asm
	shfl.sync.down.b32 %r154, %r155, %r156, %r157, %r158;
	// end inline asm
	mov.b64 	%rd159, {%r149, %r154};
	setp.gt.s32 	%p74, %r78, 23;
	mov.f32 	%f239, %f238;
	mov.u64 	%rd347, %rd346;
	@%p74 bra 	$L__BB5_181;
	setp.lt.f32 	%p75, %f238, %f152;
	mov.f32 	%f239, %f152;
	mov.u64 	%rd347, %rd159;
	@%p75 bra 	$L__BB5_181;
	setp.gt.f32 	%p76, %f238, %f152;
	mov.f32 	%f239, %f238;
	mov.u64 	%rd347, %rd346;
	@%p76 bra 	$L__BB5_181;
	setp.lt.s64 	%p77, %rd346, %rd159;
	selp.f32 	%f239, %f238, %f152, %p77;
	min.s64 	%rd347, %rd346, %rd159;
$L__BB5_181:
	mov.b32 	%r160, %f239;
	mov.b32 	%r176, 16;
	mov.b32 	%r177, 31;
	mov.b32 	%r178, -1;
	// begin inline asm
	shfl.sync.down.b32 %r159, %r160, %r176, %r177, %r178;
	// end inline asm
	mov.b32 	%f155, %r159;
	// begin inline asm
	shfl.sync.down.b32 %r164, %r165, %r176, %r177, %r178;
	// end inline asm
	mov.b64 	{%r170, %r175}, %rd347;
	// begin inline asm
	shfl.sync.down.b32 %r169, %r170, %r176, %r177, %r178;
	// end inline asm
	// begin inline asm
	shfl.sync.down.b32 %r174, %r175, %r176, %r177, %r178;
	// end inline asm
	mov.b64 	%rd162, {%r169, %r174};
	setp.gt.s32 	%p78, %r78, 15;
	mov.f32 	%f247, %f239;
	mov.u64 	%rd355, %rd347;
	@%p78 bra 	$L__BB5_185;
	setp.lt.f32 	%p79, %f239, %f155;
	mov.f32 	%f247, %f155;
	mov.u64 	%rd355, %rd162;
	@%p79 bra 	$L__BB5_185;
	setp.gt.f32 	%p80, %f239, %f155;
	mov.f32 	%f247, %f239;
	mov.u64 	%rd355, %rd347;
	@%p80 bra 	$L__BB5_185;
	setp.lt.s64 	%p81, %rd347, %rd162;
	selp.f32 	%f247, %f239, %f155, %p81;
	min.s64 	%rd355, %rd347, %rd162;
$L__BB5_185:
	setp.ne.s32 	%p82, %r78, 0;
	@%p82 bra 	$L__BB5_187;
	shr.u32 	%r179, %r16, 1;
	and.b32  	%r180, %r179, 496;
	mov.u32 	%r181, _ZN6thrust24THRUST_300001_SM_1000_NS8cuda_cub4core6detail5shmemE;
	add.s32 	%r182, %r181, %r180;
	st.shared.f32 	[%r182+8], %f247;
	st.shared.u64 	[%r182+16], %rd355;
$L__BB5_187:
	bar.sync 	0;
	setp.ne.s32 	%p83, %r16, 0;
	@%p83 bra 	$L__BB5_209;
	ld.shared.f32 	%f158, [_ZN6thrust24THRUST_300001_SM_1000_NS8cuda_cub4core6detail5shmemE+24];
	ld.shared.u64 	%rd165, [_ZN6thrust24THRUST_300001_SM_1000_NS8cuda_cub4core6detail5shmemE+32];
	setp.lt.f32 	%p84, %f247, %f158;
	mov.f32 	%f241, %f158;
	mov.u64 	%rd349, %rd165;
	@%p84 bra 	$L__BB5_191;
	setp.lt.f32 	%p85, %f158, %f247;
	mov.f32 	%f241, %f247;
	mov.u64 	%rd349, %rd355;
	@%p85 bra 	$L__BB5_191;
	setp.lt.s64 	%p86, %rd355, %rd165;
	selp.f32 	%f241, %f247, %f158, %p86;
	min.s64 	%rd349, %rd355, %rd165;
$L__BB5_191:
	ld.shared.f32 	%f161, [_ZN6thrust24THRUST_300001_SM_1000_NS8cuda_cub4core6detail5shmemE+40];
	ld.shared.u64 	%rd168, [_ZN6thrust24THRUST_300001_SM_1000_NS8cuda_cub4core6detail5shmemE+48];
	setp.lt.f32 	%p87, %f241, %f161;
	mov.f32 	%f242, %f161;
	mov.u64 	%rd350, %rd168;
	@%p87 bra 	$L__BB5_194;
	setp.lt.f32 	%p88, %f161, %f241;
	mov.f32 	%f242, %f241;
	mov.u64 	%rd350, %rd349;
	@%p88 bra 	$L__BB5_194;
	setp.lt.s64 	%p89, %rd349, %rd168;
	selp.f32 	%f242, %f241, %f161, %p89;
	min.s64 	%rd350, %rd349, %rd168;
$L__BB5_194:
	ld.shared.f32 	%f164, [_ZN6thrust24THRUST_300001_SM_1000_NS8cuda_cub4core6detail5shmemE+56];
	ld.shared.u64 	%rd171, [_ZN6thrust24THRUST_300001_SM_1000_NS8cuda_cub4core6detail5shmemE+64];
	setp.lt.f32 	%p90, %f242, %f164;
	mov.f32 	%f243, %f164;
	mov.u64 	%rd351, %rd171;
	@%p90 bra 	$L__BB5_197;
	setp.lt.f32 	%p91, %f164, %f242;
	mov.f32 	%f243, %f242;
	mov.u64 	%rd351, %rd350;
	@%p91 bra 	$L__BB5_197;
	setp.lt.s64 	%p92, %rd350, %rd171;
	selp.f32 	%f243, %f242, %f164, %p92;
	min.s64 	%rd351, %rd350, %rd171;
$L__BB5_197:
	ld.shared.f32 	%f167, [_ZN6thrust24THRUST_300001_SM_1000_NS8cuda_cub4core6detail5shmemE+72];
	ld.shared.u64 	%rd174, [_ZN6thrust24THRUST_300001_SM_1000_NS8cuda_cub4core6detail5shmemE+80];
	setp.lt.f32 	%p93, %f243, %f167;
	mov.f32 	%f244, %f167;
	mov.u64 	%rd352, %rd174;
	@%p93 bra 	$L__BB5_200;
	setp.lt.f32 	%p94, %f167, %f243;
	mov.f32 	%f244, %f243;
	mov.u64 	%rd352, %rd351;
	@%p94 bra 	$L__BB5_200;
	setp.lt.s64 	%p95, %rd351, %rd174;
	selp.f32 	%f244, %f243, %f167, %p95;
	min.s64 	%rd352, %rd351, %rd174;
$L__BB5_200:
	ld.shared.f32 	%f170, [_ZN6thrust24THRUST_300001_SM_1000_NS8cuda_cub4core6detail5shmemE+88];
	ld.shared.u64 	%rd177, [_ZN6thrust24THRUST_300001_SM_1000_NS8cuda_cub4core6detail5shmemE+96];
	setp.lt.f32 	%p96, %f244, %f170;
	mov.f32 	%f245, %f170;
	mov.u64 	%rd353, %rd177;
	@%p96 bra 	$L__BB5_203;
	setp.lt.f32 	%p97, %f170, %f244;
	mov.f32 	%f245, %f244;
	mov.u64 	%rd353, %rd352;
	@%p97 bra 	$L__BB5_203;
	setp.lt.s64 	%p98, %rd352, %rd177;
	selp.f32 	%f245, %f244, %f170, %p98;
	min.s64 	%rd353, %rd352, %rd177;
$L__BB5_203:
	ld.shared.f32 	%f173, [_ZN6thrust24THRUST_300001_SM_1000_NS8cuda_cub4core6detail5shmemE+104];
	ld.shared.u64 	%rd180, [_ZN6thrust24THRUST_300001_SM_1000_NS8cuda_cub4core6detail5shmemE+112];
	setp.lt.f32 	%p99, %f245, %f173;
	mov.f32 	%f246, %f173;
	mov.u64 	%rd354, %rd180;
	@%p99 bra 	$L__BB5_206;
	setp.lt.f32 	%p100, %f173, %f245;
	mov.f32 	%f246, %f245;
	mov.u64 	%rd354, %rd353;
	@%p100 bra 	$L__BB5_206;
	setp.lt.s64 	%p101, %rd353, %rd180;
	selp.f32 	%f246, %f245, %f173, %p101;
	min.s64 	%rd354, %rd353, %rd180;
$L__BB5_206:
	ld.shared.f32 	%f176, [_ZN6thrust24THRUST_300001_SM_1000_NS8cuda_cub4core6detail5shmemE+120];
	ld.shared.u64 	%rd183, [_ZN6thrust24THRUST_300001_SM_1000_NS8cuda_cub4core6detail5shmemE+128];
	setp.lt.f32 	%p102, %f246, %f176;
	mov.f32 	%f247, %f176;
	mov.u64 	%rd355, %rd183;
	@%p102 bra 	$L__BB5_209;
	setp.lt.f32 	%p103, %f176, %f246;
	mov.f32 	%f247, %f246;
	mov.u64 	%rd355, %rd354;
	@%p103 bra 	$L__BB5_209;
	setp.lt.s64 	%p104, %rd354, %rd183;
	selp.f32 	%f247, %f246, %f176, %p104;
	min.s64 	%rd355, %rd354, %rd183;
$L__BB5_209:
	mov.u32 	%r418, %tid.x;
	setp.ne.s32 	%p221, %r418, 0;
	@%p221 bra 	$L__BB5_211;
	cvta.to.global.u64 	%rd287, %rd187;
	st.global.f32 	[%rd287], %f247;
	st.global.u64 	[%rd287+8], %rd355;
$L__BB5_211:
	ret;

}
	// .globl	_ZN6thrust24THRUST_300001_SM_1000_NS8cuda_cub4core6detail13_kernel_agentINS1_8__reduce11ReduceAgentINS0_12zip_iteratorIN4cuda3std3__45tupleIJNS0_6detail15normal_iteratorINS0_10device_ptrIfEEEENS0_17counting_iteratorIlNS0_11use_defaultESI_SI_EEEEEEEPNSB_IJflEEESM_lNS1_9__extrema9arg_max_fIflNSA_4lessIfEEEEEEJSL_SN_lSS_EEEvDpT0_
.visible .entry _ZN6thrust24THRUST_300001_SM_1000_NS8cuda_cub4core6detail13_kernel_agentINS1_8__reduce11ReduceAgentINS0_12zip_iteratorIN4cuda3std3__45tupleIJNS0_6detail15normal_iteratorINS0_10device_ptrIfEEEENS0_17counting_iteratorIlNS0_11use_defaultESI_SI_EEEEEEEPNSB_IJflEEESM_lNS1_9__extrema9arg_max_fIflNSA_4lessIfEEEEEEJSL_SN_lSS_EEEvDpT0_(
	.param .align 8 .b8 _ZN6thrust24THRUST_300001_SM_1000_NS8cuda_cub4core6detail13_kernel_agentINS1_8__reduce11ReduceAgentINS0_12zip_iteratorIN4cuda3std3__45tupleIJNS0_6detail15normal_iteratorINS0_10device_ptrIfEEEENS0_17counting_iteratorIlNS0_11use_defaultESI_SI_EEEEEEEPNSB_IJflEEESM_lNS1_9__extrema9arg_max_fIflNSA_4lessIfEEEEEEJSL_SN_lSS_EEEvDpT0__param_0[16],
	.param .u64 .ptr .align 1 _ZN6thrust24THRUST_300001_SM_1000_NS8cuda_cub4core6detail13_kernel_agentINS1_8__reduce11ReduceAgentINS0_12zip_iteratorIN4cuda3std3__45tupleIJNS0_6detail15normal_iteratorINS0_10device_ptrIfEEEENS0_17counting_iteratorIlNS0_11use_defaultESI_SI_EEEEEEEPNSB_IJflEEESM_lNS1_9__extrema9arg_max_fIflNSA_4lessIfEEEEEEJSL_SN_lSS_EEEvDpT0__param_1,
	.param .u64 _ZN6thrust24THRUST_300001_SM_1000_NS8cuda_cub4core6detail13_kernel_agentINS1_8__reduce11ReduceAgentINS0_12zip_iteratorIN4cuda3std3__45tupleIJNS0_6detail15normal_iteratorINS0_10device_ptrIfEEEENS0_17counting_iteratorIlNS0_11use_defaultESI_SI_EEEEEEEPNSB_IJflEEESM_lNS1_9__extrema9arg_max_fIflNSA_4lessIfEEEEEEJSL_SN_lSS_EEEvDpT0__param_2,
	.param .align 1 .b8 _ZN6thrust24THRUST_300001_SM_1000_NS8cuda_cub4core6detail13_kernel_agentINS1_8__reduce11ReduceAgentINS0_12zip_iteratorIN4cuda3std3__45tupleIJNS0_6detail15normal_iteratorINS0_10device_ptrIfEEEENS0_17counting_iteratorIlNS0_11use_defaultESI_SI_EEEEEEEPNSB_IJflEEESM_lNS1_9__extrema9arg_max_fIflNSA_4lessIfEEEEEEJSL_SN_lSS_EEEvDpT0__param_3[1]
)
.maxntid 256
{
	.reg .pred 	%p<213>;
	.reg .b32 	%r<391>;
	.reg .b32 	%f<242>;
	.reg .b64 	%rd<307>;

	ld.param.u64 	%rd192, [_ZN6thrust24THRUST_300001_SM_1000_NS8cuda_cub4core6detail13_kernel_agentINS1_8__reduce11ReduceAgentINS0_12zip_iteratorIN4cuda3std3__45tupleIJNS0_6detail15normal_iteratorINS0_10device_ptrIfEEEENS0_17counting_iteratorIlNS0_11use_defaultESI_SI_EEEEEEEPNSB_IJflEEESM_lNS1_9__extrema9arg_max_fIflNSA_4lessIfEEEEEEJSL_SN_lSS_EEEvDpT0__param_0+8];
	ld.param.u64 	%rd191, [_ZN6thrust24THRUST_300001_SM_1000_NS8cuda_cub4core6detail13_kernel_agentINS1_8__reduce11ReduceAgentINS0_12zip_iteratorIN4cuda3std3__45tupleIJNS0_6detail15normal_iteratorINS0_10device_ptrIfEEEENS0_17counting_iteratorIlNS0_11use_defaultESI_SI_EEEEEEEPNSB_IJflEEESM_lNS1_9__extrema9arg_max_fIflNSA_4lessIfEEEEEEJSL_SN_lSS_EEEvDpT0__param_0];
	ld.param.u64 	%rd194, [_ZN6thrust24THRUST_300001_SM_1000_NS8cuda_cub4core6detail13_kernel_agentINS1_8__reduce11ReduceAgentINS0_12zip_iteratorIN4cuda3std3__45tupleIJNS0_6detail15normal_iteratorINS0_10device_ptrIfEEEENS0_17counting_iteratorIlNS0_11use_defaultESI_SI_EEEEEEEPNSB_IJflEEESM_lNS1_9__extrema9arg_max_fIflNSA_4lessIfEEEEEEJSL_SN_lSS_EEEvDpT0__param_2];
	setp.eq.s64 	%p1, %rd194, 0;
	@%p1 bra 	$L__BB6_206;
	cvta.to.global.u64 	%rd1, %rd191;
	setp.gt.s64 	%p2, %rd194, 1279;
	@%p2 bra 	$L__BB6_122;
	cvt.u32.u64 	%r1, %rd194;
	mov.u32 	%r2, %tid.x;
	setp.ge.s32 	%p96, %r2, %r1;
	mov.f32 	%f188, 0f00000000;
	mov.b64 	%rd249, 0;
	mov.u32 	%r385, %r2;
	@%p96 bra 	$L__BB6_4;
	cvt.u64.u32 	%rd225, %r2;
	mul.wide.u32 	%rd226, %r2, 4;
	add.s64 	%rd227, %rd1, %rd226;
	add.s64 	%rd249, %rd192, %rd225;
	ld.global.f32 	%f188, [%rd227];
	add.s32 	%r385, %r2, 256;
$L__BB6_4:
	setp.ge.s32 	%p97, %r385, %r1;
	@%p97 bra 	$L__BB6_26;
	not.b32 	%r154, %r385;
	add.s32 	%r5, %r154, %r1;
	and.b32  	%r155, %r5, 768;
	setp.eq.s32 	%p98, %r155, 768;
	@%p98 bra 	$L__BB6_11;
	cvt.u64.u32 	%rd229, %r385;
	add.s64 	%rd240, %rd192, %rd229;
	mul.wide.u32 	%rd230, %r385, 4;
	add.s64 	%rd239, %rd1, %rd230;
	shr.u32 	%r156, %r5, 8;
	add.s32 	%r157, %r156, 1;
	and.b32  	%r158, %r157, 3;
	neg.s32 	%r383, %r158;
$L__BB6_7:
	.pragma "nounroll";
	mov.u64 	%rd9, %rd249;
	mov.f32 	%f3, %f188;
	ld.global.f32 	%f4, [%rd239];
	setp.lt.f32 	%p99, %f3, %f4;
	mov.u64 	%rd249, %rd240;
	mov.f32 	%f188, %f4;
	@%p99 bra 	$L__BB6_10;
	setp.lt.f32 	%p100, %f4, %f3;
	mov.u64 	%rd249, %rd9;
	mov.f32 	%f188, %f3;
	@%p100 bra 	$L__BB6_10;
	setp.lt.s64 	%p101, %rd9, %rd240;
	min.s64 	%rd249, %rd9, %rd240;
	selp.f32 	%f188, %f3, %f4, %p101;
$L__BB6_10:
	add.s32 	%r385, %r385, 256;
	add.s64 	%rd240, %rd240, 256;
	add.s64 	%rd239, %rd239, 1024;
	add.s32 	%r383, %r383, 1;
	setp.ne.s32 	%p102, %r383, 0;
	@%p102 bra 	$L__BB6_7;
$L__BB6_11:
	setp.lt.u32 	%p103, %r5, 768;
	@%p103 bra 	$L__BB6_26;
	add.s32 	%r386, %r385, 512;
$L__BB6_13:
	mov.u32 	%r13, %r386;
	add.s32 	%r159, %r13, -512;
	cvt.s64.s32 	%rd231, %r159;
	mul.wide.s32 	%rd232, %r159, 4;
	add.s64 	%rd17, %rd1, %rd232;
	add.s64 	%rd18, %rd192, %rd231;
	ld.global.f32 	%f10, [%rd17];
	setp.lt.f32 	%p104, %f188, %f10;
	mov.u64 	%rd246, %rd18;
	mov.f32 	%f185, %f10;
	@%p104 bra 	$L__BB6_16;
	setp.lt.f32 	%p105, %f10, %f188;
	mov.u64 	%rd246, %rd249;
	mov.f32 	%f185, %f188;
	@%p105 bra 	$L__BB6_16;
	setp.lt.s64 	%p106, %rd249, %rd18;
	min.s64 	%rd246, %rd249, %rd18;
	selp.f32 	%f185, %f188, %f10, %p106;
$L__BB6_16:
	add.s32 	%r160, %r13, -256;
	cvt.s64.s32 	%rd233, %r160;
	add.s64 	%rd21, %rd192, %rd233;
	ld.global.f32 	%f13, [%rd17+1024];
	setp.lt.f32 	%p107, %f185, %f13;
	mov.u64 	%rd247, %rd21;
	mov.f32 	%f186, %f13;
	@%p107 bra 	$L__BB6_19;
	setp.lt.f32 	%p108, %f13, %f185;
	mov.u64 	%rd247, %rd246;
	mov.f32 	%f186, %f185;
	@%p108 bra 	$L__BB6_19;
	setp.lt.s64 	%p109, %rd246, %rd21;
	min.s64 	%rd247, %rd246, %rd21;
	selp.f32 	%f186, %f185, %f13, %p109;
$L__BB6_19:
	cvt.s64.s32 	%rd234, %r13;
	add.s64 	%rd24, %rd192, %rd234;
	ld.global.f32 	%f16, [%rd17+2048];
	setp.lt.f32 	%p110, %f186, %f16;
	mov.u64 	%rd248, %rd24;
	mov.f32 	%f187, %f16;
	@%p110 bra 	$L__BB6_22;
	setp.lt.f32 	%p111, %f16, %f186;
	mov.u64 	%rd248, %rd247;
	mov.f32 	%f187, %f186;
	@%p111 bra 	$L__BB6_22;
	setp.lt.s64 	%p112, %rd247, %rd24;
	min.s64 	%rd248, %rd247, %rd24;
	selp.f32 	%f187, %f186, %f16, %p112;
$L__BB6_22:
	add.s32 	%r161, %r13, 256;
	cvt.s64.s32 	%rd235, %r161;
	add.s64 	%rd27, %rd192, %rd235;
	ld.global.f32 	%f19, [%rd17+3072];
	setp.lt.f32 	%p113, %f187, %f19;
	mov.u64 	%rd249, %rd27;
	mov.f32 	%f188, %f19;
	@%p113 bra 	$L__BB6_25;
	setp.lt.f32 	%p114, %f19, %f187;
	mov.u64 	%rd249, %rd248;
	mov.f32 	%f188, %f187;
	@%p114 bra 	$L__BB6_25;
	setp.lt.s64 	%p115, %rd248, %rd27;
	min.s64 	%rd249, %rd248, %rd27;
	selp.f32 	%f188, %f187, %f19, %p115;
$L__BB6_25:
	add.s32 	%r386, %r13, 1024;
	add.s32 	%r162, %r13, 512;
	setp.lt.s32 	%p116, %r162, %r1;
	@%p116 bra 	$L__BB6_13;
$L__BB6_26:
	setp.lt.s32 	%p117, %r1, 256;
	@%p117 bra 	$L__BB6_71;
	// begin inline asm
	mov.u32 %r276, %laneid;
	// end inline asm
	mov.b32 	%r278, %f188;
	mov.b32 	%r294, 1;
	mov.b32 	%r295, 31;
	mov.b32 	%r296, -1;
	// begin inline asm
	shfl.sync.down.b32 %r277, %r278, %r294, %r295, %r296;
	// end inline asm
	mov.b32 	%f23, %r277;
	// begin inline asm
	shfl.sync.down.b32 %r282, %r283, %r294, %r295, %r296;
	// end inline asm
	mov.b64 	{%r288, %r293}, %rd249;
	// begin inline asm
	shfl.sync.down.b32 %r287, %r288, %r294, %r295, %r296;
	// end inline asm
	// begin inline asm
	shfl.sync.down.b32 %r292, %r293, %r294, %r295, %r296;
	// end inline asm
	mov.b64 	%rd31, {%r287, %r292};
	setp.gt.s32 	%p169, %r276, 30;
	mov.u64 	%rd251, %rd249;
	mov.f32 	%f190, %f188;
	@%p169 bra 	$L__BB6_31;
	setp.lt.f32 	%p170, %f188, %f23;
	mov.u64 	%rd251, %rd31;
	mov.f32 	%f190, %f23;
	@%p170 bra 	$L__BB6_31;
	setp.gt.f32 	%p171, %f188, %f23;
	mov.u64 	%rd251, %rd249;
	mov.f32 	%f190, %f188;
	@%p171 bra 	$L__BB6_31;
	setp.lt.s64 	%p172, %rd249, %rd31;
	min.s64 	%rd251, %rd249, %rd31;
	selp.f32 	%f190, %f188, %f23, %p172;
$L__BB6_31:
	mov.b32 	%r298, %f190;
	mov.b32 	%r314, 2;
	mov.b32 	%r315, 31;
	mov.b32 	%r316, -1;
	// begin inline asm
	shfl.sync.down.b32 %r297, %r298, %r314, %r315, %r316;
	// end inline asm
	mov.b32 	%f26, %r297;
	// begin inline asm
	shfl.sync.down.b32 %r302, %r303, %r314, %r315, %r316;
	// end inline asm
	mov.b64 	{%r308, %r313}, %rd251;
	// begin inline asm
	shfl.sync.down.b32 %r307, %r308, %r314, %r315, %r316;
	// end inline asm
	// begin inline asm
	shfl.sync.down.b32 %r312, %r313, %r314, %r315, %r316;
	// end inline asm
	mov.b64 	%rd34, {%r307, %r312};
	setp.gt.s32 	%p173, %r276, 29;
	mov.u64 	%rd252, %rd251;
	mov.f32 	%f191, %f190;
	@%p173 bra 	$L__BB6_35;
	setp.lt.f32 	%p174, %f190, %f26;
	mov.u64 	%rd252, %rd34;
	mov.f32 	%f191, %f26;
	@%p174 bra 	$L__BB6_35;
	setp.gt.f32 	%p175, %f190, %f26;
	mov.u64 	%rd252, %rd251;
	mov.f32 	%f191, %f190;
	@%p175 bra 	$L__BB6_35;
	setp.lt.s64 	%p176, %rd251, %rd34;
	min.s64 	%rd252, %rd251, %rd34;
	selp.f32 	%f191, %f190, %f26, %p176;
$L__BB6_35:
	mov.b32 	%r318, %f191;
	mov.b32 	%r334, 4;
	mov.b32 	%r335, 31;
	mov.b32 	%r336, -1;
	// begin inline asm
	shfl.sync.down.b32 %r317, %r318, %r334, %r335, %r336;
	// end inline asm
	mov.b32 	%f29, %r317;
	// begin inline asm
	shfl.sync.down.b32 %r322, %r323, %r334, %r335, %r336;
	// end inline asm
	mov.b64 	{%r328, %r333}, %rd252;
	// begin inline asm
	shfl.sync.down.b32 %r327, %r328, %r334, %r335, %r336;
	// end inline asm
	// begin inline asm
	shfl.sync.down.b32 %r332, %r333, %r334, %r335, %r336;
	// end inline asm
	mov.b64 	%rd37, {%r327, %r332};
	setp.gt.s32 	%p177, %r276, 27;
	mov.u64 	%rd253, %rd252;
	mov.f32 	%f192, %f191;
	@%p177 bra 	$L__BB6_39;
	setp.lt.f32 	%p178, %f191, %f29;
	mov.u64 	%rd253, %rd37;
	mov.f32 	%f192, %f29;
	@%p178 bra 	$L__BB6_39;
	setp.gt.f32 	%p179, %f191, %f29;
	mov.u64 	%rd253, %rd252;
	mov.f32 	%f192, %f191;
	@%p179 bra 	$L__BB6_39;
	setp.lt.s64 	%p180, %rd252, %rd37;
	min.s64 	%rd253, %rd252, %rd37;
	selp.f32 	%f192, %f191, %f29, %p180;
$L__BB6_39:
	mov.b32 	%r338, %f192;
	mov.b32 	%r354, 8;
	mov.b32 	%r355, 31;
	mov.b32 	%r356, -1;
	// begin inline asm
	shfl.sync.down.b32 %r337, %r338, %r354, %r355, %r356;
	// end inline asm
	mov.b32 	%f32, %r337;
	// begin inline asm
	shfl.sync.down.b32 %r342, %r343, %r354, %r355, %r356;
	// end inline asm
	mov.b64 	{%r348, %r353}, %rd253;
	// begin inline asm
	shfl.sync.down.b32 %r347, %r348, %r354, %r355, %r356;
	// end inline asm
	// begin inline asm
	shfl.sync.down.b32 %r352, %r353, %r354, %r355, %r356;
	// end inline asm
	mov.b64 	%rd40, {%r347, %r352};
	setp.gt.s32 	%p181, %r276, 23;
	mov.u64 	%rd254, %rd253;
	mov.f32 	%f193, %f192;
	@%p181 bra 	$L__BB6_43;
	setp.lt.f32 	%p182, %f192, %f32;
	mov.u64 	%rd254, %rd40;
	mov.f32 	%f193, %f32;
	@%p182 bra 	$L__BB6_43;
	setp.gt.f32 	%p183, %f192, %f32;
	mov.u64 	%rd254, %rd253;
	mov.f32 	%f193, %f192;
	@%p183 bra 	$L__BB6_43;
	setp.lt.s64 	%p184, %rd253, %rd40;
	min.s64 	%rd254, %rd253, %rd40;
	selp.f32 	%f193, %f192, %f32, %p184;
$L__BB6_43:
	mov.b32 	%r358, %f193;
	mov.b32 	%r374, 16;
	mov.b32 	%r375, 31;
	mov.b32 	%r376, -1;
	// begin inline asm
	shfl.sync.down.b32 %r357, %r358, %r374, %r375, %r376;
	// end inline asm
	mov.b32 	%f35, %r357;
	// begin inline asm
	shfl.sync.down.b32 %r362, %r363, %r374, %r375, %r376;
	// end inline asm
	mov.b64 	{%r368, %r373}, %rd254;
	// begin inline asm
	shfl.sync.down.b32 %r367, %r368, %r374, %r375, %r376;
	// end inline asm
	// begin inline asm
	shfl.sync.down.b32 %r372, %r373, %r374, %r375, %r376;
	// end inline asm
	mov.b64 	%rd43, {%r367, %r372};
	setp.gt.s32 	%p185, %r276, 15;
	mov.u64 	%rd306, %rd254;
	mov.f32 	%f241, %f193;
	@%p185 bra 	$L__BB6_47;
	setp.lt.f32 	%p186, %f193, %f35;
	mov.u64 	%rd306, %rd43;
	mov.f32 	%f241, %f35;
	@%p186 bra 	$L__BB6_47;
	setp.gt.f32 	%p187, %f193, %f35;
	mov.u64 	%rd306, %rd254;
	mov.f32 	%f241, %f193;
	@%p187 bra 	$L__BB6_47;
	setp.lt.s64 	%p188, %rd254, %rd43;
	min.s64 	%rd306, %rd254, %rd43;
	selp.f32 	%f241, %f193, %f35, %p188;
$L__BB6_47:
	setp.ne.s32 	%p189, %r276, 0;
	@%p189 bra 	$L__BB6_49;
	shr.u32 	%r377, %r2, 1;
	and.b32  	%r378, %r377, 496;
	mov.u32 	%r379, _ZN6thrust24THRUST_300001_SM_1000_NS8cuda_cub4core6detail5shmemE;
	add.s32 	%r380, %r379, %r378;
	st.shared.f32 	[%r380+8], %f241;
	st.shared.u64 	[%r380+16], %rd306;
$L__BB6_49:
	bar.sync 	0;
	setp.ne.s32 	%p190, %r2, 0;
	@%p190 bra 	$L__BB6_204;
	ld.shared.f32 	%f38, [_ZN6thrust24THRUST_300001_SM_1000_NS8cuda_cub4core6detail5shmemE+24];
	ld.shared.u64 	%rd46, [_ZN6thrust24THRUST_300001_SM_1000_NS8cuda_cub4core6detail5shmemE+32];
	setp.lt.f32 	%p191, %f241, %f38;
	mov.u64 	%rd256, %rd46;
	mov.f32 	%f195, %f38;
	@%p191 bra 	$L__BB6_53;
	setp.lt.f32 	%p192, %f38, %f241;
	mov.u64 	%rd256, %rd306;
	mov.f32 	%f195, %f241;
	@%p192 bra 	$L__BB6_53;
	setp.lt.s64 	%p193, %rd306, %rd46;
	min.s64 	%rd256, %rd306, %rd46;
	selp.f32 	%f195, %f241, %f38, %p193;
$L__BB6_53:
	ld.shared.f32 	%f41, [_ZN6thrust24THRUST_300001_SM_1000_NS8cuda_cub4core6detail5shmemE+40];
	ld.shared.u64 	%rd49, [_ZN6thrust24THRUST_300001_SM_1000_NS8cuda_cub4core6detail5shmemE+48];
	setp.lt.f32 	%p194, %f195, %f41;
	mov.u64 	%rd257, %rd49;
	mov.f32 	%f196, %f41;
	@%p194 bra 	$L__BB6_56;
	setp.lt.f32 	%p195, %f41, %f195;
	mov.u64 	%rd257, %rd256;
	mov.f32 	%f196, %f195;
	@%p195 bra 	$L__BB6_56;
	setp.lt.s64 	%p196, %rd256, %rd49;
	min.s64 	%rd257, %rd256, %rd49;
	selp.f32 	%f196, %f195, %f41, %p196;
$L__BB6_56:
	ld.shared.f32 	%f44, [_ZN6thrust24THRUST_300001_SM_1000_NS8cuda_cub4core6detail5shmemE+56];
	ld.shared.u64 	%rd52, [_ZN6thrust24THRUST_300001_SM_1000_NS8cuda_cub4core6detail5shmemE+64];
	setp.lt.f32 	%p197, %f196, %f44;
	mov.u64 	%rd258, %rd52;
	mov.f32 	%f197, %f44;
	@%p197 bra 	$L__BB6_59;
	setp.lt.f32 	%p198, %f44, %f196;
	mov.u64 	%rd258, %rd257;
	mov.f32 	%f197, %f196;
	@%p198 bra 	$L__BB6_59;
	setp.lt.s64 	%p199, %rd257, %rd52;
	min.s64 	%rd258, %rd257, %rd52;
	selp.f32 	%f197, %f196, %f44, %p199;
$L__BB6_59:
	ld.shared.f32 	%f47, [_ZN6thrust24THRUST_300001_SM_1000_NS8cuda_cub4core6detail5shmemE+72];
	ld.shared.u64 	%rd55, [_ZN6thrust24THRUST_300001_SM_1000_NS8cuda_cub4core6detail5shmemE+80];
	setp.lt.f32 	%p200, %f197, %f47;
	mov.u64 	%rd259, %rd55;
	mov.f32 	%f198, %f47;
	@%p200 bra 	$L__BB6_62;
	setp.lt.f32 	%p201, %f47, %f197;
	mov.u64 	%rd259, %rd258;
	mov.f32 	%f198, %f197;
	@%p201 bra 	$L__BB6_62;
	setp.lt.s64 	%p202, %rd258, %rd55;
	min.s64 	%rd259, %rd258, %rd55;
	selp.f32 	%f198, %f197, %f47, %p202;
$L__BB6_62:
	ld.shared.f32 	%f50, [_ZN6thrust24THRUST_300001_SM_1000_NS8cuda_cub4core6detail5shmemE+88];
	ld.shared.u64 	%rd58, [_ZN6thrust24THRUST_300001_SM_1000_NS8cuda_cub4core6detail5shmemE+96];
	setp.lt.f32 	%p203, %f198, %f50;
	mov.u64 	%rd260, %rd58;
	mov.f32 	%f199, %f50;
	@%p203 bra 	$L__BB6_65;
	setp.lt.f32 	%p204, %f50, %f198;
	mov.u64 	%rd260, %rd259;
	mov.f32 	%f199, %f198;
	@%p204 bra 	$L__BB6_65;
	setp.lt.s64 	%p205, %rd259, %rd58;
	min.s64 	%rd260, %rd259, %rd58;
	selp.f32 	%f199, %f198, %f50, %p205;
$L__BB6_65:
	ld.shared.f32 	%f53, [_ZN6thrust24THRUST_300001_SM_1000_NS8cuda_cub4core6detail5shmemE+104];
	ld.shared.u64 	%rd61, [_ZN6thrust24THRUST_300001_SM_1000_NS8cuda_cub4core6detail5shmemE+112];
	setp.lt.f32 	%p206, %f199, %f53;
	mov.u64 	%rd261, %rd61;
	mov.f32 	%f200, %f53;
	@%p206 bra 	$L__BB6_68;
	setp.lt.f32 	%p207, %f53, %f199;
	mov.u64 	%rd261, %rd260;
	mov.f32 	%f200, %f199;
	@%p207 bra 	$L__BB6_68;
	setp.lt.s64 	%p208, %rd260, %rd61;
	min.s64 	%rd261, %rd260, %rd61;
	selp.f32 	%f200, %f199, %f53, %p208;
$L__BB6_68:
	ld.shared.f32 	%f56, [_ZN6thrust24THRUST_300001_SM_1000_NS8cuda_cub4core6detail5shmemE+120];
	ld.shared.u64 	%rd64, [_ZN6thrust24THRUST_300001_SM_1000_NS8cuda_cub4core6detail5shmemE+128];
	setp.lt.f32 	%p209, %f200, %f56;
	mov.f32 	%f241, %f56;
	mov.u64 	%rd306, %rd64;
	@%p209 bra 	$L__BB6_204;
	setp.lt.f32 	%p210, %f56, %f200;
	mov.f32 	%f241, %f200;
	mov.u64 	%rd306, %rd261;
	@%p210 bra 	$L__BB6_204;
	setp.lt.s64 	%p211, %rd261, %rd64;
	min.s64 	%rd306, %rd261, %rd64;
	selp.f32 	%f241, %f200, %f56, %p211;
	bra.uni 	$L__BB6_204;
$L__BB6_71:
	// begin inline asm
	mov.u32 %r163, %laneid;
	// end inline asm
	and.b32  	%r184, %r2, 992;
	add.s32 	%r185, %r184, 32;
	setp.gt.s32 	%p118, %r185, %r1;
	not.b32 	%r186, %r184;
	add.s32 	%r187, %r1, %r186;
	selp.b32 	%r182, %r187, 31, %p118;
	mov.b32 	%r165, %f188;
	mov.b32 	%r181, 1;
	mov.b32 	%r183, -1;
	// begin inline asm
	shfl.sync.down.b32 %r164, %r165, %r181, %r182, %r183;
	// end inline asm
	mov.b32 	%f58, %r164;
	// begin inline asm
	shfl.sync.down.b32 %r169, %r170, %r181, %r182, %r183;
	// end inline asm
	mov.b64 	{%r175, %r180}, %rd249;
	// begin inline asm
	shfl.sync.down.b32 %r174, %r175, %r181, %r182, %r183;
	// end inline asm
	// begin inline asm
	shfl.sync.down.b32 %r179, %r180, %r181, %r182, %r183;
	// end inline asm
	mov.b64 	%rd66, {%r174, %r179};
	setp.ge.s32 	%p119, %r163, %r182;
	mov.f32 	%f201, %f188;
	mov.u64 	%rd262, %rd249;
	@%p119 bra 	$L__BB6_75;
	setp.lt.f32 	%p120, %f188, %f58;
	mov.f32 	%f201, %f58;
	mov.u64 	%rd262, %rd66;
	@%p120 bra 	$L__BB6_75;
	setp.gt.f32 	%p121, %f188, %f58;
	mov.f32 	%f201, %f188;
	mov.u64 	%rd262, %rd249;
	@%p121 bra 	$L__BB6_75;
	setp.lt.s64 	%p122, %rd249, %rd66;
	selp.f32 	%f201, %f188, %f58, %p122;
	min.s64 	%rd262, %rd249, %rd66;
$L__BB6_75:
	mov.b32 	%r189, %f201;
	mov.b32 	%r205, 2;
	mov.b32 	%r207, -1;
	// begin inline asm
	shfl.sync.down.b32 %r188, %r189, %r205, %r182, %r207;
	// end inline asm
	mov.b32 	%f61, %r188;
	// begin inline asm
	shfl.sync.down.b32 %r193, %r194, %r205, %r182, %r207;
	// end inline asm
	mov.b64 	{%r199, %r204}, %rd262;
	// begin inline asm
	shfl.sync.down.b32 %r198, %r199, %r205, %r182, %r207;
	// end inline asm
	// begin inline asm
	shfl.sync.down.b32 %r203, %r204, %r205, %r182, %r207;
	// end inline asm
	mov.b64 	%rd69, {%r198, %r203};
	add.s32 	%r208, %r163, 2;
	setp.gt.s32 	%p123, %r208, %r182;
	mov.f32 	%f202, %f201;
	mov.u64 	%rd263, %rd262;
	@%p123 bra 	$L__BB6_79;
	setp.lt.f32 	%p124, %f201, %f61;
	mov.f32 	%f202, %f61;
	mov.u64 	%rd263, %rd69;
	@%p124 bra 	$L__BB6_79;
	setp.gt.f32 	%p125, %f201, %f61;
	mov.f32 	%f202, %f201;
	mov.u64 	%rd263, %rd262;
	@%p125 bra 	$L__BB6_79;
	setp.lt.s64 	%p126, %rd262, %rd69;
	selp.f32 	%f202, %f201, %f61, %p126;
	min.s64 	%rd263, %rd262, %rd69;
$L__BB6_79:
	mov.b32 	%r210, %f202;
	mov.b32 	%r226, 4;
	mov.b32 	%r228, -1;
	// begin inline asm
	shfl.sync.down.b32 %r209, %r210, %r226, %r182, %r228;
	// end inline asm
	mov.b32 	%f64, %r209;
	// begin inline asm
	shfl.sync.down.b32 %r214, %r215, %r226, %r182, %r228;
	// end inline asm
	mov.b64 	{%r220, %r225}, %rd263;
	// begin inline asm
	shfl.sync.down.b32 %r219, %r220, %r226, %r182, %r228;
	// end inline asm
	// begin inline asm
	shfl.sync.down.b32 %r224, %r225, %r226, %r182, %r228;
	// end inline asm
	mov.b64 	%rd72, {%r219, %r224};
	add.s32 	%r229, %r163, 4;
	setp.gt.s32 	%p127, %r229, %r182;
	mov.f32 	%f203, %f202;
	mov.u64 	%rd264, %rd263;
	@%p127 bra 	$L__BB6_83;
	setp.lt.f32 	%p128, %f202, %f64;
	mov.f32 	%f203, %f64;
	mov.u64 	%rd264, %rd72;
	@%p128 bra 	$L__BB6_83;
	setp.gt.f32 	%p129, %f202, %f64;
	mov.f32 	%f203, %f202;
	mov.u64 	%rd264, %rd263;
	@%p129 bra 	$L__BB6_83;
	setp.lt.s64 	%p130, %rd263, %rd72;
	selp.f32 	%f203, %f202, %f64, %p130;
	min.s64 	%rd264, %rd263, %rd72;
$L__BB6_83:
	mov.b32 	%r231, %f203;
	mov.b32 	%r247, 8;
	mov.b32 	%r249, -1;
	// begin inline asm
	shfl.sync.down.b32 %r230, %r231, %r247, %r182, %r249;
	// end inline asm
	mov.b32 	%f67, %r230;
	// begin inline asm
	shfl.sync.down.b32 %r235, %r236, %r247, %r182, %r249;
	// end inline asm
	mov.b64 	{%r241, %r246}, %rd264;
	// begin inline asm
	shfl.sync.down.b32 %r240, %r241, %r247, %r182, %r249;
	// end inline asm
	// begin inline asm
	shfl.sync.down.b32 %r245, %r246, %r247, %r182, %r249;
	// end inline asm
	mov.b64 	%rd75, {%r240, %r245};
	add.s32 	%r250, %r163, 8;
	setp.gt.s32 	%p131, %r250, %r182;
	mov.f32 	%f204, %f203;
	mov.u64 	%rd265, %rd264;
	@%p131 bra 	$L__BB6_87;
	setp.lt.f32 	%p132, %f203, %f67;
	mov.f32 	%f204, %f67;
	mov.u64 	%rd265, %rd75;
	@%p132 bra 	$L__BB6_87;
	setp.gt.f32 	%p133, %f203, %f67;
	mov.f32 	%f204, %f203;
	mov.u64 	%rd265, %rd264;
	@%p133 bra 	$L__BB6_87;
	setp.lt.s64 	%p134, %rd264, %rd75;
	selp.f32 	%f204, %f203, %f67, %p134;
	min.s64 	%rd265, %rd264, %rd75;
$L__BB6_87:
	mov.b32 	%r252, %f204;
	mov.b32 	%r268, 16;
	mov.b32 	%r270, -1;
	// begin inline asm
	shfl.sync.down.b32 %r251, %r252, %r268, %r182, %r270;
	// end inline asm
	mov.b32 	%f70, %r251;
	// begin inline asm
	shfl.sync.down.b32 %r256, %r257, %r268, %r182, %r270;
	// end inline asm
	mov.b64 	{%r262, %r267}, %rd265;
	// begin inline asm
	shfl.sync.down.b32 %r261, %r262, %r268, %r182, %r270;
	// end inline asm
	// begin inline asm
	shfl.sync.down.b32 %r266, %r267, %r268, %r182, %r270;
	// end inline asm
	mov.b64 	%rd78, {%r261, %r266};
	add.s32 	%r271, %r163, 16;
	setp.gt.s32 	%p135, %r271, %r182;
	mov.f32 	%f241, %f204;
	mov.u64 	%rd306, %rd265;
	@%p135 bra 	$L__BB6_91;
	setp.lt.f32 	%p136, %f204, %f70;
	mov.f32 	%f241, %f70;
	mov.u64 	%rd306, %rd78;
	@%p136 bra 	$L__BB6_91;
	setp.gt.f32 	%p137, %f204, %f70;
	mov.f32 	%f241, %f204;
	mov.u64 	%rd306, %rd265;
	@%p137 bra 	$L__BB6_91;
	setp.lt.s64 	%p138, %rd265, %rd78;
	selp.f32 	%f241, %f204, %f70, %p138;
	min.s64 	%rd306, %rd265, %rd78;
$L__BB6_91:
	setp.ne.s32 	%p139, %r163, 0;
	@%p139 bra 	$L__BB6_93;
	shr.u32 	%r272, %r2, 1;
	and.b32  	%r273, %r272, 496;
	mov.u32 	%r274, _ZN6thrust24THRUST_300001_SM_1000_NS8cuda_cub4core6detail5shmemE;
	add.s32 	%r275, %r274, %r273;
	st.shared.f32 	[%r275+8], %f241;
	st.shared.u64 	[%r275+16], %rd306;
$L__BB6_93:
	bar.sync 	0;
	setp.ne.s32 	%p140, %r2, 0;
	@%p140 bra 	$L__BB6_204;
	setp.lt.s32 	%p141, %r1, 33;
	mov.f32 	%f206, %f241;
	mov.u64 	%rd267, %rd306;
	@%p141 bra 	$L__BB6_98;
	ld.shared.f32 	%f73, [_ZN6thrust24THRUST_300001_SM_1000_NS8cuda_cub4core6detail5shmemE+24];
	ld.shared.u64 	%rd81, [_ZN6thrust24THRUST_300001_SM_1000_NS8cuda_cub4core6detail5shmemE+32];
	setp.lt.f32 	%p142, %f241, %f73;
	mov.f32 	%f206, %f73;
	mov.u64 	%rd267, %rd81;
	@%p142 bra 	$L__BB6_98;
	setp.lt.f32 	%p143, %f73, %f241;
	mov.f32 	%f206, %f241;
	mov.u64 	%rd267, %rd306;
	@%p143 bra 	$L__BB6_98;
	setp.lt.s64 	%p144, %rd306, %rd81;
	selp.f32 	%f206, %f241, %f73, %p144;
	min.s64 	%rd267, %rd306, %rd81;
$L__BB6_98:
	setp.lt.s32 	%p145, %r1, 65;
	mov.f32 	%f207, %f206;
	mov.u64 	%rd268, %rd267;
	@%p145 bra 	$L__BB6_102;
	ld.shared.f32 	%f76, [_ZN6thrust24THRUST_300001_SM_1000_NS8cuda_cub4core6detail5shmemE+40];
	ld.shared.u64 	%rd84, [_ZN6thrust24THRUST_300001_SM_1000_NS8cuda_cub4core6detail5shmemE+48];
	setp.lt.f32 	%p146, %f206, %f76;
	mov.f32 	%f207, %f76;
	mov.u64 	%rd268, %rd84;
	@%p146 bra 	$L__BB6_102;
	setp.lt.f32 	%p147, %f76, %f206;
	mov.f32 	%f207, %f206;
	mov.u64 	%rd268, %rd267;
	@%p147 bra 	$L__BB6_102;
	setp.lt.s64 	%p148, %rd267, %rd84;
	selp.f32 	%f207, %f206, %f76, %p148;
	min.s64 	%rd268, %rd267, %rd84;
$L__BB6_102:
	setp.lt.s32 	%p149, %r1, 97;
	mov.f32 	%f208, %f207;
	mov.u64 	%rd269, %rd268;
	@%p149 bra 	$L__BB6_106;
	ld.shared.f32 	%f79, [_ZN6thrust24THRUST_300001_SM_1000_NS8cuda_cub4core6detail5shmemE+56];
	ld.shared.u64 	%rd87, [_ZN6thrust24THRUST_300001_SM_1000_NS8cuda_cub4core6detail5shmemE+64];
	setp.lt.f32 	%p150, %f207, %f79;
	mov.f32 	%f208, %f79;
	mov.u64 	%rd269, %rd87;
	@%p150 bra 	$L__BB6_106;
	setp.lt.f32 	%p151, %f79, %f207;
	mov.f32 	%f208, %f207;
	mov.u64 	%rd269, %rd268;
	@%p151 bra 	$L__BB6_106;
	setp.lt.s64 	%p152, %rd268, %rd87;
	selp.f32 	%f208, %f207, %f79, %p152;
	min.s64 	%rd269, %rd268, %rd87;
$L__BB6_106:
	setp.lt.s32 	%p153, %r1, 129;
	mov.f32 	%f209, %f208;
	mov.u64 	%rd270, %rd269;
	@%p153 bra 	$L__BB6_110;
	ld.shared.f32 	%f82, [_ZN6thrust24THRUST_300001_SM_1000_NS8cuda_cub4core6detail5shmemE+72];
	ld.shared.u64 	%rd90, [_ZN6thrust24THRUST_300001_SM_1000_NS8cuda_cub4core6detail5shmemE+80];
	setp.lt.f32 	%p154, %f208, %f82;
	mov.f32 	%f209, %f82;
	mov.u64 	%rd270, %rd90;
	@%p154 bra 	$L__BB6_110;
	setp.lt.f32 	%p155, %f82, %f208;
	mov.f32 	%f209, %f208;
	mov.u64 	%rd270, %rd269;
	@%p155 bra 	$L__BB6_110;
	setp.lt.s64 	%p156, %rd269, %rd90;
	selp.f32 	%f209, %f208, %f82, %p156;
	min.s64 	%rd270, %rd269, %rd90;
$L__BB6_110:
	setp.lt.s32 	%p157, %r1, 161;
	mov.f32 	%f210, %f209;
	mov.u64 	%rd271, %rd270;
	@%p157 bra 	$L__BB6_114;
	ld.shared.f32 	%f85, [_ZN6thrust24THRUST_300001_SM_1000_NS8cuda_cub4core6detail5shmemE+88];
	ld.shared.u64 	%rd93, [_ZN6thrust24THRUST_300001_SM_1000_NS8cuda_cub4core6detail5shmemE+96];
	setp.lt.f32 	%p158, %f209, %f85;
	mov.f32 	%f210, %f85;
	mov.u64 	%rd271, %rd93;
	@%p158 bra 	$L__BB6_114;
	setp.lt.f32 	%p159, %f85, %f209;
	mov.f32 	%f210, %f209;
	mov.u64 	%rd271, %rd270;
	@%p159 bra 	$L__BB6_114;
	setp.lt.s64 	%p160, %rd270, %rd93;
	selp.f32 	%f210, %f209, %f85, %p160;
	min.s64 	%rd271, %rd270, %rd93;
$L__BB6_114:
	setp.lt.s32 	%p161, %r1, 193;
	mov.f32 	%f211, %f210;
	mov.u64 	%rd272, %rd271;
	@%p161 bra 	$L__BB6_118;
	ld.shared.f32 	%f88, [_ZN6thrust24THRUST_300001_SM_1000_NS8cuda_cub4core6detail5shmemE+104];
	ld.shared.u64 	%rd96, [_ZN6thrust24THRUST_300001_SM_1000_NS8cuda_cub4core6detail5shmemE+112];
	setp.lt.f32 	%p162, %f210, %f88;
	mov.f32 	%f211, %f88;
	mov.u64 	%rd272, %rd96;
	@%p162 bra 	$L__BB6_118;
	setp.lt.f32 	%p163, %f88, %f210;
	mov.f32 	%f211, %f210;
	mov.u64 	%rd272, %rd271;
	@%p163 bra 	$L__BB6_118;
	setp.lt.s64 	%p164, %rd271, %rd96;
	selp.f32 	%f211, %f210, %f88, %p164;
	min.s64 	%rd272, %rd271, %rd96;
$L__BB6_118:
	setp.lt.s32 	%p165, %r1, 225;
	mov.f32 	%f241, %f211;
	mov.u64 	%rd306, %rd272;
	@%p165 bra 	$L__BB6_204;
	ld.shared.f32 	%f91, [_ZN6thrust24THRUST_300001_SM_1000_NS8cuda_cub4core6detail5shmemE+120];
	ld.shared.u64 	%rd99, [_ZN6thrust24THRUST_300001_SM_1000_NS8cuda_cub4core6detail5shmemE+128];
	setp.lt.f32 	%p166, %f211, %f91;
	mov.f32 	%f241, %f91;
	mov.u64 	%rd306, %rd99;
	@%p166 bra 	$L__BB6_204;
	setp.lt.f32 	%p167, %f91, %f211;
	mov.f32 	%f241, %f211;
	mov.u64 	%rd306, %rd272;
	@%p167 bra 	$L__BB6_204;
	setp.lt.s64 	%p168, %rd272, %rd99;
	selp.f32 	%f241, %f211, %f91, %p168;
	min.s64 	%rd306, %rd272, %rd99;
	bra.uni 	$L__BB6_204;
$L__BB6_122:
	mov.u32 	%r18, %tid.x;
	cvt.u64.u32 	%rd101, %r18;
	mul.wide.u32 	%rd195, %r18, 4;
	add.s64 	%rd102, %rd1, %rd195;
	ld.global.f32 	%f170, [%rd102];
	add.s32 	%r31, %r18, 256;
	cvt.u64.u32 	%rd196, %r31;
	ld.global.f32 	%f171, [%rd102+1024];
	add.s32 	%r32, %r18, 512;
	cvt.u64.u32 	%rd197, %r32;
	ld.global.f32 	%f172, [%rd102+2048];
	add.s32 	%r33, %r18, 768;
	cvt.u64.u32 	%rd198, %r33;
	ld.global.f32 	%f173, [%rd102+3072];
	or.b32  	%r34, %r18, 1024;
	cvt.u64.u32 	%rd103, %r34;
	add.s64 	%rd293, %rd192, %rd103;
	ld.global.f32 	%f228, [%rd102+4096];
	setp.geu.f32 	%p3, %f170, %f171;
	selp.f32 	%f174, %f170, %f171, %p3;
	selp.b64 	%rd199, %rd101, %rd196, %p3;
	setp.geu.f32 	%p4, %f174, %f172;
	selp.f32 	%f175, %f174, %f172, %p4;
	selp.b64 	%rd200, %rd199, %rd197, %p4;
	setp.geu.f32 	%p5, %f175, %f173;
	selp.f32 	%f94, %f175, %f173, %p5;
	selp.b64 	%rd105, %rd200, %rd198, %p5;
	setp.lt.f32 	%p6, %f94, %f228;
	@%p6 bra 	$L__BB6_124;
	setp.lt.f32 	%p7, %f228, %f94;
	setp.lt.u64 	%p8, %rd105, %rd103;
	or.pred  	%p9, %p7, %p8;
	selp.f32 	%f228, %f94, %f228, %p9;
	add.s64 	%rd201, %rd192, %rd105;
	selp.b64 	%rd293, %rd201, %rd293, %p9;
$L__BB6_124:
	setp.lt.u64 	%p10, %rd194, 2560;
	mov.b64 	%rd282, 1280;
	@%p10 bra 	$L__BB6_137;
	mov.b64 	%rd274, 1280;
	mov.f32 	%f213, %f228;
$L__BB6_126:
	add.s64 	%rd204, %rd274, %rd101;
	shl.b64 	%rd205, %rd274, 2;
	add.s64 	%rd206, %rd102, %rd205;
	add.s64 	%rd110, %rd204, %rd192;
	ld.global.f32 	%f214, [%rd206];
	ld.global.f32 	%f215, [%rd206+1024];
	add.s64 	%rd278, %rd110, 512;
	ld.global.f32 	%f216, [%rd206+2048];
	add.s64 	%rd279, %rd110, 768;
	ld.global.f32 	%f217, [%rd206+3072];
	ld.global.f32 	%f228, [%rd206+4096];
	setp.lt.f32 	%p11, %f213, %f214;
	mov.u64 	%rd276, %rd110;
	@%p11 bra 	$L__BB6_128;
	setp.lt.f32 	%p12, %f214, %f213;
	setp.lt.s64 	%p13, %rd293, %rd110;
	or.pred  	%p14, %p12, %p13;
	selp.f32 	%f214, %f213, %f214, %p14;
	selp.b64 	%rd276, %rd293, %rd110, %p14;
$L__BB6_128:
	add.s64 	%rd277, %rd110, 256;
	setp.lt.f32 	%p15, %f214, %f215;
	@%p15 bra 	$L__BB6_130;
	setp.lt.f32 	%p16, %f215, %f214;
	setp.lt.s64 	%p17, %rd276, %rd277;
	or.pred  	%p18, %p16, %p17;
	selp.f32 	%f215, %f214, %f215, %p18;
	selp.b64 	%rd277, %rd276, %rd277, %p18;
$L__BB6_130:
	setp.lt.f32 	%p19, %f215, %f216;
	@%p19 bra 	$L__BB6_132;
	setp.lt.f32 	%p20, %f216, %f215;
	setp.lt.s64 	%p21, %rd277, %rd278;
	or.pred  	%p22, %p20, %p21;
	selp.f32 	%f216, %f215, %f216, %p22;
	selp.b64 	%rd278, %rd277, %rd278, %p22;
$L__BB6_132:
	setp.lt.f32 	%p23, %f216, %f217;
	@%p23 bra 	$L__BB6_134;
	setp.lt.f32 	%p24, %f217, %f216;
	setp.lt.s64 	%p25, %rd278, %rd279;
	or.pred  	%p26, %p24, %p25;
	selp.f32 	%f217, %f216, %f217, %p26;
	selp.b64 	%rd279, %rd278, %rd279, %p26;
$L__BB6_134:
	add.s64 	%rd210, %rd204, %rd192;
	add.s64 	%rd293, %rd210, 1024;
	setp.lt.f32 	%p27, %f217, %f228;
	@%p27 bra 	$L__BB6_136;
	setp.lt.f32 	%p28, %f228, %f217;
	setp.lt.s64 	%p29, %rd279, %rd293;
	or.pred  	%p30, %p28, %p29;
	selp.f32 	%f228, %f217, %f228, %p30;
	selp.b64 	%rd293, %rd279, %rd293, %p30;
$L__BB6_136:
	add.s64 	%rd282, %rd274, 1280;
	add.s64 	%rd211, %rd274, 2560;
	setp.le.s64 	%p31, %rd211, %rd194;
	mov.u64 	%rd274, %rd282;
	mov.f32 	%f213, %f228;
	@%p31 bra 	$L__BB6_126;
$L__BB6_137:
	setp.le.s64 	%p32, %rd194, %rd282;
	@%p32 bra 	$L__BB6_160;
	cvt.u32.u64 	%r35, %rd282;
	cvt.u32.u64 	%r36, %rd194;
	sub.s32 	%r19, %r36, %r35;
	setp.ge.s32 	%p33, %r18, %r19;
	@%p33 bra 	$L__BB6_160;
	cvta.to.global.u64 	%rd128, %rd191;
	not.b32 	%r38, %r18;
	add.s32 	%r39, %r38, %r36;
	sub.s32 	%r20, %r39, %r35;
	and.b32  	%r41, %r20, 768;
	setp.eq.s32 	%p34, %r41, 768;
	mov.u32 	%r389, %r18;
	@%p34 bra 	$L__BB6_145;
	add.s64 	%rd213, %rd282, %rd101;
	add.s64 	%rd284, %rd213, %rd192;
	shl.b64 	%rd214, %rd213, 2;
	add.s64 	%rd283, %rd128, %rd214;
	shr.u32 	%r42, %r20, 8;
	add.s32 	%r43, %r42, 1;
	and.b32  	%r44, %r43, 3;
	neg.s32 	%r387, %r44;
	mov.u32 	%r389, %r18;
$L__BB6_141:
	.pragma "nounroll";
	mov.u64 	%rd133, %rd293;
	mov.f32 	%f114, %f228;
	ld.global.f32 	%f115, [%rd283];
	setp.lt.f32 	%p35, %f114, %f115;
	mov.f32 	%f228, %f115;
	mov.u64 	%rd293, %rd284;
	@%p35 bra 	$L__BB6_144;
	setp.lt.f32 	%p36, %f115, %f114;
	mov.f32 	%f228, %f114;
	mov.u64 	%rd293, %rd133;
	@%p36 bra 	$L__BB6_144;
	setp.lt.s64 	%p37, %rd133, %rd284;
	selp.f32 	%f228, %f114, %f115, %p37;
	min.s64 	%rd293, %rd133, %rd284;
$L__BB6_144:
	add.s32 	%r389, %r389, 256;
	add.s64 	%rd284, %rd284, 256;
	add.s64 	%rd283, %rd283, 1024;
	add.s32 	%r387, %r387, 1;
	setp.ne.s32 	%p38, %r387, 0;
	@%p38 bra 	$L__BB6_141;
$L__BB6_145:
	setp.lt.u32 	%p39, %r20, 768;
	@%p39 bra 	$L__BB6_160;
	add.s32 	%r390, %r389, 512;
$L__BB6_147:
	mov.u32 	%r28, %r390;
	add.s32 	%r45, %r28, -512;
	cvt.u64.u32 	%rd215, %r45;
	add.s64 	%rd216, %rd282, %rd215;
	shl.b64 	%rd217, %rd216, 2;
	add.s64 	%rd141, %rd128, %rd217;
	add.s64 	%rd142, %rd216, %rd192;
	ld.global.f32 	%f121, [%rd141];
	setp.lt.f32 	%p40, %f228, %f121;
	mov.f32 	%f225, %f121;
	mov.u64 	%rd290, %rd142;
	@%p40 bra 	$L__BB6_150;
	setp.lt.f32 	%p41, %f121, %f228;
	mov.f32 	%f225, %f228;
	mov.u64 	%rd290, %rd293;
	@%p41 bra 	$L__BB6_150;
	setp.lt.s64 	%p42, %rd293, %rd142;
	selp.f32 	%f225, %f228, %f121, %p42;
	min.s64 	%rd290, %rd293, %rd142;
$L__BB6_150:
	add.s32 	%r46, %r28, -256;
	cvt.u64.u32 	%rd218, %r46;
	add.s64 	%rd219, %rd282, %rd218;
	add.s64 	%rd145, %rd219, %rd192;
	ld.global.f32 	%f124, [%rd141+1024];
	setp.lt.f32 	%p43, %f225, %f124;
	mov.f32 	%f226, %f124;
	mov.u64 	%rd291, %rd145;
	@%p43 bra 	$L__BB6_153;
	setp.lt.f32 	%p44, %f124, %f225;
	mov.f32 	%f226, %f225;
	mov.u64 	%rd291, %rd290;
	@%p44 bra 	$L__BB6_153;
	setp.lt.s64 	%p45, %rd290, %rd145;
	selp.f32 	%f226, %f225, %f124, %p45;
	min.s64 	%rd291, %rd290, %rd145;
$L__BB6_153:
	cvt.u64.u32 	%rd220, %r28;
	add.s64 	%rd221, %rd282, %rd220;
	add.s64 	%rd148, %rd221, %rd192;
	ld.global.f32 	%f127, [%rd141+2048];
	setp.lt.f32 	%p46, %f226, %f127;
	mov.f32 	%f227, %f127;
	mov.u64 	%rd292, %rd148;
	@%p46 bra 	$L__BB6_156;
	setp.lt.f32 	%p47, %f127, %f226;
	mov.f32 	%f227, %f226;
	mov.u64 	%rd292, %rd291;
	@%p47 bra 	$L__BB6_156;
	setp.lt.s64 	%p48, %rd291, %rd148;
	selp.f32 	%f227, %f226, %f127, %p48;
	min.s64 	%rd292, %rd291, %rd148;
$L__BB6_156:
	add.s32 	%r47, %r28, 256;
	cvt.u64.u32 	%rd222, %r47;
	add.s64 	%rd223, %rd282, %rd222;
	add.s64 	%rd151, %rd223, %rd192;
	ld.global.f32 	%f130, [%rd141+3072];
	setp.lt.f32 	%p49, %f227, %f130;
	mov.f32 	%f228, %f130;
	mov.u64 	%rd293, %rd151;
	@%p49 bra 	$L__BB6_159;
	setp.lt.f32 	%p50, %f130, %f227;
	mov.f32 	%f228, %f227;
	mov.u64 	%rd293, %rd292;
	@%p50 bra 	$L__BB6_159;
	setp.lt.s64 	%p51, %rd292, %rd151;
	selp.f32 	%f228, %f227, %f130, %p51;
	min.s64 	%rd293, %rd292, %rd151;
$L__BB6_159:
	add.s32 	%r390, %r28, 1024;
	add.s32 	%r48, %r28, 512;
	setp.lt.s32 	%p52, %r48, %r19;
	@%p52 bra 	$L__BB6_147;
$L__BB6_160:
	// begin inline asm
	mov.u32 %r49, %laneid;
	// end inline asm
	mov.b32 	%r51, %f228;
	mov.b32 	%r67, 1;
	mov.b32 	%r68, 31;
	mov.b32 	%r69, -1;
	// begin inline asm
	shfl.sync.down.b32 %r50, %r51, %r67, %r68, %r69;
	// end inline asm
	mov.b32 	%f134, %r50;
	// begin inline asm
	shfl.sync.down.b32 %r55, %r56, %r67, %r68, %r69;
	// end inline asm
	mov.b64 	{%r61, %r66}, %rd293;
	// begin inline asm
	shfl.sync.down.b32 %r60, %r61, %r67, %r68, %r69;
	// end inline asm
	// begin inline asm
	shfl.sync.down.b32 %r65, %r66, %r67, %r68, %r69;
	// end inline asm
	mov.b64 	%rd155, {%r60, %r65};
	setp.gt.s32 	%p53, %r49, 30;
	mov.f32 	%f230, %f228;
	mov.u64 	%rd295, %rd293;
	@%p53 bra 	$L__BB6_164;
	setp.lt.f32 	%p54, %f228, %f134;
	mov.f32 	%f230, %f134;
	mov.u64 	%rd295, %rd155;
	@%p54 bra 	$L__BB6_164;
	setp.gt.f32 	%p55, %f228, %f134;
	mov.f32 	%f230, %f228;
	mov.u64 	%rd295, %rd293;
	@%p55 bra 	$L__BB6_164;
	setp.lt.s64 	%p56, %rd293, %rd155;
	selp.f32 	%f230, %f228, %f134, %p56;
	min.s64 	%rd295, %rd293, %rd155;
$L__BB6_164:
	mov.b32 	%r71, %f230;
	mov.b32 	%r87, 2;
	mov.b32 	%r88, 31;
	mov.b32 	%r89, -1;
	// begin inline asm
	shfl.sync.down.b32 %r70, %r71, %r87, %r88, %r89;
	// end inline asm
	mov.b32 	%f137, %r70;
	// begin inline asm
	shfl.sync.down.b32 %r75, %r76, %r87, %r88, %r89;
	// end inline asm
	mov.b64 	{%r81, %r86}, %rd295;
	// begin inline asm
	shfl.sync.down.b32 %r80, %r81, %r87, %r88, %r89;
	// end inline asm
	// begin inline asm
	shfl.sync.down.b32 %r85, %r86, %r87, %r88, %r89;
	// end inline asm
	mov.b64 	%rd158, {%r80, %r85};
	setp.gt.s32 	%p57, %r49, 29;
	mov.f32 	%f231, %f230;
	mov.u64 	%rd296, %rd295;
	@%p57 bra 	$L__BB6_168;
	setp.lt.f32 	%p58, %f230, %f137;
	mov.f32 	%f231, %f137;
	mov.u64 	%rd296, %rd158;
	@%p58 bra 	$L__BB6_168;
	setp.gt.f32 	%p59, %f230, %f137;
	mov.f32 	%f231, %f230;
	mov.u64 	%rd296, %rd295;
	@%p59 bra 	$L__BB6_168;
	setp.lt.s64 	%p60, %rd295, %rd158;
	selp.f32 	%f231, %f230, %f137, %p60;
	min.s64 	%rd296, %rd295, %rd158;
$L__BB6_168:
	mov.b32 	%r91, %f231;
	mov.b32 	%r107, 4;
	mov.b32 	%r108, 31;
	mov.b32 	%r109, -1;
	// begin inline asm
	shfl.sync.down.b32 %r90, %r91, %r107, %r108, %r109;
	// end inline asm
	mov.b32 	%f140, %r90;
	// begin inline asm
	shfl.sync.down.b32 %r95, %r96, %r107, %r108, %r109;
	// end inline asm
	mov.b64 	{%r101, %r106}, %rd296;
	// begin inline asm
	shfl.sync.down.b32 %r100, %r101, %r107, %r108, %r109;
	// end inline asm
	// begin inline asm
	shfl.sync.down.b32 %r105, %r106, %r107, %r108, %r109;
	// end inline asm
	mov.b64 	%rd161, {%r100, %r105};
	setp.gt.s32 	%p61, %r49, 27;
	mov.f32 	%f232, %f231;
	mov.u64 	%rd297, %rd296;
	@%p61 bra 	$L__BB6_172;
	setp.lt.f32 	%p62, %f231, %f140;
	mov.f32 	%f232, %f140;
	mov.u64 	%rd297, %rd161;
	@%p62 bra 	$L__BB6_172;
	setp.gt.f32 	%p63, %f231, %f140;
	mov.f32 	%f232, %f231;
	mov.u64 	%rd297, %rd296;
	@%p63 bra 	$L__BB6_172;
	setp.lt.s64 	%p64, %rd296, %rd161;
	selp.f32 	%f232, %f231, %f140, %p64;
	min.s64 	%rd297, %rd296, %rd161;
$L__BB6_172:
	mov.b32 	%r111, %f232;
	mov.b32 	%r127, 8;
	mov.b32 	%r128, 31;
	mov.b32 	%r129, -1;
	// begin inline asm
	shfl.sync.down.b32 %r110, %r111, %r127, %r128, %r129;
	// end inline asm
	mov.b32 	%f143, %r110;
	// begin inline asm
	shfl.sync.down.b32 %r115, %r116, %r127, %r128, %r129;
	// end inline asm
	mov.b64 	{%r121, %r126}, %rd297;
	// begin inline asm
	shfl.sync.down.b32 %r120, %r121, %r127, %r128, %r129;
	// end inline asm
	// begin inline asm
	shfl.sync.down.b32 %r125, %r126, %r127, %r128, %r129;
	// end inline asm
	mov.b64 	%rd164, {%r120, %r125};
	setp.gt.s32 	%p65, %r49, 23;
	mov.f32 	%f233, %f232;
	mov.u64 	%rd298, %rd297;
	@%p65 bra 	$L__BB6_176;
	setp.lt.f32 	%p66, %f232, %f143;
	mov.f32 	%f233, %f143;
	mov.u64 	%rd298, %rd164;
	@%p66 bra 	$L__BB6_176;
	setp.gt.f32 	%p67, %f232, %f143;
	mov.f32 	%f233, %f232;
	mov.u64 	%rd298, %rd297;
	@%p67 bra 	$L__BB6_176;
	setp.lt.s64 	%p68, %rd297, %rd164;
	selp.f32 	%f233, %f232, %f143, %p68;
	min.s64 	%rd298, %rd297, %rd164;
$L__BB6_176:
	mov.b32 	%r131, %f233;
	mov.b32 	%r147, 16;
	mov.b32 	%r148, 31;
	mov.b32 	%r149, -1;
	// begin inline asm
	shfl.sync.down.b32 %r130, %r131, %r147, %r148, %r149;
	// end inline asm
	mov.b32 	%f146, %r130;
	// begin inline asm
	shfl.sync.down.b32 %r135, %r136, %r147, %r148, %r149;
	// end inline asm
	mov.b64 	{%r141, %r146}, %rd298;
	// begin inline asm
	shfl.sync.down.b32 %r140, %r141, %r147, %r148, %r149;
	// end inline asm
	// begin inline asm
	shfl.sync.down.b32 %r145, %r146, %r147, %r148, %r149;
	// end inline asm
	mov.b64 	%rd167, {%r140, %r145};
	setp.gt.s32 	%p69, %r49, 15;
	mov.f32 	%f241, %f233;
	mov.u64 	%rd306, %rd298;
	@%p69 bra 	$L__BB6_180;
	setp.lt.f32 	%p70, %f233, %f146;
	mov.f32 	%f241, %f146;
	mov.u64 	%rd306, %rd167;
	@%p70 bra 	$L__BB6_180;
	setp.gt.f32 	%p71, %f233, %f146;
	mov.f32 	%f241, %f233;
	mov.u64 	%rd306, %rd298;
	@%p71 bra 	$L__BB6_180;
	setp.lt.s64 	%p72, %rd298, %rd167;
	selp.f32 	%f241, %f233, %f146, %p72;
	min.s64 	%rd306, %rd298, %rd167;
$L__BB6_180:
	setp.ne.s32 	%p73, %r49, 0;
	@%p73 bra 	$L__BB6_182;
	shr.u32 	%r150, %r18, 1;
	and.b32  	%r151, %r150, 496;
	mov.u32 	%r152, _ZN6thrust24THRUST_300001_SM_1000_NS8cuda_cub4core6detail5shmemE;
	add.s32 	%r153, %r152, %r151;
	st.shared.f32 	[%r153+8], %f241;
	st.shared.u64 	[%r153+16], %rd306;
$L__BB6_182:
	bar.sync 	0;
	setp.ne.s32 	%p74, %r18, 0;
	@%p74 bra 	$L__BB6_204;
	ld.shared.f32 	%f149, [_ZN6thrust24THRUST_300001_SM_1000_NS8cuda_cub4core6detail5shmemE+24];
	ld.shared.u64 	%rd170, [_ZN6thrust24THRUST_300001_SM_1000_NS8cuda_cub4core6detail5shmemE+32];
	setp.lt.f32 	%p75, %f241, %f149;
	mov.f32 	%f235, %f149;
	mov.u64 	%rd300, %rd170;
	@%p75 bra 	$L__BB6_186;
	setp.lt.f32 	%p76, %f149, %f241;
	mov.f32 	%f235, %f241;
	mov.u64 	%rd300, %rd306;
	@%p76 bra 	$L__BB6_186;
	setp.lt.s64 	%p77, %rd306, %rd170;
	selp.f32 	%f235, %f241, %f149, %p77;
	min.s64 	%rd300, %rd306, %rd170;
$L__BB6_186:
	ld.shared.f32 	%f152, [_ZN6thrust24THRUST_300001_SM_1000_NS8cuda_cub4core6detail5shmemE+40];
	ld.shared.u64 	%rd173, [_ZN6thrust24THRUST_300001_SM_1000_NS8cuda_cub4core6detail5shmemE+48];
	setp.lt.f32 	%p78, %f235, %f152;
	mov.f32 	%f236, %f152;
	mov.u64 	%rd301, %rd173;
	@%p78 bra 	$L__BB6_189;
	setp.lt.f32 	%p79, %f152, %f235;
	mov.f32 	%f236, %f235;
	mov.u64 	%rd301, %rd300;
	@%p79 bra 	$L__BB6_189;
	setp.lt.s64 	%p80, %rd300, %rd173;
	selp.f32 	%f236, %f235, %f152, %p80;
	min.s64 	%rd301, %rd300, %rd173;
$L__BB6_189:
	ld.shared.f32 	%f155, [_ZN6thrust24THRUST_300001_SM_1000_NS8cuda_cub4core6detail5shmemE+56];
	ld.shared.u64 	%rd176, [_ZN6thrust24THRUST_300001_SM_1000_NS8cuda_cub4core6detail5shmemE+64];
	setp.lt.f32 	%p81, %f236, %f155;
	mov.f32 	%f237, %f155;
	mov.u64 	%rd302, %rd176;
	@%p81 bra 	$L__BB6_192;
	setp.lt.f32 	%p82, %f155, %f236;
	mov.f32 	%f237, %f236;
	mov.u64 	%rd302, %rd301;
	@%p82 bra 	$L__BB6_192;
	setp.lt.s64 	%p83, %rd301, %rd176;
	selp.f32 	%f237, %f236, %f155, %p83;
	min.s64 	%rd302, %rd301, %rd176;
$L__BB6_192:
	ld.shared.f32 	%f158, [_ZN6thrust24THRUST_300001_SM_1000_NS8cuda_cub4core6detail5shmemE+72];
	ld.shared.u64 	%rd179, [_ZN6thrust24THRUST_300001_SM_1000_NS8cuda_cub4core6detail5shmemE+80];
	setp.lt.f32 	%p84, %f237, %f158;
	mov.f32 	%f238, %f158;
	mov.u64 	%rd303, %rd179;
	@%p84 bra 	$L__BB6_195;
	setp.lt.f32 	%p85, %f158, %f237;
	mov.f32 	%f238, %f237;
	mov.u64 	%rd303, %rd302;
	@%p85 bra 	$L__BB6_195;
	setp.lt.s64 	%p86, %rd302, %rd179;
	selp.f32 	%f238, %f237, %f158, %p86;
	min.s64 	%rd303, %rd302, %rd179;
$L__BB6_195:
	ld.shared.f32 	%f161, [_ZN6thrust24THRUST_300001_SM_1000_NS8cuda_cub4core6detail5shmemE+88];
	ld.shared.u64 	%rd182, [_ZN6thrust24THRUST_300001_SM_1000_NS8cuda_cub4core6detail5shmemE+96];
	setp.lt.f32 	%p87, %f238, %f161;
	mov.f32 	%f239, %f161;
	mov.u64 	%rd304, %rd182;
	@%p87 bra 	$L__BB6_198;
	setp.lt.f32 	%p88, %f161, %f238;
	mov.f32 	%f239, %f238;
	mov.u64 	%rd304, %rd303;
	@%p88 bra 	$L__BB6_198;
	setp.lt.s64 	%p89, %rd303, %rd182;
	selp.f32 	%f239, %f238, %f161, %p89;
	min.s64 	%rd304, %rd303, %rd182;
$L__BB6_198:
	ld.shared.f32 	%f164, [_ZN6thrust24THRUST_300001_SM_1000_NS8cuda_cub4core6detail5shmemE+104];
	ld.shared.u64 	%rd185, [_ZN6thrust24THRUST_300001_SM_1000_NS8cuda_cub4core6detail5shmemE+112];
	setp.lt.f32 	%p90, %f239, %f164;
	mov.f32 	%f240, %f164;
	mov.u64 	%rd305, %rd185;
	@%p90 bra 	$L__BB6_201;
	setp.lt.f32 	%p91, %f164, %f239;
	mov.f32 	%f240, %f239;
	mov.u64 	%rd305, %rd304;
	@%p91 bra 	$L__BB6_201;
	setp.lt.s64 	%p92, %rd304, %rd185;
	selp.f32 	%f240, %f239, %f164, %p92;
	min.s64 	%rd305, %rd304, %rd185;
$L__BB6_201:
	ld.shared.f32 	%f167, [_ZN6thrust24THRUST_300001_SM_1000_NS8cuda_cub4core6detail5shmemE+120];
	ld.shared.u64 	%rd188, [_ZN6thrust24THRUST_300001_SM_1000_NS8cuda_cub4core6detail5shmemE+128];
	setp.lt.f32 	%p93, %f240, %f167;
	mov.f32 	%f241, %f167;
	mov.u64 	%rd306, %rd188;
	@%p93 bra 	$L__BB6_204;
	setp.lt.f32 	%p94, %f167, %f240;
	mov.f32 	%f241, %f240;
	mov.u64 	%rd306, %rd305;
	@%p94 bra 	$L__BB6_204;
	setp.lt.s64 	%p95, %rd305, %rd188;
	selp.f32 	%f241, %f240, %f167, %p95;
	min.s64 	%rd306, %rd305, %rd188;
$L__BB6_204:
	mov.u32 	%r381, %tid.x;
	setp.ne.s32 	%p212, %r381, 0;
	@%p212 bra 	$L__BB6_206;
	ld.param.u64 	%rd237, [_ZN6thrust24THRUST_300001_SM_1000_NS8cuda_cub4core6detail13_kernel_agentINS1_8__reduce11ReduceAgentINS0_12zip_iteratorIN4cuda3std3__45tupleIJNS0_6detail15normal_iteratorINS0_10device_ptrIfEEEENS0_17counting_iteratorIlNS0_11use_defaultESI_SI_EEEEEEEPNSB_IJflEEESM_lNS1_9__extrema9arg_max_fIflNSA_4lessIfEEEEEEJSL_SN_lSS_EEEvDpT0__param_1];
	cvta.to.global.u64 	%rd236, %rd237;
	st.global.f32 	[%rd236], %f241;
	st.global.u64 	[%rd236+8], %rd306;
$L__BB6_206:
	ret;

}
	// .globl	_ZN6thrust24THRUST_300001_SM_1000_NS8cuda_cub4core6detail13_kernel_agentINS1_8__reduce11ReduceAgentINS0_12zip_iteratorIN4cuda3std3__45tupleIJNS0_6detail15normal_iteratorINS0_10device_ptrIfEEEENS0_17counting_iteratorIlNS0_11use_defaultESI_SI_EEEEEEEPNSB_IJflEEESM_lNS1_9__extrema9arg_max_fIflNSA_4lessIfEEEEEEJSL_SN_lN3cub18CUB_300001_SM_100013GridEvenShareIlEENSV_9GridQueueIyEESS_EEEvDpT0_
.visible .entry _ZN6thrust24THRUST_300001_SM_1000_NS8cuda_cub4core6detail13_kernel_agentINS1_8__reduce11ReduceAgentINS0_12zip_iteratorIN4cuda3std3__45tupleIJNS0_6detail15normal_iteratorINS0_10device_ptrIfEEEENS0_17counting_iteratorIlNS0_11use_defaultESI_SI_EEEEEEEPNSB_IJflEEESM_lNS1_9__extrema9arg_max_fIflNSA_4lessIfEEEEEEJSL_SN_lN3cub18CUB_300001_SM_100013GridEvenShareIlEENSV_9GridQueueIyEESS_EEEvDpT0_(
	.param .align 8 .b8 _ZN6thrust24THRUST_300001_SM_1000_NS8cuda_cub4core6detail13_kernel_agentINS1_8__reduce11ReduceAgentINS0_12zip_iteratorIN4cuda3std3__45tupleIJNS0_6detail15normal_iteratorINS0_10device_ptrIfEEEENS0_17counting_iteratorIlNS0_11use_defaultESI_SI_EEEEEEEPNSB_IJflEEESM_lNS1_9__extrema9arg_max_fIflNSA_4lessIfEEEEEEJSL_SN_lN3cub18CUB_300001_SM_100013GridEvenShareIlEENSV_9GridQueueIyEESS_EEEvDpT0__param_0[16],
	.param .u64 .ptr .align 1 _ZN6thrust24THRUST_300001_SM_1000_NS8cuda_cub4core6detail13_kernel_agentINS1_8__reduce11ReduceAgentINS0_12zip_iteratorIN4cuda3std3__45tupleIJNS0_6detail15normal_iteratorINS0_10device_ptrIfEEEENS0_17counting_iteratorIlNS0_11use_defaultESI_SI_EEEEEEEPNSB_IJflEEESM_lNS1_9__extrema9arg_max_fIflNSA_4lessIfEEEEEEJSL_SN_lN3cub18CUB_300001_SM_100013GridEvenShareIlEENSV_9GridQueueIyEESS_EEEvDpT0__param_1,
	.param .u64 _ZN6thrust24THRUST_300001_SM_1000_NS8cuda_cub4core6detail13_kernel_agentINS1_8__reduce11ReduceAgentINS0_12zip_iteratorIN4cuda3std3__45tupleIJNS0_6detail15normal_iteratorINS0_10device_ptrIfEEEENS0_17counting_iteratorIlNS0_11use_defaultESI_SI_EEEEEEEPNSB_IJflEEESM_lNS1_9__extrema9arg_max_fIflNSA_4lessIfEEEEEEJSL_SN_lN3cub18CUB_300001_SM_100013GridEvenShareIlEENSV_9GridQueueIyEESS_EEEvDpT0__param_2,
	.param .align 8 .b8 _ZN6thrust24THRUST_300001_SM_1000_NS8cuda_cub4core6detail13_kernel_agentINS1_8__reduce11ReduceAgentINS0_12zip_iteratorIN4cuda3std3__45tupleIJNS0_6detail15normal_iteratorINS0_10device_ptrIfEEEENS0_17counting_iteratorIlNS0_11use_defaultESI_SI_EEEEEEEPNSB_IJflEEESM_lNS1_9__extrema9arg_max_fIflNSA_4lessIfEEEEEEJSL_SN_lN3cub18CUB_300001_SM_100013GridEvenShareIlEENSV_9GridQueueIyEESS_EEEvDpT0__param_3[72],
	.param .align 8 .b8 _ZN6thrust24THRUST_300001_SM_1000_NS8cuda_cub4core6detail13_kernel_agentINS1_8__reduce11ReduceAgentINS0_12zip_iteratorIN4cuda3std3__45tupleIJNS0_6detail15normal_iteratorINS0_10device_ptrIfEEEENS0_17counting_iteratorIlNS0_11use_defaultESI_SI_EEEEEEEPNSB_IJflEEESM_lNS1_9__extrema9arg_max_fIflNSA_4lessIfEEEEEEJSL_SN_lN3cub18CUB_300001_SM_100013GridEvenShareIlEENSV_9GridQueueIyEESS_EEEvDpT0__param_4[8],
	.param .align 1 .b8 _ZN6thrust24THRUST_300001_SM_1000_NS8cuda_cub4core6detail13_kernel_agentINS1_8__reduce11ReduceAgentINS0_12zip_iteratorIN4cuda3std3__45tupleIJNS0_6detail15normal_iteratorINS0_10device_ptrIfEEEENS0_17counting_iteratorIlNS0_11use_defaultESI_SI_EEEEEEEPNSB_IJflEEESM_lNS1_9__extrema9arg_max_fIflNSA_4lessIfEEEEEEJSL_SN_lN3cub18CUB_300001_SM_100013GridEvenShareIlEENSV_9GridQueueIyEESS_EEEvDpT0__param_5[1]
)
.maxntid 256
{
	.reg .pred 	%p<215>;
	.reg .b32 	%r<399>;
	.reg .b32 	%f<242>;
	.reg .b64 	%rd<324>;

	ld.param.u64 	%rd196, [_ZN6thrust24THRUST_300001_SM_1000_NS8cuda_cub4core6detail13_kernel_agentINS1_8__reduce11ReduceAgentINS0_12zip_iteratorIN4cuda3std3__45tupleIJNS0_6detail15normal_iteratorINS0_10device_ptrIfEEEENS0_17counting_iteratorIlNS0_11use_defaultESI_SI_EEEEEEEPNSB_IJflEEESM_lNS1_9__extrema9arg_max_fIflNSA_4lessIfEEEEEEJSL_SN_lN3cub18CUB_300001_SM_100013GridEvenShareIlEENSV_9GridQueueIyEESS_EEEvDpT0__param_0+8];
	ld.param.u64 	%rd195, [_ZN6thrust24THRUST_300001_SM_1000_NS8cuda_cub4core6detail13_kernel_agentINS1_8__reduce11ReduceAgentINS0_12zip_iteratorIN4cuda3std3__45tupleIJNS0_6detail15normal_iteratorINS0_10device_ptrIfEEEENS0_17counting_iteratorIlNS0_11use_defaultESI_SI_EEEEEEEPNSB_IJflEEESM_lNS1_9__extrema9arg_max_fIflNSA_4lessIfEEEEEEJSL_SN_lN3cub18CUB_300001_SM_100013GridEvenShareIlEENSV_9GridQueueIyEESS_EEEvDpT0__param_0];
	ld.param.u64 	%rd199, [_ZN6thrust24THRUST_300001_SM_1000_NS8cuda_cub4core6detail13_kernel_agentINS1_8__reduce11ReduceAgentINS0_12zip_iteratorIN4cuda3std3__45tupleIJNS0_6detail15normal_iteratorINS0_10device_ptrIfEEEENS0_17counting_iteratorIlNS0_11use_defaultESI_SI_EEEEEEEPNSB_IJflEEESM_lNS1_9__extrema9arg_max_fIflNSA_4lessIfEEEEEEJSL_SN_lN3cub18CUB_300001_SM_100013GridEvenShareIlEENSV_9GridQueueIyEESS_EEEvDpT0__param_4];
	ld.param.u64 	%rd198, [_ZN6thrust24THRUST_300001_SM_1000_NS8cuda_cub4core6detail13_kernel_agentINS1_8__reduce11ReduceAgentINS0_12zip_iteratorIN4cuda3std3__45tupleIJNS0_6detail15normal_iteratorINS0_10device_ptrIfEEEENS0_17counting_iteratorIlNS0_11use_defaultESI_SI_EEEEEEEPNSB_IJflEEESM_lNS1_9__extrema9arg_max_fIflNSA_4lessIfEEEEEEJSL_SN_lN3cub18CUB_300001_SM_100013GridEvenShareIlEENSV_9GridQueueIyEESS_EEEvDpT0__param_2];
	cvta.to.global.u64 	%rd1, %rd199;
	cvta.to.global.u64 	%rd2, %rd195;
	mov.u32 	%r1, %ctaid.x;
	mul.lo.s32 	%r33, %r1, 1280;
	cvt.u64.u32 	%rd4, %r33;
	mov.u32 	%r34, %nctaid.x;
	mul.lo.s32 	%r35, %r34, 1280;
	cvt.u64.u32 	%rd5, %r35;
	add.s64 	%rd200, %rd4, 1280;
	setp.le.s64 	%p1, %rd200, %rd198;
	@%p1 bra 	$L__BB7_121;
	cvt.u32.u64 	%r159, %rd4;
	cvt.u32.u64 	%r2, %rd198;
	sub.s32 	%r3, %r2, %r159;
	mov.u32 	%r4, %tid.x;
	setp.ge.s32 	%p98, %r4, %r3;
	mov.f32 	%f188, 0f00000000;
	mov.b64 	%rd266, 0;
	mov.u32 	%r393, %r4;
	@%p98 bra 	$L__BB7_3;
	cvt.u64.u32 	%rd234, %r4;
	add.s64 	%rd235, %rd4, %rd234;
	shl.b64 	%rd236, %rd235, 2;
	add.s64 	%rd237, %rd2, %rd236;
	add.s64 	%rd266, %rd196, %rd235;
	ld.global.f32 	%f188, [%rd237];
	add.s32 	%r393, %r4, 256;
$L__BB7_3:
	setp.ge.s32 	%p99, %r393, %r3;
	@%p99 bra 	$L__BB7_25;
	not.b32 	%r161, %r393;
	add.s32 	%r162, %r161, %r2;
	sub.s32 	%r7, %r162, %r159;
	and.b32  	%r163, %r7, 768;
	setp.eq.s32 	%p100, %r163, 768;
	@%p100 bra 	$L__BB7_10;
	cvt.u64.u32 	%rd239, %r393;
	add.s64 	%rd240, %rd239, %rd4;
	add.s64 	%rd257, %rd240, %rd196;
	shl.b64 	%rd241, %rd240, 2;
	add.s64 	%rd256, %rd2, %rd241;
	shr.u32 	%r164, %r7, 8;
	add.s32 	%r165, %r164, 1;
	and.b32  	%r166, %r165, 3;
	neg.s32 	%r391, %r166;
$L__BB7_6:
	.pragma "nounroll";
	mov.u64 	%rd12, %rd266;
	mov.f32 	%f3, %f188;
	ld.global.f32 	%f4, [%rd256];
	setp.lt.f32 	%p101, %f3, %f4;
	mov.u64 	%rd266, %rd257;
	mov.f32 	%f188, %f4;
	@%p101 bra 	$L__BB7_9;
	setp.lt.f32 	%p102, %f4, %f3;
	mov.u64 	%rd266, %rd12;
	mov.f32 	%f188, %f3;
	@%p102 bra 	$L__BB7_9;
	setp.lt.s64 	%p103, %rd12, %rd257;
	min.s64 	%rd266, %rd12, %rd257;
	selp.f32 	%f188, %f3, %f4, %p103;
$L__BB7_9:
	add.s32 	%r393, %r393, 256;
	add.s64 	%rd257, %rd257, 256;
	add.s64 	%rd256, %rd256, 1024;
	add.s32 	%r391, %r391, 1;
	setp.ne.s32 	%p104, %r391, 0;
	@%p104 bra 	$L__BB7_6;
$L__BB7_10:
	setp.lt.u32 	%p105, %r7, 768;
	@%p105 bra 	$L__BB7_25;
	add.s32 	%r394, %r393, 512;
$L__BB7_12:
	mov.u32 	%r15, %r394;
	add.s32 	%r167, %r15, -512;
	cvt.s64.s32 	%rd242, %r167;
	add.s64 	%rd243, %rd242, %rd4;
	shl.b64 	%rd244, %rd243, 2;
	add.s64 	%rd20, %rd2, %rd244;
	add.s64 	%rd21, %rd243, %rd196;
	ld.global.f32 	%f10, [%rd20];
	setp.lt.f32 	%p106, %f188, %f10;
	mov.u64 	%rd263, %rd21;
	mov.f32 	%f185, %f10;
	@%p106 bra 	$L__BB7_15;
	setp.lt.f32 	%p107, %f10, %f188;
	mov.u64 	%rd263, %rd266;
	mov.f32 	%f185, %f188;
	@%p107 bra 	$L__BB7_15;
	setp.lt.s64 	%p108, %rd266, %rd21;
	min.s64 	%rd263, %rd266, %rd21;
	selp.f32 	%f185, %f188, %f10, %p108;
$L__BB7_15:
	add.s32 	%r168, %r15, -256;
	cvt.s64.s32 	%rd245, %r168;
	add.s64 	%rd246, %rd245, %rd4;
	add.s64 	%rd24, %rd246, %rd196;
	ld.global.f32 	%f13, [%rd20+1024];
	setp.lt.f32 	%p109, %f185, %f13;
	mov.u64 	%rd264, %rd24;
	mov.f32 	%f186, %f13;
	@%p109 bra 	$L__BB7_18;
	setp.lt.f32 	%p110, %f13, %f185;
	mov.u64 	%rd264, %rd263;
	mov.f32 	%f186, %f185;
	@%p110 bra 	$L__BB7_18;
	setp.lt.s64 	%p111, %rd263, %rd24;
	min.s64 	%rd264, %rd263, %rd24;
	selp.f32 	%f186, %f185, %f13, %p111;
$L__BB7_18:
	cvt.s64.s32 	%rd247, %r15;
	add.s64 	%rd248, %rd247, %rd4;
	add.s64 	%rd27, %rd248, %rd196;
	ld.global.f32 	%f16, [%rd20+2048];
	setp.lt.f32 	%p112, %f186, %f16;
	mov.u64 	%rd265, %rd27;
	mov.f32 	%f187, %f16;
	@%p112 bra 	$L__BB7_21;
	setp.lt.f32 	%p113, %f16, %f186;
	mov.u64 	%rd265, %rd264;
	mov.f32 	%f187, %f186;
	@%p113 bra 	$L__BB7_21;
	setp.lt.s64 	%p114, %rd264, %rd27;
	min.s64 	%rd265, %rd264, %rd27;
	selp.f32 	%f187, %f186, %f16, %p114;
$L__BB7_21:
	add.s32 	%r169, %r15, 256;
	cvt.s64.s32 	%rd249, %r169;
	add.s64 	%rd250, %rd249, %rd4;
	add.s64 	%rd30, %rd250, %rd196;
	ld.global.f32 	%f19, [%rd20+3072];
	setp.lt.f32 	%p115, %f187, %f19;
	mov.u64 	%rd266, %rd30;
	mov.f32 	%f188, %f19;
	@%p115 bra 	$L__BB7_24;
	setp.lt.f32 	%p116, %f19, %f187;
	mov.u64 	%rd266, %rd265;
	mov.f32 	%f188, %f187;
	@%p116 bra 	$L__BB7_24;
	setp.lt.s64 	%p117, %rd265, %rd30;
	min.s64 	%rd266, %rd265, %rd30;
	selp.f32 	%f188, %f187, %f19, %p117;
$L__BB7_24:
	add.s32 	%r394, %r15, 1024;
	add.s32 	%r170, %r15, 512;
	setp.lt.s32 	%p118, %r170, %r3;
	@%p118 bra 	$L__BB7_12;
$L__BB7_25:
	setp.lt.s32 	%p119, %r3, 256;
	@%p119 bra 	$L__BB7_70;
	// begin inline asm
	mov.u32 %r284, %laneid;
	// end inline asm
	mov.b32 	%r286, %f188;
	mov.b32 	%r302, 1;
	mov.b32 	%r303, 31;
	mov.b32 	%r304, -1;
	// begin inline asm
	shfl.sync.down.b32 %r285, %r286, %r302, %r303, %r304;
	// end inline asm
	mov.b32 	%f23, %r285;
	// begin inline asm
	shfl.sync.down.b32 %r290, %r291, %r302, %r303, %r304;
	// end inline asm
	mov.b64 	{%r296, %r301}, %rd266;
	// begin inline asm
	shfl.sync.down.b32 %r295, %r296, %r302, %r303, %r304;
	// end inline asm
	// begin inline asm
	shfl.sync.down.b32 %r300, %r301, %r302, %r303, %r304;
	// end inline asm
	mov.b64 	%rd34, {%r295, %r300};
	setp.gt.s32 	%p171, %r284, 30;
	mov.u64 	%rd268, %rd266;
	mov.f32 	%f190, %f188;
	@%p171 bra 	$L__BB7_30;
	setp.lt.f32 	%p172, %f188, %f23;
	mov.u64 	%rd268, %rd34;
	mov.f32 	%f190, %f23;
	@%p172 bra 	$L__BB7_30;
	setp.gt.f32 	%p173, %f188, %f23;
	mov.u64 	%rd268, %rd266;
	mov.f32 	%f190, %f188;
	@%p173 bra 	$L__BB7_30;
	setp.lt.s64 	%p174, %rd266, %rd34;
	min.s64 	%rd268, %rd266, %rd34;
	selp.f32 	%f190, %f188, %f23, %p174;
$L__BB7_30:
	mov.b32 	%r306, %f190;
	mov.b32 	%r322, 2;
	mov.b32 	%r323, 31;
	mov.b32 	%r324, -1;
	// begin inline asm
	shfl.sync.down.b32 %r305, %r306, %r322, %r323, %r324;
	// end inline asm
	mov.b32 	%f26, %r305;
	// begin inline asm
	shfl.sync.down.b32 %r310, %r311, %r322, %r323, %r324;
	// end inline asm
	mov.b64 	{%r316, %r321}, %rd268;
	// begin inline asm
	shfl.sync.down.b32 %r315, %r316, %r322, %r323, %r324;
	// end inline asm
	// begin inline asm
	shfl.sync.down.b32 %r320, %r321, %r322, %r323, %r324;
	// end inline asm
	mov.b64 	%rd37, {%r315, %r320};
	setp.gt.s32 	%p175, %r284, 29;
	mov.u64 	%rd269, %rd268;
	mov.f32 	%f191, %f190;
	@%p175 bra 	$L__BB7_34;
	setp.lt.f32 	%p176, %f190, %f26;
	mov.u64 	%rd269, %rd37;
	mov.f32 	%f191, %f26;
	@%p176 bra 	$L__BB7_34;
	setp.gt.f32 	%p177, %f190, %f26;
	mov.u64 	%rd269, %rd268;
	mov.f32 	%f191, %f190;
	@%p177 bra 	$L__BB7_34;
	setp.lt.s64 	%p178, %rd268, %rd37;
	min.s64 	%rd269, %rd268, %rd37;
	selp.f32 	%f191, %f190, %f26, %p178;
$L__BB7_34:
	mov.b32 	%r326, %f191;
	mov.b32 	%r342, 4;
	mov.b32 	%r343, 31;
	mov.b32 	%r344, -1;
	// begin inline asm
	shfl.sync.down.b32 %r325, %r326, %r342, %r343, %r344;
	// end inline asm
	mov.b32 	%f29, %r325;
	// begin inline asm
	shfl.sync.down.b32 %r330, %r331, %r342, %r343, %r344;
	// end inline asm
	mov.b64 	{%r336, %r341}, %rd269;
	// begin inline asm
	shfl.sync.down.b32 %r335, %r336, %r342, %r343, %r344;
	// end inline asm
	// begin inline asm
	shfl.sync.down.b32 %r340, %r341, %r342, %r343, %r344;
	// end inline asm
	mov.b64 	%rd40, {%r335, %r340};
	setp.gt.s32 	%p179, %r284, 27;
	mov.u64 	%rd270, %rd269;
	mov.f32 	%f192, %f191;
	@%p179 bra 	$L__BB7_38;
	setp.lt.f32 	%p180, %f191, %f29;
	mov.u64 	%rd270, %rd40;
	mov.f32 	%f192, %f29;
	@%p180 bra 	$L__BB7_38;
	setp.gt.f32 	%p181, %f191, %f29;
	mov.u64 	%rd270, %rd269;
	mov.f32 	%f192, %f191;
	@%p181 bra 	$L__BB7_38;
	setp.lt.s64 	%p182, %rd269, %rd40;
	min.s64 	%rd270, %rd269, %rd40;
	selp.f32 	%f192, %f191, %f29, %p182;
$L__BB7_38:
	mov.b32 	%r346, %f192;
	mov.b32 	%r362, 8;
	mov.b32 	%r363, 31;
	mov.b32 	%r364, -1;
	// begin inline asm
	shfl.sync.down.b32 %r345, %r346, %r362, %r363, %r364;
	// end inline asm
	mov.b32 	%f32, %r345;
	// begin inline asm
	shfl.sync.down.b32 %r350, %r351, %r362, %r363, %r364;
	// end inline asm
	mov.b64 	{%r356, %r361}, %rd270;
	// begin inline asm
	shfl.sync.down.b32 %r355, %r356, %r362, %r363, %r364;
	// end inline asm
	// begin inline asm
	shfl.sync.down.b32 %r360, %r361, %r362, %r363, %r364;
	// end inline asm
	mov.b64 	%rd43, {%r355, %r360};
	setp.gt.s32 	%p183, %r284, 23;
	mov.u64 	%rd271, %rd270;
	mov.f32 	%f193, %f192;
	@%p183 bra 	$L__BB7_42;
	setp.lt.f32 	%p184, %f192, %f32;
	mov.u64 	%rd271, %rd43;
	mov.f32 	%f193, %f32;
	@%p184 bra 	$L__BB7_42;
	setp.gt.f32 	%p185, %f192, %f32;
	mov.u64 	%rd271, %rd270;
	mov.f32 	%f193, %f192;
	@%p185 bra 	$L__BB7_42;
	setp.lt.s64 	%p186, %rd270, %rd43;
	min.s64 	%rd271, %rd270, %rd43;
	selp.f32 	%f193, %f192, %f32, %p186;
$L__BB7_42:
	mov.b32 	%r366, %f193;
	mov.b32 	%r382, 16;
	mov.b32 	%r383, 31;
	mov.b32 	%r384, -1;
	// begin inline asm
	shfl.sync.down.b32 %r365, %r366, %r382, %r383, %r384;
	// end inline asm
	mov.b32 	%f35, %r365;
	// begin inline asm
	shfl.sync.down.b32 %r370, %r371, %r382, %r383, %r384;
	// end inline asm
	mov.b64 	{%r376, %r381}, %rd271;
	// begin inline asm
	shfl.sync.down.b32 %r375, %r376, %r382, %r383, %r384;
	// end inline asm
	// begin inline asm
	shfl.sync.down.b32 %r380, %r381, %r382, %r383, %r384;
	// end inline asm
	mov.b64 	%rd46, {%r375, %r380};
	setp.gt.s32 	%p187, %r284, 15;
	mov.u64 	%rd323, %rd271;
	mov.f32 	%f241, %f193;
	@%p187 bra 	$L__BB7_46;
	setp.lt.f32 	%p188, %f193, %f35;
	mov.u64 	%rd323, %rd46;
	mov.f32 	%f241, %f35;
	@%p188 bra 	$L__BB7_46;
	setp.gt.f32 	%p189, %f193, %f35;
	mov.u64 	%rd323, %rd271;
	mov.f32 	%f241, %f193;
	@%p189 bra 	$L__BB7_46;
	setp.lt.s64 	%p190, %rd271, %rd46;
	min.s64 	%rd323, %rd271, %rd46;
	selp.f32 	%f241, %f193, %f35, %p190;
$L__BB7_46:
	setp.ne.s32 	%p191, %r284, 0;
	@%p191 bra 	$L__BB7_48;
	shr.u32 	%r385, %r4, 1;
	and.b32  	%r386, %r385, 496;
	mov.u32 	%r387, _ZN6thrust24THRUST_300001_SM_1000_NS8cuda_cub4core6detail5shmemE;
	add.s32 	%r388, %r387, %r386;
	st.shared.f32 	[%r388+8], %f241;
	st.shared.u64 	[%r388+16], %rd323;
$L__BB7_48:
	bar.sync 	0;
	setp.ne.s32 	%p192, %r4, 0;
	@%p192 bra 	$L__BB7_208;
	ld.shared.f32 	%f38, [_ZN6thrust24THRUST_300001_SM_1000_NS8cuda_cub4core6detail5shmemE+24];
	ld.shared.u64 	%rd49, [_ZN6thrust24THRUST_300001_SM_1000_NS8cuda_cub4core6detail5shmemE+32];
	setp.lt.f32 	%p193, %f241, %f38;
	mov.u64 	%rd273, %rd49;
	mov.f32 	%f195, %f38;
	@%p193 bra 	$L__BB7_52;
	setp.lt.f32 	%p194, %f38, %f241;
	mov.u64 	%rd273, %rd323;
	mov.f32 	%f195, %f241;
	@%p194 bra 	$L__BB7_52;
	setp.lt.s64 	%p195, %rd323, %rd49;
	min.s64 	%rd273, %rd323, %rd49;
	selp.f32 	%f195, %f241, %f38, %p195;
$L__BB7_52:
	ld.shared.f32 	%f41, [_ZN6thrust24THRUST_300001_SM_1000_NS8cuda_cub4core6detail5shmemE+40];
	ld.shared.u64 	%rd52, [_ZN6thrust24THRUST_300001_SM_1000_NS8cuda_cub4core6detail5shmemE+48];
	setp.lt.f32 	%p196, %f195, %f41;
	mov.u64 	%rd274, %rd52;
	mov.f32 	%f196, %f41;
	@%p196 bra 	$L__BB7_55;
	setp.lt.f32 	%p197, %f41, %f195;
	mov.u64 	%rd274, %rd273;
	mov.f32 	%f196, %f195;
	@%p197 bra 	$L__BB7_55;
	setp.lt.s64 	%p198, %rd273, %rd52;
	min.s64 	%rd274, %rd273, %rd52;
	selp.f32 	%f196, %f195, %f41, %p198;
$L__BB7_55:
	ld.shared.f32 	%f44, [_ZN6thrust24THRUST_300001_SM_1000_NS8cuda_cub4core6detail5shmemE+56];
	ld.shared.u64 	%rd55, [_ZN6thrust24THRUST_300001_SM_1000_NS8cuda_cub4core6detail5shmemE+64];
	setp.lt.f32 	%p199, %f196, %f44;
	mov.u64 	%rd275, %rd55;
	mov.f32 	%f197, %f44;
	@%p199 bra 	$L__BB7_58;
	setp.lt.f32 	%p200, %f44, %f196;
	mov.u64 	%rd275, %rd274;
	mov.f32 	%f197, %f196;
	@%p200 bra 	$L__BB7_58;
	setp.lt.s64 	%p201, %rd274, %rd55;
	min.s64 	%rd275, %rd274, %rd55;
	selp.f32 	%f197, %f196, %f44, %p201;
$L__BB7_58:
	ld.shared.f32 	%f47, [_ZN6thrust24THRUST_300001_SM_1000_NS8cuda_cub4core6detail5shmemE+72];
	ld.shared.u64 	%rd58, [_ZN6thrust24THRUST_300001_SM_1000_NS8cuda_cub4core6detail5shmemE+80];
	setp.lt.f32 	%p202, %f197, %f47;
	mov.u64 	%rd276, %rd58;
	mov.f32 	%f198, %f47;
	@%p202 bra 	$L__BB7_61;
	setp.lt.f32 	%p203, %f47, %f197;
	mov.u64 	%rd276, %rd275;
	mov.f32 	%f198, %f197;
	@%p203 bra 	$L__BB7_61;
	setp.lt.s64 	%p204, %rd275, %rd58;
	min.s64 	%rd276, %rd275, %rd58;
	selp.f32 	%f198, %f197, %f47, %p204;
$L__BB7_61:
	ld.shared.f32 	%f50, [_ZN6thrust24THRUST_300001_SM_1000_NS8cuda_cub4core6detail5shmemE+88];
	ld.shared.u64 	%rd61, [_ZN6thrust24THRUST_300001_SM_1000_NS8cuda_cub4core6detail5shmemE+96];
	setp.lt.f32 	%p205, %f198, %f50;
	mov.f32 	%f199, %f50;
	mov.u64 	%rd277, %rd61;
	@%p205 bra 	$L__BB7_64;
	setp.lt.f32 	%p206, %f50, %f198;
	mov.f32 	%f199, %f198;
	mov.u64 	%rd277, %rd276;
	@%p206 bra 	$L__BB7_64;
	setp.lt.s64 	%p207, %rd276, %rd61;
	selp.f32 	%f199, %f198, %f50, %p207;
	min.s64 	%rd277, %rd276, %rd61;
$L__BB7_64:
	ld.shared.f32 	%f53, [_ZN6thrust24THRUST_300001_SM_1000_NS8cuda_cub4core6detail5shmemE+104];
	ld.shared.u64 	%rd64, [_ZN6thrust24THRUST_300001_SM_1000_NS8cuda_cub4core6detail5shmemE+112];
	setp.lt.f32 	%p208, %f199, %f53;
	mov.f32 	%f200, %f53;
	mov.u64 	%rd278, %rd64;
	@%p208 bra 	$L__BB7_67;
	setp.lt.f32 	%p209, %f53, %f199;
	mov.f32 	%f200, %f199;
	mov.u64 	%rd278, %rd277;
	@%p209 bra 	$L__BB7_67;
	setp.lt.s64 	%p210, %rd277, %rd64;
	selp.f32 	%f200, %f199, %f53, %p210;
	min.s64 	%rd278, %rd277, %rd64;
$L__BB7_67:
	ld.shared.f32 	%f56, [_ZN6thrust24THRUST_300001_SM_1000_NS8cuda_cub4core6detail5shmemE+120];
	ld.shared.u64 	%rd67, [_ZN6thrust24THRUST_300001_SM_1000_NS8cuda_cub4core6detail5shmemE+128];
	setp.lt.f32 	%p211, %f200, %f56;
	mov.f32 	%f241, %f56;
	mov.u64 	%rd323, %rd67;
	@%p211 bra 	$L__BB7_208;
	setp.lt.f32 	%p212, %f56, %f200;
	mov.f32 	%f241, %f200;
	mov.u64 	%rd323, %rd278;
	@%p212 bra 	$L__BB7_208;
	setp.lt.s64 	%p213, %rd278, %rd67;
	selp.f32 	%f241, %f200, %f56, %p213;
	min.s64 	%rd323, %rd278, %rd67;
	bra.uni 	$L__BB7_208;
$L__BB7_70:
	// begin inline asm
	mov.u32 %r171, %laneid;
	// end inline asm
	and.b32  	%r192, %r4, 992;
	add.s32 	%r193, %r192, 32;
	setp.gt.s32 	%p120, %r193, %r3;
	not.b32 	%r194, %r192;
	add.s32 	%r195, %r3, %r194;
	selp.b32 	%r190, %r195, 31, %p120;
	mov.b32 	%r173, %f188;
	mov.b32 	%r189, 1;
	mov.b32 	%r191, -1;
	// begin inline asm
	shfl.sync.down.b32 %r172, %r173, %r189, %r190, %r191;
	// end inline asm
	mov.b32 	%f58, %r172;
	// begin inline asm
	shfl.sync.down.b32 %r177, %r178, %r189, %r190, %r191;
	// end inline asm
	mov.b64 	{%r183, %r188}, %rd266;
	// begin inline asm
	shfl.sync.down.b32 %r182, %r183, %r189, %r190, %r191;
	// end inline asm
	// begin inline asm
	shfl.sync.down.b32 %r187, %r188, %r189, %r190, %r191;
	// end inline asm
	mov.b64 	%rd69, {%r182, %r187};
	setp.ge.s32 	%p121, %r171, %r190;
	mov.f32 	%f201, %f188;
	mov.u64 	%rd279, %rd266;
	@%p121 bra 	$L__BB7_74;
	setp.lt.f32 	%p122, %f188, %f58;
	mov.f32 	%f201, %f58;
	mov.u64 	%rd279, %rd69;
	@%p122 bra 	$L__BB7_74;
	setp.gt.f32 	%p123, %f188, %f58;
	mov.f32 	%f201, %f188;
	mov.u64 	%rd279, %rd266;
	@%p123 bra 	$L__BB7_74;
	setp.lt.s64 	%p124, %rd266, %rd69;
	selp.f32 	%f201, %f188, %f58, %p124;
	min.s64 	%rd279, %rd266, %rd69;
$L__BB7_74:
	mov.b32 	%r197, %f201;
	mov.b32 	%r213, 2;
	mov.b32 	%r215, -1;
	// begin inline asm
	shfl.sync.down.b32 %r196, %r197, %r213, %r190, %r215;
	// end inline asm
	mov.b32 	%f61, %r196;
	// begin inline asm
	shfl.sync.down.b32 %r201, %r202, %r213, %r190, %r215;
	// end inline asm
	mov.b64 	{%r207, %r212}, %rd279;
	// begin inline asm
	shfl.sync.down.b32 %r206, %r207, %r213, %r190, %r215;
	// end inline asm
	// begin inline asm
	shfl.sync.down.b32 %r211, %r212, %r213, %r190, %r215;
	// end inline asm
	mov.b64 	%rd72, {%r206, %r211};
	add.s32 	%r216, %r171, 2;
	setp.gt.s32 	%p125, %r216, %r190;
	mov.f32 	%f202, %f201;
	mov.u64 	%rd280, %rd279;
	@%p125 bra 	$L__BB7_78;
	setp.lt.f32 	%p126, %f201, %f61;
	mov.f32 	%f202, %f61;
	mov.u64 	%rd280, %rd72;
	@%p126 bra 	$L__BB7_78;
	setp.gt.f32 	%p127, %f201, %f61;
	mov.f32 	%f202, %f201;
	mov.u64 	%rd280, %rd279;
	@%p127 bra 	$L__BB7_78;
	setp.lt.s64 	%p128, %rd279, %rd72;
	selp.f32 	%f202, %f201, %f61, %p128;
	min.s64 	%rd280, %rd279, %rd72;
$L__BB7_78:
	mov.b32 	%r218, %f202;
	mov.b32 	%r234, 4;
	mov.b32 	%r236, -1;
	// begin inline asm
	shfl.sync.down.b32 %r217, %r218, %r234, %r190, %r236;
	// end inline asm
	mov.b32 	%f64, %r217;
	// begin inline asm
	shfl.sync.down.b32 %r222, %r223, %r234, %r190, %r236;
	// end inline asm
	mov.b64 	{%r228, %r233}, %rd280;
	// begin inline asm
	shfl.sync.down.b32 %r227, %r228, %r234, %r190, %r236;
	// end inline asm
	// begin inline asm
	shfl.sync.down.b32 %r232, %r233, %r234, %r190, %r236;
	// end inline asm
	mov.b64 	%rd75, {%r227, %r232};
	add.s32 	%r237, %r171, 4;
	setp.gt.s32 	%p129, %r237, %r190;
	mov.f32 	%f203, %f202;
	mov.u64 	%rd281, %rd280;
	@%p129 bra 	$L__BB7_82;
	setp.lt.f32 	%p130, %f202, %f64;
	mov.f32 	%f203, %f64;
	mov.u64 	%rd281, %rd75;
	@%p130 bra 	$L__BB7_82;
	setp.gt.f32 	%p131, %f202, %f64;
	mov.f32 	%f203, %f202;
	mov.u64 	%rd281, %rd280;
	@%p131 bra 	$L__BB7_82;
	setp.lt.s64 	%p132, %rd280, %rd75;
	selp.f32 	%f203, %f202, %f64, %p132;
	min.s64 	%rd281, %rd280, %rd75;
$L__BB7_82:
	mov.b32 	%r239, %f203;
	mov.b32 	%r255, 8;
	mov.b32 	%r257, -1;
	// begin inline asm
	shfl.sync.down.b32 %r238, %r239, %r255, %r190, %r257;
	// end inline asm
	mov.b32 	%f67, %r238;
	// begin inline asm
	shfl.sync.down.b32 %r243, %r244, %r255, %r190, %r257;
	// end inline asm
	mov.b64 	{%r249, %r254}, %rd281;
	// begin inline asm
	shfl.sync.down.b32 %r248, %r249, %r255, %r190, %r257;
	// end inline asm
	// begin inline asm
	shfl.sync.down.b32 %r253, %r254, %r255, %r190, %r257;
	// end inline asm
	mov.b64 	%rd78, {%r248, %r253};
	add.s32 	%r258, %r171, 8;
	setp.gt.s32 	%p133, %r258, %r190;
	mov.f32 	%f204, %f203;
	mov.u64 	%rd282, %rd281;
	@%p133 bra 	$L__BB7_86;
	setp.lt.f32 	%p134, %f203, %f67;
	mov.f32 	%f204, %f67;
	mov.u64 	%rd282, %rd78;
	@%p134 bra 	$L__BB7_86;
	setp.gt.f32 	%p135, %f203, %f67;
	mov.f32 	%f204, %f203;
	mov.u64 	%rd282, %rd281;
	@%p135 bra 	$L__BB7_86;
	setp.lt.s64 	%p136, %rd281, %rd78;
	selp.f32 	%f204, %f203, %f67, %p136;
	min.s64 	%rd282, %rd281, %rd78;
$L__BB7_86:
	mov.b32 	%r260, %f204;
	mov.b32 	%r276, 16;
	mov.b32 	%r278, -1;
	// begin inline asm
	shfl.sync.down.b32 %r259, %r260, %r276, %r190, %r278;
	// end inline asm
	mov.b32 	%f70, %r259;
	// begin inline asm
	shfl.sync.down.b32 %r264, %r265, %r276, %r190, %r278;
	// end inline asm
	mov.b64 	{%r270, %r275}, %rd282;
	// begin inline asm
	shfl.sync.down.b32 %r269, %r270, %r276, %r190, %r278;
	// end inline asm
	// begin inline asm
	shfl.sync.down.b32 %r274, %r275, %r276, %r190, %r278;
	// end inline asm
	mov.b64 	%rd81, {%r269, %r274};
	add.s32 	%r279, %r171, 16;
	setp.gt.s32 	%p137, %r279, %r190;
	mov.f32 	%f241, %f204;
	mov.u64 	%rd323, %rd282;
	@%p137 bra 	$L__BB7_90;
	setp.lt.f32 	%p138, %f204, %f70;
	mov.f32 	%f241, %f70;
	mov.u64 	%rd323, %rd81;
	@%p138 bra 	$L__BB7_90;
	setp.gt.f32 	%p139, %f204, %f70;
	mov.f32 	%f241, %f204;
	mov.u64 	%rd323, %rd282;
	@%p139 bra 	$L__BB7_90;
	setp.lt.s64 	%p140, %rd282, %rd81;
	selp.f32 	%f241, %f204, %f70, %p140;
	min.s64 	%rd323, %rd282, %rd81;
$L__BB7_90:
	setp.ne.s32 	%p141, %r171, 0;
	@%p141 bra 	$L__BB7_92;
	shr.u32 	%r280, %r4, 1;
	and.b32  	%r281, %r280, 496;
	mov.u32 	%r282, _ZN6thrust24THRUST_300001_SM_1000_NS8cuda_cub4core6detail5shmemE;
	add.s32 	%r283, %r282, %r281;
	st.shared.f32 	[%r283+8], %f241;
	st.shared.u64 	[%r283+16], %rd323;
$L__BB7_92:
	bar.sync 	0;
	setp.ne.s32 	%p142, %r4, 0;
	@%p142 bra 	$L__BB7_208;
	setp.lt.s32 	%p143, %r3, 33;
	mov.f32 	%f206, %f241;
	mov.u64 	%rd284, %rd323;
	@%p143 bra 	$L__BB7_97;
	ld.shared.f32 	%f73, [_ZN6thrust24THRUST_300001_SM_1000_NS8cuda_cub4core6detail5shmemE+24];
	ld.shared.u64 	%rd84, [_ZN6thrust24THRUST_300001_SM_1000_NS8cuda_cub4core6detail5shmemE+32];
	setp.lt.f32 	%p144, %f241, %f73;
	mov.f32 	%f206, %f73;
	mov.u64 	%rd284, %rd84;
	@%p144 bra 	$L__BB7_97;
	setp.lt.f32 	%p145, %f73, %f241;
	mov.f32 	%f206, %f241;
	mov.u64 	%rd284, %rd323;
	@%p145 bra 	$L__BB7_97;
	setp.lt.s64 	%p146, %rd323, %rd84;
	selp.f32 	%f206, %f241, %f73, %p146;
	min.s64 	%rd284, %rd323, %rd84;
$L__BB7_97:
	setp.lt.s32 	%p147, %r3, 65;
	mov.f32 	%f207, %f206;
	mov.u64 	%rd285, %rd284;
	@%p147 bra 	$L__BB7_101;
	ld.shared.f32 	%f76, [_ZN6thrust24THRUST_300001_SM_1000_NS8cuda_cub4core6detail5shmemE+40];
	ld.shared.u64 	%rd87, [_ZN6thrust24THRUST_300001_SM_1000_NS8cuda_cub4core6detail5shmemE+48];
	setp.lt.f32 	%p148, %f206, %f76;
	mov.f32 	%f207, %f76;
	mov.u64 	%rd285, %rd87;
	@%p148 bra 	$L__BB7_101;
	setp.lt.f32 	%p149, %f76, %f206;
	mov.f32 	%f207, %f206;
	mov.u64 	%rd285, %rd284;
	@%p149 bra 	$L__BB7_101;
	setp.lt.s64 	%p150, %rd284, %rd87;
	selp.f32 	%f207, %f206, %f76, %p150;
	min.s64 	%rd285, %rd284, %rd87;
$L__BB7_101:
	setp.lt.s32 	%p151, %r3, 97;
	mov.f32 	%f208, %f207;
	mov.u64 	%rd286, %rd285;
	@%p151 bra 	$L__BB7_105;
	ld.shared.f32 	%f79, [_ZN6thrust24THRUST_300001_SM_1000_NS8cuda_cub4core6detail5shmemE+56];
	ld.shared.u64 	%rd90, [_ZN6thrust24THRUST_300001_SM_1000_NS8cuda_cub4core6detail5shmemE+64];
	setp.lt.f32 	%p152, %f207, %f79;
	mov.f32 	%f208, %f79;
	mov.u64 	%rd286, %rd90;
	@%p152 bra 	$L__BB7_105;
	setp.lt.f32 	%p153, %f79, %f207;
	mov.f32 	%f208, %f207;
	mov.u64 	%rd286, %rd285;
	@%p153 bra 	$L__BB7_105;
	setp.lt.s64 	%p154, %rd285, %rd90;
	selp.f32 	%f208, %f207, %f79, %p154;
	min.s64 	%rd286, %rd285, %rd90;
$L__BB7_105:
	setp.lt.s32 	%p155, %r3, 129;
	mov.f32 	%f209, %f208;
	mov.u64 	%rd287, %rd286;
	@%p155 bra 	$L__BB7_109;
	ld.shared.f32 	%f82, [_ZN6thrust24THRUST_300001_SM_1000_NS8cuda_cub4core6detail5shmemE+72];
	ld.shared.u64 	%rd93, [_ZN6thrust24THRUST_300001_SM_1000_NS8cuda_cub4core6detail5shmemE+80];
	setp.lt.f32 	%p156, %f208, %f82;
	mov.f32 	%f209, %f82;
	mov.u64 	%rd287, %rd93;
	@%p156 bra 	$L__BB7_109;
	setp.lt.f32 	%p157, %f82, %f208;
	mov.f32 	%f209, %f208;
	mov.u64 	%rd287, %rd286;
	@%p157 bra 	$L__BB7_109;
	setp.lt.s64 	%p158, %rd286, %rd93;
	selp.f32 	%f209, %f208, %f82, %p158;
	min.s64 	%rd287, %rd286, %rd93;
$L__BB7_109:
	setp.lt.s32 	%p159, %r3, 161;
	mov.f32 	%f210, %f209;
	mov.u64 	%rd288, %rd287;
	@%p159 bra 	$L__BB7_113;
	ld.shared.f32 	%f85, [_ZN6thrust24THRUST_300001_SM_1000_NS8cuda_cub4core6detail5shmemE+88];
	ld.shared.u64 	%rd96, [_ZN6thrust24THRUST_300001_SM_1000_NS8cuda_cub4core6detail5shmemE+96];
	setp.lt.f32 	%p160, %f209, %f85;
	mov.f32 	%f210, %f85;
	mov.u64 	%rd288, %rd96;
	@%p160 bra 	$L__BB7_113;
	setp.lt.f32 	%p161, %f85, %f209;
	mov.f32 	%f210, %f209;
	mov.u64 	%rd288, %rd287;
	@%p161 bra 	$L__BB7_113;
	setp.lt.s64 	%p162, %rd287, %rd96;
	selp.f32 	%f210, %f209, %f85, %p162;
	min.s64 	%rd288, %rd287, %rd96;
$L__BB7_113:
	setp.lt.s32 	%p163, %r3, 193;
	mov.f32 	%f211, %f210;
	mov.u64 	%rd289, %rd288;
	@%p163 bra 	$L__BB7_117;
	ld.shared.f32 	%f88, [_ZN6thrust24THRUST_300001_SM_1000_NS8cuda_cub4core6detail5shmemE+104];
	ld.shared.u64 	%rd99, [_ZN6thrust24THRUST_300001_SM_1000_NS8cuda_cub4core6detail5shmemE+112];
	setp.lt.f32 	%p164, %f210, %f88;
	mov.f32 	%f211, %f88;
	mov.u64 	%rd289, %rd99;
	@%p164 bra 	$L__BB7_117;
	setp.lt.f32 	%p165, %f88, %f210;
	mov.f32 	%f211, %f210;
	mov.u64 	%rd289, %rd288;
	@%p165 bra 	$L__BB7_117;
	setp.lt.s64 	%p166, %rd288, %rd99;
	selp.f32 	%f211, %f210, %f88, %p166;
	min.s64 	%rd289, %rd288, %rd99;
$L__BB7_117:
	setp.lt.s32 	%p167, %r3, 225;
	mov.f32 	%f241, %f211;
	mov.u64 	%rd323, %rd289;
	@%p167 bra 	$L__BB7_208;
	ld.shared.f32 	%f91, [_ZN6thrust24THRUST_300001_SM_1000_NS8cuda_cub4core6detail5shmemE+120];
	ld.shared.u64 	%rd102, [_ZN6thrust24THRUST_300001_SM_1000_NS8cuda_cub4core6detail5shmemE+128];
	setp.lt.f32 	%p168, %f211, %f91;
	mov.f32 	%f241, %f91;
	mov.u64 	%rd323, %rd102;
	@%p168 bra 	$L__BB7_208;
	setp.lt.f32 	%p169, %f91, %f211;
	mov.f32 	%f241, %f211;
	mov.u64 	%rd323, %rd289;
	@%p169 bra 	$L__BB7_208;
	setp.lt.s64 	%p170, %rd289, %rd102;
	selp.f32 	%f241, %f211, %f91, %p170;
	min.s64 	%rd323, %rd289, %rd102;
	bra.uni 	$L__BB7_208;
$L__BB7_121:
	mov.u32 	%r20, %tid.x;
	add.s64 	%rd104, %rd196, %rd4;
	cvt.u64.u32 	%rd105, %r20;
	add.s64 	%rd201, %rd105, %rd4;
	cvta.to.global.u64 	%rd202, %rd195;
	shl.b64 	%rd203, %rd201, 2;
	add.s64 	%rd204, %rd202, %rd203;
	ld.global.f32 	%f170, [%rd204];
	add.s32 	%r36, %r20, 256;
	cvt.u64.u32 	%rd205, %r36;
	ld.global.f32 	%f171, [%rd204+1024];
	add.s32 	%r37, %r20, 512;
	cvt.u64.u32 	%rd206, %r37;
	ld.global.f32 	%f172, [%rd204+2048];
	add.s32 	%r38, %r20, 768;
	cvt.u64.u32 	%rd207, %r38;
	ld.global.f32 	%f173, [%rd204+3072];
	or.b32  	%r39, %r20, 1024;
	cvt.u64.u32 	%rd106, %r39;
	add.s64 	%rd311, %rd104, %rd106;
	ld.global.f32 	%f229, [%rd204+4096];
	setp.geu.f32 	%p2, %f170, %f171;
	selp.f32 	%f174, %f170, %f171, %p2;
	selp.b64 	%rd208, %rd105, %rd205, %p2;
	setp.geu.f32 	%p3, %f174, %f172;
	selp.f32 	%f175, %f174, %f172, %p3;
	selp.b64 	%rd209, %rd208, %rd206, %p3;
	setp.geu.f32 	%p4, %f175, %f173;
	selp.f32 	%f94, %f175, %f173, %p4;
	selp.b64 	%rd108, %rd209, %rd207, %p4;
	setp.lt.f32 	%p5, %f94, %f229;
	@%p5 bra 	$L__BB7_123;
	setp.lt.f32 	%p6, %f229, %f94;
	setp.lt.u64 	%p7, %rd108, %rd106;
	or.pred  	%p8, %p6, %p7;
	selp.f32 	%f229, %f94, %f229, %p8;
	add.s64 	%rd210, %rd104, %rd108;
	selp.b64 	%rd311, %rd210, %rd311, %p8;
$L__BB7_123:
	setp.le.u64 	%p9, %rd198, %rd5;
	@%p9 bra 	$L__BB7_164;
	setp.ne.s32 	%p10, %r20, 0;
	@%p10 bra 	$L__BB7_126;
	atom.global.add.u64 	%rd211, [%rd1+8], 1280;
	add.s64 	%rd212, %rd211, %rd5;
	st.shared.u64 	[_ZN6thrust24THRUST_300001_SM_1000_NS8cuda_cub4core6detail5shmemE+152], %rd212;
$L__BB7_126:
	bar.sync 	0;
	ld.shared.u64 	%rd299, [_ZN6thrust24THRUST_300001_SM_1000_NS8cuda_cub4core6detail5shmemE+152];
	add.s64 	%rd213, %rd299, 1280;
	setp.gt.s64 	%p11, %rd213, %rd198;
	@%p11 bra 	$L__BB7_141;
	mov.f32 	%f213, %f229;
	mov.u64 	%rd292, %rd311;
$L__BB7_128:
	add.s64 	%rd214, %rd299, %rd105;
	cvta.to.global.u64 	%rd215, %rd195;
	shl.b64 	%rd216, %rd214, 2;
	add.s64 	%rd217, %rd215, %rd216;
	add.s64 	%rd293, %rd214, %rd196;
	ld.global.f32 	%f214, [%rd217];
	add.s64 	%rd294, %rd293, 256;
	ld.global.f32 	%f215, [%rd217+1024];
	add.s64 	%rd295, %rd293, 512;
	ld.global.f32 	%f216, [%rd217+2048];
	add.s64 	%rd296, %rd293, 768;
	ld.global.f32 	%f217, [%rd217+3072];
	add.s64 	%rd311, %rd293, 1024;
	ld.global.f32 	%f229, [%rd217+4096];
	setp.lt.f32 	%p12, %f213, %f214;
	@%p12 bra 	$L__BB7_130;
	setp.lt.f32 	%p13, %f214, %f213;
	setp.lt.s64 	%p14, %rd292, %rd293;
	or.pred  	%p15, %p13, %p14;
	selp.f32 	%f214, %f213, %f214, %p15;
	selp.b64 	%rd293, %rd292, %rd293, %p15;
$L__BB7_130:
	setp.lt.f32 	%p16, %f214, %f215;
	@%p16 bra 	$L__BB7_132;
	setp.lt.f32 	%p17, %f215, %f214;
	setp.lt.s64 	%p18, %rd293, %rd294;
	or.pred  	%p19, %p17, %p18;
	selp.f32 	%f215, %f214, %f215, %p19;
	selp.b64 	%rd294, %rd293, %rd294, %p19;
$L__BB7_132:
	setp.lt.f32 	%p20, %f215, %f216;
	@%p20 bra 	$L__BB7_134;
	setp.lt.f32 	%p21, %f216, %f215;
	setp.lt.s64 	%p22, %rd294, %rd295;
	or.pred  	%p23, %p21, %p22;
	selp.f32 	%f216, %f215, %f216, %p23;
	selp.b64 	%rd295, %rd294, %rd295, %p23;
$L__BB7_134:
	setp.lt.f32 	%p24, %f216, %f217;
	@%p24 bra 	$L__BB7_136;
	setp.lt.f32 	%p25, %f217, %f216;
	setp.lt.s64 	%p26, %rd295, %rd296;
	or.pred  	%p27, %p25, %p26;
	selp.f32 	%f217, %f216, %f217, %p27;
	selp.b64 	%rd296, %rd295, %rd296, %p27;
$L__BB7_136:
	setp.lt.f32 	%p28, %f217, %f229;
	@%p28 bra 	$L__BB7_138;
	setp.lt.f32 	%p29, %f229, %f217;
	setp.lt.s64 	%p30, %rd296, %rd311;
	or.pred  	%p31, %p29, %p30;
	selp.f32 	%f229, %f217, %f229, %p31;
	selp.b64 	%rd311, %rd296, %rd311, %p31;
$L__BB7_138:
	setp.ne.s32 	%p32, %r20, 0;
	bar.sync 	0;
	@%p32 bra 	$L__BB7_140;
	atom.global.add.u64 	%rd218, [%rd1+8], 1280;
	add.s64 	%rd219, %rd218, %rd5;
	st.shared.u64 	[_ZN6thrust24THRUST_300001_SM_1000_NS8cuda_cub4core6detail5shmemE+152], %rd219;
$L__BB7_140:
	bar.sync 	0;
	ld.shared.u64 	%rd299, [_ZN6thrust24THRUST_300001_SM_1000_NS8cuda_cub4core6detail5shmemE+152];
	add.s64 	%rd220, %rd299, 1280;
	setp.le.s64 	%p33, %rd220, %rd198;
	mov.f32 	%f213, %f229;
	mov.u64 	%rd292, %rd311;
	@%p33 bra 	$L__BB7_128;
$L__BB7_141:
	setp.le.s64 	%p34, %rd198, %rd299;
	@%p34 bra 	$L__BB7_164;
	cvt.u32.u64 	%r40, %rd299;
	cvt.u32.u64 	%r41, %rd198;
	sub.s32 	%r21, %r41, %r40;
	setp.ge.s32 	%p35, %r20, %r21;
	@%p35 bra 	$L__BB7_164;
	cvta.to.global.u64 	%rd132, %rd195;
	not.b32 	%r43, %r20;
	add.s32 	%r44, %r43, %r41;
	sub.s32 	%r22, %r44, %r40;
	and.b32  	%r46, %r22, 768;
	setp.eq.s32 	%p36, %r46, 768;
	mov.u32 	%r397, %r20;
	@%p36 bra 	$L__BB7_149;
	add.s64 	%rd222, %rd299, %rd105;
	add.s64 	%rd301, %rd222, %rd196;
	shl.b64 	%rd223, %rd222, 2;
	add.s64 	%rd300, %rd132, %rd223;
	shr.u32 	%r47, %r22, 8;
	add.s32 	%r48, %r47, 1;
	and.b32  	%r49, %r48, 3;
	neg.s32 	%r395, %r49;
	mov.u32 	%r397, %r20;
$L__BB7_145:
	.pragma "nounroll";
	mov.u64 	%rd137, %rd311;
	mov.f32 	%f114, %f229;
	ld.global.f32 	%f115, [%rd300];
	setp.lt.f32 	%p37, %f114, %f115;
	mov.f32 	%f229, %f115;
	mov.u64 	%rd311, %rd301;
	@%p37 bra 	$L__BB7_148;
	setp.lt.f32 	%p38, %f115, %f114;
	mov.f32 	%f229, %f114;
	mov.u64 	%rd311, %rd137;
	@%p38 bra 	$L__BB7_148;
	setp.lt.s64 	%p39, %rd137, %rd301;
	selp.f32 	%f229, %f114, %f115, %p39;
	min.s64 	%rd311, %rd137, %rd301;
$L__BB7_148:
	add.s32 	%r397, %r397, 256;
	add.s64 	%rd301, %rd301, 256;
	add.s64 	%rd300, %rd300, 1024;
	add.s32 	%r395, %r395, 1;
	setp.ne.s32 	%p40, %r395, 0;
	@%p40 bra 	$L__BB7_145;
$L__BB7_149:
	setp.lt.u32 	%p41, %r22, 768;
	@%p41 bra 	$L__BB7_164;
	add.s32 	%r398, %r397, 512;
$L__BB7_151:
	mov.u32 	%r30, %r398;
	add.s32 	%r50, %r30, -512;
	cvt.u64.u32 	%rd224, %r50;
	add.s64 	%rd225, %rd299, %rd224;
	shl.b64 	%rd226, %rd225, 2;
	add.s64 	%rd145, %rd132, %rd226;
	add.s64 	%rd146, %rd225, %rd196;
	ld.global.f32 	%f121, [%rd145];
	setp.lt.f32 	%p42, %f229, %f121;
	mov.f32 	%f225, %f121;
	mov.u64 	%rd307, %rd146;
	@%p42 bra 	$L__BB7_154;
	setp.lt.f32 	%p43, %f121, %f229;
	mov.f32 	%f225, %f229;
	mov.u64 	%rd307, %rd311;
	@%p43 bra 	$L__BB7_154;
	setp.lt.s64 	%p44, %rd311, %rd146;
	selp.f32 	%f225, %f229, %f121, %p44;
	min.s64 	%rd307, %rd311, %rd146;
$L__BB7_154:
	add.s32 	%r51, %r30, -256;
	cvt.u64.u32 	%rd227, %r51;
	add.s64 	%rd228, %rd299, %rd227;
	add.s64 	%rd149, %rd228, %rd196;
	ld.global.f32 	%f124, [%rd145+1024];
	setp.lt.f32 	%p45, %f225, %f124;
	mov.f32 	%f226, %f124;
	mov.u64 	%rd308, %rd149;
	@%p45 bra 	$L__BB7_157;
	setp.lt.f32 	%p46, %f124, %f225;
	mov.f32 	%f226, %f225;
	mov.u64 	%rd308, %rd307;
	@%p46 bra 	$L__BB7_157;
	setp.lt.s64 	%p47, %rd307, %rd149;
	selp.f32 	%f226, %f225, %f124, %p47;
	min.s64 	%rd308, %rd307, %rd149;
$L__BB7_157:
	cvt.u64.u32 	%rd229, %r30;
	add.s64 	%rd230, %rd299, %rd229;
	add.s64 	%rd152, %rd230, %rd196;
	ld.global.f32 	%f127, [%rd145+2048];
	setp.lt.f32 	%p48, %f226, %f127;
	mov.f32 	%f227, %f127;
	mov.u64 	%rd309, %rd152;
	@%p48 bra 	$L__BB7_160;
	setp.lt.f32 	%p49, %f127, %f226;
	mov.f32 	%f227, %f226;
	mov.u64 	%rd309, %rd308;
	@%p49 bra 	$L__BB7_160;
	setp.lt.s64 	%p50, %rd308, %rd152;
	selp.f32 	%f227, %f226, %f127, %p50;
	min.s64 	%rd309, %rd308, %rd152;
$L__BB7_160:
	add.s32 	%r52, %r30, 256;
	cvt.u64.u32 	%rd231, %r52;
	add.s64 	%rd232, %rd299, %rd231;
	add.s64 	%rd155, %rd232, %rd196;
	ld.global.f32 	%f130, [%rd145+3072];
	setp.lt.f32 	%p51, %f227, %f130;
	mov.f32 	%f229, %f130;
	mov.u64 	%rd311, %rd155;
	@%p51 bra 	$L__BB7_163;
	setp.lt.f32 	%p52, %f130, %f227;
	mov.f32 	%f229, %f227;
	mov.u64 	%rd311, %rd309;
	@%p52 bra 	$L__BB7_163;
	setp.lt.s64 	%p53, %rd309, %rd155;
	selp.f32 	%f229, %f227, %f130, %p53;
	min.s64 	%rd311, %rd309, %rd155;
$L__BB7_163:
	add.s32 	%r398, %r30, 1024;
	add.s32 	%r53, %r30, 512;
	setp.lt.s32 	%p54, %r53, %r21;
	@%p54 bra 	$L__BB7_151;
$L__BB7_164:
	// begin inline asm
	mov.u32 %r54, %laneid;
	// end inline asm
	mov.b32 	%r56, %f229;
	mov.b32 	%r72, 1;
	mov.b32 	%r73, 31;
	mov.b32 	%r74, -1;
	// begin inline asm
	shfl.sync.down.b32 %r55, %r56, %r72, %r73, %r74;
	// end inline asm
	mov.b32 	%f134, %r55;
	// begin inline asm
	shfl.sync.down.b32 %r60, %r61, %r72, %r73, %r74;
	// end inline asm
	mov.b64 	{%r66, %r71}, %rd311;
	// begin inline asm
	shfl.sync.down.b32 %r65, %r66, %r72, %r73, %r74;
	// end inline asm
	// begin inline asm
	shfl.sync.down.b32 %r70, %r71, %r72, %r73, %r74;
	// end inline asm
	mov.b64 	%rd159, {%r65, %r70};
	setp.gt.s32 	%p55, %r54, 30;
	mov.f32 	%f230, %f229;
	mov.u64 	%rd312, %rd311;
	@%p55 bra 	$L__BB7_168;
	setp.lt.f32 	%p56, %f229, %f134;
	mov.f32 	%f230, %f134;
	mov.u64 	%rd312, %rd159;
	@%p56 bra 	$L__BB7_168;
	setp.gt.f32 	%p57, %f229, %f134;
	mov.f32 	%f230, %f229;
	mov.u64 	%rd312, %rd311;
	@%p57 bra 	$L__BB7_168;
	setp.lt.s64 	%p58, %rd311, %rd159;
	selp.f32 	%f230, %f229, %f134, %p58;
	min.s64 	%rd312, %rd311, %rd159;
$L__BB7_168:
	mov.b32 	%r76, %f230;
	mov.b32 	%r92, 2;
	mov.b32 	%r93, 31;
	mov.b32 	%r94, -1;
	// begin inline asm
	shfl.sync.down.b32 %r75, %r76, %r92, %r93, %r94;
	// end inline asm
	mov.b32 	%f137, %r75;
	// begin inline asm
	shfl.sync.down.b32 %r80, %r81, %r92, %r93, %r94;
	// end inline asm
	mov.b64 	{%r86, %r91}, %rd312;
	// begin inline asm
	shfl.sync.down.b32 %r85, %r86, %r92, %r93, %r94;
	// end inline asm
	// begin inline asm
	shfl.sync.down.b32 %r90, %r91, %r92, %r93, %r94;
	// end inline asm
	mov.b64 	%rd162, {%r85, %r90};
	setp.gt.s32 	%p59, %r54, 29;
	mov.f32 	%f231, %f230;
	mov.u64 	%rd313, %rd312;
	@%p59 bra 	$L__BB7_172;
	setp.lt.f32 	%p60, %f230, %f137;
	mov.f32 	%f231, %f137;
	mov.u64 	%rd313, %rd162;
	@%p60 bra 	$L__BB7_172;
	setp.gt.f32 	%p61, %f230, %f137;
	mov.f32 	%f231, %f230;
	mov.u64 	%rd313, %rd312;
	@%p61 bra 	$L__BB7_172;
	setp.lt.s64 	%p62, %rd312, %rd162;
	selp.f32 	%f231, %f230, %f137, %p62;
	min.s64 	%rd313, %rd312, %rd162;
$L__BB7_172:
	mov.b32 	%r96, %f231;
	mov.b32 	%r112, 4;
	mov.b32 	%r113, 31;
	mov.b32 	%r114, -1;
	// begin inline asm
	shfl.sync.down.b32 %r95, %r96, %r112, %r113, %r114;
	// end inline asm
	mov.b32 	%f140, %r95;
	// begin inline asm
	shfl.sync.down.b32 %r100, %r101, %r112, %r113, %r114;
	// end inline asm
	mov.b64 	{%r106, %r111}, %rd313;
	// begin inline asm
	shfl.sync.down.b32 %r105, %r106, %r112, %r113, %r114;
	// end inline asm
	// begin inline asm
	shfl.sync.down.b32 %r110, %r111, %r112, %r113, %r114;
	// end inline asm
	mov.b64 	%rd165, {%r105, %r110};
	setp.gt.s32 	%p63, %r54, 27;
	mov.f32 	%f232, %f231;
	mov.u64 	%rd314, %rd313;
	@%p63 bra 	$L__BB7_176;
	setp.lt.f32 	%p64, %f231, %f140;
	mov.f32 	%f232, %f140;
	mov.u64 	%rd314, %rd165;
	@%p64 bra 	$L__BB7_176;
	setp.gt.f32 	%p65, %f231, %f140;
	mov.f32 	%f232, %f231;
	mov.u64 	%rd314, %rd313;
	@%p65 bra 	$L__BB7_176;
	setp.lt.s64 	%p66, %rd313, %rd165;
	selp.f32 	%f232, %f231, %f140, %p66;
	min.s64 	%rd314, %rd313, %rd165;
$L__BB7_176:
	mov.b32 	%r116, %f232;
	mov.b32 	%r132, 8;
	mov.b32 	%r133, 31;
	mov.b32 	%r134, -1;
	// begin inline asm
	shfl.sync.down.b32 %r115, %r116, %r132, %r133, %r134;
	// end inline asm
	mov.b32 	%f143, %r115;
	// begin inline asm
	shfl.sync.down.b32 %r120, %r121, %r132, %r133, %r134;
	// end inline asm
	mov.b64 	{%r126, %r131}, %rd314;
	// begin inline asm
	shfl.sync.down.b32 %r125, %r126, %r132, %r133, %r134;
	// end inline asm
	// begin inline asm
	shfl.sync.down.b32 %r130, %r131, %r132, %r133, %r134;
	// end inline asm
	mov.b64 	%rd168, {%r125, %r130};
	setp.gt.s32 	%p67, %r54, 23;
	mov.f32 	%f233, %f232;
	mov.u64 	%rd315, %rd314;
	@%p67 bra 	$L__BB7_180;
	setp.lt.f32 	%p68, %f232, %f143;
	mov.f32 	%f233, %f143;
	mov.u64 	%rd315, %rd168;
	@%p68 bra 	$L__BB7_180;
	setp.gt.f32 	%p69, %f232, %f143;
	mov.f32 	%f233, %f232;
	mov.u64 	%rd315, %rd314;
	@%p69 bra 	$L__BB7_180;
	setp.lt.s64 	%p70, %rd314, %rd168;
	selp.f32 	%f233, %f232, %f143, %p70;
	min.s64 	%rd315, %rd314, %rd168;
$L__BB7_180:
	mov.b32 	%r136, %f233;
	mov.b32 	%r152, 16;
	mov.b32 	%r153, 31;
	mov.b32 	%r154, -1;
	// begin inline asm
	shfl.sync.down.b32 %r135, %r136, %r152, %r153, %r154;
	// end inline asm
	mov.b32 	%f146, %r135;
	// begin inline asm
	shfl.sync.down.b32 %r140, %r141, %r152, %r153, %r154;
	// end inline asm
	mov.b64 	{%r146, %r151}, %rd315;
	// begin inline asm
	shfl.sync.down.b32 %r145, %r146, %r152, %r153, %r154;
	// end inline asm
	// begin inline asm
	shfl.sync.down.b32 %r150, %r151, %r152, %r153, %r154;
	// end inline asm
	mov.b64 	%rd171, {%r145, %r150};
	setp.gt.s32 	%p71, %r54, 15;
	mov.f32 	%f241, %f233;
	mov.u64 	%rd323, %rd315;
	@%p71 bra 	$L__BB7_184;
	setp.lt.f32 	%p72, %f233, %f146;
	mov.f32 	%f241, %f146;
	mov.u64 	%rd323, %rd171;
	@%p72 bra 	$L__BB7_184;
	setp.gt.f32 	%p73, %f233, %f146;
	mov.f32 	%f241, %f233;
	mov.u64 	%rd323, %rd315;
	@%p73 bra 	$L__BB7_184;
	setp.lt.s64 	%p74, %rd315, %rd171;
	selp.f32 	%f241, %f233, %f146, %p74;
	min.s64 	%rd323, %rd315, %rd171;
$L__BB7_184:
	setp.ne.s32 	%p75, %r54, 0;
	@%p75 bra 	$L__BB7_186;
	shr.u32 	%r155, %r20, 1;
	and.b32  	%r156, %r155, 496;
	mov.u32 	%r157, _ZN6thrust24THRUST_300001_SM_1000_NS8cuda_cub4core6detail5shmemE;
	add.s32 	%r158, %r157, %r156;
	st.shared.f32 	[%r158+8], %f241;
	st.shared.u64 	[%r158+16], %rd323;
$L__BB7_186:
	bar.sync 	0;
	setp.ne.s32 	%p76, %r20, 0;
	@%p76 bra 	$L__BB7_208;
	ld.shared.f32 	%f149, [_ZN6thrust24THRUST_300001_SM_1000_NS8cuda_cub4core6detail5shmemE+24];
	ld.shared.u64 	%rd174, [_ZN6thrust24THRUST_300001_SM_1000_NS8cuda_cub4core6detail5shmemE+32];
	setp.lt.f32 	%p77, %f241, %f149;
	mov.f32 	%f235, %f149;
	mov.u64 	%rd317, %rd174;
	@%p77 bra 	$L__BB7_190;
	setp.lt.f32 	%p78, %f149, %f241;
	mov.f32 	%f235, %f241;
	mov.u64 	%rd317, %rd323;
	@%p78 bra 	$L__BB7_190;
	setp.lt.s64 	%p79, %rd323, %rd174;
	selp.f32 	%f235, %f241, %f149, %p79;
	min.s64 	%rd317, %rd323, %rd174;
$L__BB7_190:
	ld.shared.f32 	%f152, [_ZN6thrust24THRUST_300001_SM_1000_NS8cuda_cub4core6detail5shmemE+40];
	ld.shared.u64 	%rd177, [_ZN6thrust24THRUST_300001_SM_1000_NS8cuda_cub4core6detail5shmemE+48];
	setp.lt.f32 	%p80, %f235, %f152;
	mov.f32 	%f236, %f152;
	mov.u64 	%rd318, %rd177;
	@%p80 bra 	$L__BB7_193;
	setp.lt.f32 	%p81, %f152, %f235;
	mov.f32 	%f236, %f235;
	mov.u64 	%rd318, %rd317;
	@%p81 bra 	$L__BB7_193;
	setp.lt.s64 	%p82, %rd317, %rd177;
	selp.f32 	%f236, %f235, %f152, %p82;
	min.s64 	%rd318, %rd317, %rd177;
$L__BB7_193:
	ld.shared.f32 	%f155, [_ZN6thrust24THRUST_300001_SM_1000_NS8cuda_cub4core6detail5shmemE+56];
	ld.shared.u64 	%rd180, [_ZN6thrust24THRUST_300001_SM_1000_NS8cuda_cub4core6detail5shmemE+64];
	setp.lt.f32 	%p83, %f236, %f155;
	mov.f32 	%f237, %f155;
	mov.u64 	%rd319, %rd180;
	@%p83 bra 	$L__BB7_196;
	setp.lt.f32 	%p84, %f155, %f236;
	mov.f32 	%f237, %f236;
	mov.u64 	%rd319, %rd318;
	@%p84 bra 	$L__BB7_196;
	setp.lt.s64 	%p85, %rd318, %rd180;
	selp.f32 	%f237, %f236, %f155, %p85;
	min.s64 	%rd319, %rd318, %rd180;
$L__BB7_196:
	ld.shared.f32 	%f158, [_ZN6thrust24THRUST_300001_SM_1000_NS8cuda_cub4core6detail5shmemE+72];
	ld.shared.u64 	%rd183, [_ZN6thrust24THRUST_300001_SM_1000_NS8cuda_cub4core6detail5shmemE+80];
	setp.lt.f32 	%p86, %f237, %f158;
	mov.f32 	%f238, %f158;
	mov.u64 	%rd320, %rd183;
	@%p86 bra 	$L__BB7_199;
	setp.lt.f32 	%p87, %f158, %f237;
	mov.f32 	%f238, %f237;
	mov.u64 	%rd320, %rd319;
	@%p87 bra 	$L__BB7_199;
	setp.lt.s64 	%p88, %rd319, %rd183;
	selp.f32 	%f238, %f237, %f158, %p88;
	min.s64 	%rd320, %rd319, %rd183;
$L__BB7_199:
	ld.shared.f32 	%f161, [_ZN6thrust24THRUST_300001_SM_1000_NS8cuda_cub4core6detail5shmemE+88];
	ld.shared.u64 	%rd186, [_ZN6thrust24THRUST_300001_SM_1000_NS8cuda_cub4core6detail5shmemE+96];
	setp.lt.f32 	%p89, %f238, %f161;
	mov.f32 	%f239, %f161;
	mov.u64 	%rd321, %rd186;
	@%p89 bra 	$L__BB7_202;
	setp.lt.f32 	%p90, %f161, %f238;
	mov.f32 	%f239, %f238;
	mov.u64 	%rd321, %rd320;
	@%p90 bra 	$L__BB7_202;
	setp.lt.s64 	%p91, %rd320, %rd186;
	selp.f32 	%f239, %f238, %f161, %p91;
	min.s64 	%rd321, %rd320, %rd186;
$L__BB7_202:
	ld.shared.f32 	%f164, [_ZN6thrust24THRUST_300001_SM_1000_NS8cuda_cub4core6detail5shmemE+104];
	ld.shared.u64 	%rd189, [_ZN6thrust24THRUST_300001_SM_1000_NS8cuda_cub4core6detail5shmemE+112];
	setp.lt.f32 	%p92, %f239, %f164;
	mov.f32 	%f240, %f164;
	mov.u64 	%rd322, %rd189;
	@%p92 bra 	$L__BB7_205;
	setp.lt.f32 	%p93, %f164, %f239;
	mov.f32 	%f240, %f239;
	mov.u64 	%rd322, %rd321;
	@%p93 bra 	$L__BB7_205;
	setp.lt.s64 	%p94, %rd321, %rd189;
	selp.f32 	%f240, %f239, %f164, %p94;
	min.s64 	%rd322, %rd321, %rd189;
$L__BB7_205:
	ld.shared.f32 	%f167, [_ZN6thrust24THRUST_300001_SM_1000_NS8cuda_cub4core6detail5shmemE+120];
	ld.shared.u64 	%rd192, [_ZN6thrust24THRUST_300001_SM_1000_NS8cuda_cub4core6detail5shmemE+128];
	setp.lt.f32 	%p95, %f240, %f167;
	mov.f32 	%f241, %f167;
	mov.u64 	%rd323, %rd192;
	@%p95 bra 	$L__BB7_208;
	setp.lt.f32 	%p96, %f167, %f240;
	mov.f32 	%f241, %f240;
	mov.u64 	%rd323, %rd322;
	@%p96 bra 	$L__BB7_208;
	setp.lt.s64 	%p97, %rd322, %rd192;
	selp.f32 	%f241, %f240, %f167, %p97;
	min.s64 	%rd323, %rd322, %rd192;
$L__BB7_208:
	mov.u32 	%r389, %tid.x;
	setp.ne.s32 	%p214, %r389, 0;
	@%p214 bra 	$L__BB7_210;
	ld.param.u64 	%rd254, [_ZN6thrust24THRUST_300001_SM_1000_NS8cuda_cub4core6detail13_kernel_agentINS1_8__reduce11ReduceAgentINS0_12zip_iteratorIN4cuda3std3__45tupleIJNS0_6detail15normal_iteratorINS0_10device_ptrIfEEEENS0_17counting_iteratorIlNS0_11use_defaultESI_SI_EEEEEEEPNSB_IJflEEESM_lNS1_9__extrema9arg_max_fIflNSA_4lessIfEEEEEEJSL_SN_lN3cub18CUB_300001_SM_100013GridEvenShareIlEENSV_9GridQueueIyEESS_EEEvDpT0__param_1];
	cvta.to.global.u64 	%rd251, %rd254;
	mul.wide.u32 	%rd252, %r1, 16;
	add.s64 	%rd253, %rd251, %rd252;
	st.global.f32 	[%rd253], %f241;
	st.global.u64 	[%rd253+8], %rd323;
$L__BB7_210:
	ret;

}
	// .globl	_ZN6thrust24THRUST_300001_SM_1000_NS8cuda_cub4core6detail13_kernel_agentINS1_8__reduce10DrainAgentIlEEJN3cub18CUB_300001_SM_10009GridQueueIyEElEEEvDpT0_
.visible .entry _ZN6thrust24THRUST_300001_SM_1000_NS8cuda_cub4core6detail13_kernel_agentINS1_8__reduce10DrainAgentIlEEJN3cub18CUB_300001_SM_10009GridQueueIyEElEEEvDpT0_(
	.param .align 8 .b8 _ZN6thrust24THRUST_300001_SM_1000_NS8cuda_cub4core6detail13_kernel_agentINS1_8__reduce10DrainAgentIlEEJN3cub18CUB_300001_SM_10009GridQueueIyEElEEEvDpT0__param_0[8],
	.param .u64 _ZN6thrust24THRUST_300001_SM_1000_NS8cuda_cub4core6detail13_kernel_agentINS1_8__reduce10DrainAgentIlEEJN3cub18CUB_300001_SM_10009GridQueueIyEElEEEvDpT0__param_1
)
.maxntid 1
{
	.reg .b64 	%rd<5>;

	ld.param.u64 	%rd1, [_ZN6thrust24THRUST_300001_SM_1000_NS8cuda_cub4core6detail13_kernel_agentINS1_8__reduce10DrainAgentIlEEJN3cub18CUB_300001_SM_10009GridQueueIyEElEEEvDpT0__param_0];
	ld.param.u64 	%rd2, [_ZN6thrust24THRUST_300001_SM_1000_NS8cuda_cub4core6detail13_kernel_agentINS1_8__reduce10DrainAgentIlEEJN3cub18CUB_300001_SM_10009GridQueueIyEElEEEvDpT0__param_1];
	cvta.to.global.u64 	%rd3, %rd1;
	st.global.u64 	[%rd3], %rd2;
	mov.b64 	%rd4, 0;
	st.global.u64 	[%rd3+8], %rd4;
	ret;

}
	// .globl	_ZN6thrust24THRUST_300001_SM_1000_NS8cuda_cub4core6detail13_kernel_agentINS1_8__reduce11ReduceAgentIPN4cuda3std3__45tupleIJflEEESC_SB_lNS1_9__extrema9arg_max_fIflNS9_4lessIfEEEEEEJSC_SC_iSH_EEEvDpT0_
.visible .entry _ZN6thrust24THRUST_300001_SM_1000_NS8cuda_cub4core6detail13_kernel_agentINS1_8__reduce11ReduceAgentIPN4cuda3std3__45tupleIJflEEESC_SB_lNS1_9__extrema9arg_max_fIflNS9_4lessIfEEEEEEJSC_SC_iSH_EEEvDpT0_(
	.param .u64 .ptr .align 1 _ZN6thrust24THRUST_300001_SM_1000_NS8cuda_cub4core6detail13_kernel_agentINS1_8__reduce11ReduceAgentIPN4cuda3std3__45tupleIJflEEESC_SB_lNS1_9__extrema9arg_max_fIflNS9_4lessIfEEEEEEJSC_SC_iSH_EEEvDpT0__param_0,
	.param .u64 .ptr .align 1 _ZN6thrust24THRUST_300001_SM_1000_NS8cuda_cub4core6detail13_kernel_agentINS1_8__reduce11ReduceAgentIPN4cuda3std3__45tupleIJflEEESC_SB_lNS1_9__extrema9arg_max_fIflNS9_4lessIfEEEEEEJSC_SC_iSH_EEEvDpT0__param_1,
	.param .u32 _ZN6thrust24THRUST_300001_SM_1000_NS8cuda_cub4core6detail13_kernel_agentINS1_8__reduce11ReduceAgentIPN4cuda3std3__45tupleIJflEEESC_SB_lNS1_9__extrema9arg_max_fIflNS9_4lessIfEEEEEEJSC_SC_iSH_EEEvDpT0__param_2,
	.param .align 1 .b8 _ZN6thrust24THRUST_300001_SM_1000_NS8cuda_cub4core6detail13_kernel_agentINS1_8__reduce11ReduceAgentIPN4cuda3std3__45tupleIJflEEESC_SB_lNS1_9__extrema9arg_max_fIflNS9_4lessIfEEEEEEJSC_SC_iSH_EEEvDpT0__param_3[1]
)
.maxntid 256
{
	.reg .pred 	%p<264>;
	.reg .b32 	%r<436>;
	.reg .b32 	%f<293>;
	.reg .b64 	%rd<479>;

	ld.param.u64 	%rd236, [_ZN6thrust24THRUST_300001_SM_1000_NS8cuda_cub4core6detail13_kernel_agentINS1_8__reduce11ReduceAgentIPN4cuda3std3__45tupleIJflEEESC_SB_lNS1_9__extrema9arg_max_fIflNS9_4lessIfEEEEEEJSC_SC_iSH_EEEvDpT0__param_0];
	ld.param.u32 	%r29, [_ZN6thrust24THRUST_300001_SM_1000_NS8cuda_cub4core6detail13_kernel_agentINS1_8__reduce11ReduceAgentIPN4cuda3std3__45tupleIJflEEESC_SB_lNS1_9__extrema9arg_max_fIflNS9_4lessIfEEEEEEJSC_SC_iSH_EEEvDpT0__param_2];
	cvt.s64.s32 	%rd1, %r29;
	setp.eq.s32 	%p1, %r29, 0;
	@%p1 bra 	$L__BB9_234;
	setp.gt.s32 	%p2, %r29, 1279;
	@%p2 bra 	$L__BB9_121;
	mov.u32 	%r1, %tid.x;
	setp.ge.s32 	%p147, %r1, %r29;
	mov.f32 	%f224, 0f00000000;
	mov.b64 	%rd402, 0;
	mov.u32 	%r430, %r1;
	@%p147 bra 	$L__BB9_4;
	mul.wide.u32 	%rd366, %r1, 16;
	add.s64 	%rd363, %rd236, %rd366;
	// begin inline asm
	ld.global.nc.u64 %rd362, [%rd363];
	// end inline asm
	mov.b64 	{%r191, %r192}, %rd362;
	mov.b32 	%f224, %r191;
	add.s64 	%rd365, %rd363, 8;
	// begin inline asm
	ld.global.nc.u64 %rd402, [%rd365];
	// end inline asm
	add.s32 	%r430, %r1, 256;
$L__BB9_4:
	setp.ge.s32 	%p148, %r430, %r29;
	@%p148 bra 	$L__BB9_25;
	not.b32 	%r193, %r430;
	add.s32 	%r4, %r29, %r193;
	and.b32  	%r194, %r4, 768;
	setp.eq.s32 	%p149, %r194, 768;
	@%p149 bra 	$L__BB9_11;
	mul.wide.u32 	%rd368, %r430, 16;
	add.s64 	%rd393, %rd236, %rd368;
	shr.u32 	%r195, %r4, 8;
	add.s32 	%r196, %r195, 1;
	and.b32  	%r197, %r196, 3;
	neg.s32 	%r428, %r197;
$L__BB9_7:
	.pragma "nounroll";
	mov.u64 	%rd6, %rd402;
	mov.f32 	%f3, %f224;
	// begin inline asm
	ld.global.nc.u64 %rd369, [%rd393];
	// end inline asm
	mov.b64 	{%r198, %r199}, %rd369;
	mov.b32 	%f4, %r198;
	add.s64 	%rd372, %rd393, 8;
	// begin inline asm
	ld.global.nc.u64 %rd371, [%rd372];
	// end inline asm
	setp.lt.f32 	%p150, %f3, %f4;
	mov.u64 	%rd402, %rd371;
	mov.f32 	%f224, %f4;
	@%p150 bra 	$L__BB9_10;
	setp.lt.f32 	%p151, %f4, %f3;
	mov.u64 	%rd402, %rd6;
	mov.f32 	%f224, %f3;
	@%p151 bra 	$L__BB9_10;
	setp.lt.s64 	%p152, %rd6, %rd371;
	min.s64 	%rd402, %rd6, %rd371;
	selp.f32 	%f224, %f3, %f4, %p152;
$L__BB9_10:
	add.s32 	%r430, %r430, 256;
	add.s64 	%rd393, %rd393, 4096;
	add.s32 	%r428, %r428, 1;
	setp.ne.s32 	%p153, %r428, 0;
	@%p153 bra 	$L__BB9_7;
$L__BB9_11:
	setp.lt.u32 	%p154, %r4, 768;
	@%p154 bra 	$L__BB9_25;
$L__BB9_12:
	mul.wide.s32 	%rd377, %r430, 16;
	add.s64 	%rd374, %rd236, %rd377;
	// begin inline asm
	ld.global.nc.u64 %rd373, [%rd374];
	// end inline asm
	mov.b64 	{%r200, %r201}, %rd373;
	mov.b32 	%f10, %r200;
	add.s64 	%rd376, %rd374, 8;
	// begin inline asm
	ld.global.nc.u64 %rd375, [%rd376];
	// end inline asm
	setp.lt.f32 	%p155, %f224, %f10;
	mov.u64 	%rd399, %rd375;
	mov.f32 	%f221, %f10;
	@%p155 bra 	$L__BB9_15;
	setp.lt.f32 	%p156, %f10, %f224;
	mov.u64 	%rd399, %rd402;
	mov.f32 	%f221, %f224;
	@%p156 bra 	$L__BB9_15;
	setp.lt.s64 	%p157, %rd402, %rd375;
	min.s64 	%rd399, %rd402, %rd375;
	selp.f32 	%f221, %f224, %f10, %p157;
$L__BB9_15:
	add.s64 	%rd379, %rd374, 4096;
	// begin inline asm
	ld.global.nc.u64 %rd378, [%rd379];
	// end inline asm
	mov.b64 	{%r202, %r203}, %rd378;
	mov.b32 	%f13, %r202;
	add.s64 	%rd381, %rd374, 4104;
	// begin inline asm
	ld.global.nc.u64 %rd380, [%rd381];
	// end inline asm
	setp.lt.f32 	%p158, %f221, %f13;
	mov.u64 	%rd400, %rd380;
	mov.f32 	%f222, %f13;
	@%p158 bra 	$L__BB9_18;
	setp.lt.f32 	%p159, %f13, %f221;
	mov.u64 	%rd400, %rd399;
	mov.f32 	%f222, %f221;
	@%p159 bra 	$L__BB9_18;
	setp.lt.s64 	%p160, %rd399, %rd380;
	min.s64 	%rd400, %rd399, %rd380;
	selp.f32 	%f222, %f221, %f13, %p160;
$L__BB9_18:
	add.s64 	%rd383, %rd374, 8192;
	// begin inline asm
	ld.global.nc.u64 %rd382, [%rd383];
	// end inline asm
	mov.b64 	{%r204, %r205}, %rd382;
	mov.b32 	%f16, %r204;
	add.s64 	%rd385, %rd374, 8200;
	// begin inline asm
	ld.global.nc.u64 %rd384, [%rd385];
	// end inline asm
	setp.lt.f32 	%p161, %f222, %f16;
	mov.u64 	%rd401, %rd384;
	mov.f32 	%f223, %f16;
	@%p161 bra 	$L__BB9_21;
	setp.lt.f32 	%p162, %f16, %f222;
	mov.u64 	%rd401, %rd400;
	mov.f32 	%f223, %f222;
	@%p162 bra 	$L__BB9_21;
	setp.lt.s64 	%p163, %rd400, %rd384;
	min.s64 	%rd401, %rd400, %rd384;
	selp.f32 	%f223, %f222, %f16, %p163;
$L__BB9_21:
	add.s64 	%rd387, %rd374, 12288;
	// begin inline asm
	ld.global.nc.u64 %rd386, [%rd387];
	// end inline asm
	mov.b64 	{%r206, %r207}, %rd386;
	mov.b32 	%f19, %r206;
	add.s64 	%rd389, %rd374, 12296;
	// begin inline asm
	ld.global.nc.u64 %rd388, [%rd389];
	// end inline asm
	setp.lt.f32 	%p164, %f223, %f19;
	mov.u64 	%rd402, %rd388;
	mov.f32 	%f224, %f19;
	@%p164 bra 	$L__BB9_24;
	setp.lt.f32 	%p165, %f19, %f223;
	mov.u64 	%rd402, %rd401;
	mov.f32 	%f224, %f223;
	@%p165 bra 	$L__BB9_24;
	setp.lt.s64 	%p166, %rd401, %rd388;
	min.s64 	%rd402, %rd401, %rd388;
	selp.f32 	%f224, %f223, %f19, %p166;
$L__BB9_24:
	add.s32 	%r430, %r430, 1024;
	setp.lt.s32 	%p167, %r430, %r29;
	@%p167 bra 	$L__BB9_12;
$L__BB9_25:
	setp.lt.s32 	%p168, %r29, 256;
	@%p168 bra 	$L__BB9_70;
	// begin inline asm
	mov.u32 %r321, %laneid;
	// end inline asm
	mov.b32 	%r323, %f224;
	mov.b32 	%r339, 1;
	mov.b32 	%r340, 31;
	mov.b32 	%r341, -1;
	// begin inline asm
	shfl.sync.down.b32 %r322, %r323, %r339, %r340, %r341;
	// end inline asm
	mov.b32 	%f23, %r322;
	// begin inline asm
	shfl.sync.down.b32 %r327, %r328, %r339, %r340, %r341;
	// end inline asm
	mov.b64 	{%r333, %r338}, %rd402;
	// begin inline asm
	shfl.sync.down.b32 %r332, %r333, %r339, %r340, %r341;
	// end inline asm
	// begin inline asm
	shfl.sync.down.b32 %r337, %r338, %r339, %r340, %r341;
	// end inline asm
	mov.b64 	%rd28, {%r332, %r337};
	setp.gt.s32 	%p220, %r321, 30;
	mov.u64 	%rd404, %rd402;
	mov.f32 	%f226, %f224;
	@%p220 bra 	$L__BB9_30;
	setp.lt.f32 	%p221, %f224, %f23;
	mov.u64 	%rd404, %rd28;
	mov.f32 	%f226, %f23;
	@%p221 bra 	$L__BB9_30;
	setp.gt.f32 	%p222, %f224, %f23;
	mov.u64 	%rd404, %rd402;
	mov.f32 	%f226, %f224;
	@%p222 bra 	$L__BB9_30;
	setp.lt.s64 	%p223, %rd402, %rd28;
	min.s64 	%rd404, %rd402, %rd28;
	selp.f32 	%f226, %f224, %f23, %p223;
$L__BB9_30:
	mov.b32 	%r343, %f226;
	mov.b32 	%r359, 2;
	mov.b32 	%r360, 31;
	mov.b32 	%r361, -1;
	// begin inline asm
	shfl.sync.down.b32 %r342, %r343, %r359, %r360, %r361;
	// end inline asm
	mov.b32 	%f26, %r342;
	// begin inline asm
	shfl.sync.down.b32 %r347, %r348, %r359, %r360, %r361;
	// end inline asm
	mov.b64 	{%r353, %r358}, %rd404;
	// begin inline asm
	shfl.sync.down.b32 %r352, %r353, %r359, %r360, %r361;
	// end inline asm
	// begin inline asm
	shfl.sync.down.b32 %r357, %r358, %r359, %r360, %r361;
	// end inline asm
	mov.b64 	%rd31, {%r352, %r357};
	setp.gt.s32 	%p224, %r321, 29;
	mov.u64 	%rd405, %rd404;
	mov.f32 	%f227, %f226;
	@%p224 bra 	$L__BB9_34;
	setp.lt.f32 	%p225, %f226, %f26;
	mov.u64 	%rd405, %rd31;
	mov.f32 	%f227, %f26;
	@%p225 bra 	$L__BB9_34;
	setp.gt.f32 	%p226, %f226, %f26;
	mov.u64 	%rd405, %rd404;
	mov.f32 	%f227, %f226;
	@%p226 bra 	$L__BB9_34;
	setp.lt.s64 	%p227, %rd404, %rd31;
	min.s64 	%rd405, %rd404, %rd31;
	selp.f32 	%f227, %f226, %f26, %p227;
$L__BB9_34:
	mov.b32 	%r363, %f227;
	mov.b32 	%r379, 4;
	mov.b32 	%r380, 31;
	mov.b32 	%r381, -1;
	// begin inline asm
	shfl.sync.down.b32 %r362, %r363, %r379, %r380, %r381;
	// end inline asm
	mov.b32 	%f29, %r362;
	// begin inline asm
	shfl.sync.down.b32 %r367, %r368, %r379, %r380, %r381;
	// end inline asm
	mov.b64 	{%r373, %r378}, %rd405;
	// begin inline asm
	shfl.sync.down.b32 %r372, %r373, %r379, %r380, %r381;
	// end inline asm
	// begin inline asm
	shfl.sync.down.b32 %r377, %r378, %r379, %r380, %r381;
	// end inline asm
	mov.b64 	%rd34, {%r372, %r377};
	setp.gt.s32 	%p228, %r321, 27;
	mov.u64 	%rd406, %rd405;
	mov.f32 	%f228, %f227;
	@%p228 bra 	$L__BB9_38;
	setp.lt.f32 	%p229, %f227, %f29;
	mov.u64 	%rd406, %rd34;
	mov.f32 	%f228, %f29;
	@%p229 bra 	$L__BB9_38;
	setp.gt.f32 	%p230, %f227, %f29;
	mov.u64 	%rd406, %rd405;
	mov.f32 	%f228, %f227;
	@%p230 bra 	$L__BB9_38;
	setp.lt.s64 	%p231, %rd405, %rd34;
	min.s64 	%rd406, %rd405, %rd34;
	selp.f32 	%f228, %f227, %f29, %p231;
$L__BB9_38:
	mov.b32 	%r383, %f228;
	mov.b32 	%r399, 8;
	mov.b32 	%r400, 31;
	mov.b32 	%r401, -1;
	// begin inline asm
	shfl.sync.down.b32 %r382, %r383, %r399, %r400, %r401;
	// end inline asm
	mov.b32 	%f32, %r382;
	// begin inline asm
	shfl.sync.down.b32 %r387, %r388, %r399, %r400, %r401;
	// end inline asm
	mov.b64 	{%r393, %r398}, %rd406;
	// begin inline asm
	shfl.sync.down.b32 %r392, %r393, %r399, %r400, %r401;
	// end inline asm
	// begin inline asm
	shfl.sync.down.b32 %r397, %r398, %r399, %r400, %r401;
	// end inline asm
	mov.b64 	%rd37, {%r392, %r397};
	setp.gt.s32 	%p232, %r321, 23;
	mov.u64 	%rd407, %rd406;
	mov.f32 	%f229, %f228;
	@%p232 bra 	$L__BB9_42;
	setp.lt.f32 	%p233, %f228, %f32;
	mov.u64 	%rd407, %rd37;
	mov.f32 	%f229, %f32;
	@%p233 bra 	$L__BB9_42;
	setp.gt.f32 	%p234, %f228, %f32;
	mov.u64 	%rd407, %rd406;
	mov.f32 	%f229, %f228;
	@%p234 bra 	$L__BB9_42;
	setp.lt.s64 	%p235, %rd406, %rd37;
	min.s64 	%rd407, %rd406, %rd37;
	selp.f32 	%f229, %f228, %f32, %p235;
$L__BB9_42:
	mov.b32 	%r403, %f229;
	mov.b32 	%r419, 16;
	mov.b32 	%r420, 31;
	mov.b32 	%r421, -1;
	// begin inline asm
	shfl.sync.down.b32 %r402, %r403, %r419, %r420, %r421;
	// end inline asm
	mov.b32 	%f35, %r402;
	// begin inline asm
	shfl.sync.down.b32 %r407, %r408, %r419, %r420, %r421;
	// end inline asm
	mov.b64 	{%r413, %r418}, %rd407;
	// begin inline asm
	shfl.sync.down.b32 %r412, %r413, %r419, %r420, %r421;
	// end inline asm
	// begin inline asm
	shfl.sync.down.b32 %r417, %r418, %r419, %r420, %r421;
	// end inline asm
	mov.b64 	%rd40, {%r412, %r417};
	setp.gt.s32 	%p236, %r321, 15;
	mov.u64 	%rd478, %rd407;
	mov.f32 	%f292, %f229;
	@%p236 bra 	$L__BB9_46;
	setp.lt.f32 	%p237, %f229, %f35;
	mov.u64 	%rd478, %rd40;
	mov.f32 	%f292, %f35;
	@%p237 bra 	$L__BB9_46;
	setp.gt.f32 	%p238, %f229, %f35;
	mov.u64 	%rd478, %rd407;
	mov.f32 	%f292, %f229;
	@%p238 bra 	$L__BB9_46;
	setp.lt.s64 	%p239, %rd407, %rd40;
	min.s64 	%rd478, %rd407, %rd40;
	selp.f32 	%f292, %f229, %f35, %p239;
$L__BB9_46:
	setp.ne.s32 	%p240, %r321, 0;
	@%p240 bra 	$L__BB9_48;
	shr.u32 	%r422, %r1, 1;
	and.b32  	%r423, %r422, 496;
	mov.u32 	%r424, _ZN6thrust24THRUST_300001_SM_1000_NS8cuda_cub4core6detail5shmemE;
	add.s32 	%r425, %r424, %r423;
	st.shared.f32 	[%r425+8], %f292;
	st.shared.u64 	[%r425+16], %rd478;
$L__BB9_48:
	bar.sync 	0;
	setp.ne.s32 	%p241, %r1, 0;
	@%p241 bra 	$L__BB9_232;
	ld.shared.f32 	%f38, [_ZN6thrust24THRUST_300001_SM_1000_NS8cuda_cub4core6detail5shmemE+24];
	ld.shared.u64 	%rd43, [_ZN6thrust24THRUST_300001_SM_1000_NS8cuda_cub4core6detail5shmemE+32];
	setp.lt.f32 	%p242, %f292, %f38;
	mov.u64 	%rd409, %rd43;
	mov.f32 	%f231, %f38;
	@%p242 bra 	$L__BB9_52;
	setp.lt.f32 	%p243, %f38, %f292;
	mov.u64 	%rd409, %rd478;
	mov.f32 	%f231, %f292;
	@%p243 bra 	$L__BB9_52;
	setp.lt.s64 	%p244, %rd478, %rd43;
	min.s64 	%rd409, %rd478, %rd43;
	selp.f32 	%f231, %f292, %f38, %p244;
$L__BB9_52:
	ld.shared.f32 	%f41, [_ZN6thrust24THRUST_300001_SM_1000_NS8cuda_cub4core6detail5shmemE+40];
	ld.shared.u64 	%rd46, [_ZN6thrust24THRUST_300001_SM_1000_NS8cuda_cub4core6detail5shmemE+48];
	setp.lt.f32 	%p245, %f231, %f41;
	mov.u64 	%rd410, %rd46;
	mov.f32 	%f232, %f41;
	@%p245 bra 	$L__BB9_55;
	setp.lt.f32 	%p246, %f41, %f231;
	mov.u64 	%rd410, %rd409;
	mov.f32 	%f232, %f231;
	@%p246 bra 	$L__BB9_55;
	setp.lt.s64 	%p247, %rd409, %rd46;
	min.s64 	%rd410, %rd409, %rd46;
	selp.f32 	%f232, %f231, %f41, %p247;
$L__BB9_55:
	ld.shared.f32 	%f44, [_ZN6thrust24THRUST_300001_SM_1000_NS8cuda_cub4core6detail5shmemE+56];
	ld.shared.u64 	%rd49, [_ZN6thrust24THRUST_300001_SM_1000_NS8cuda_cub4core6detail5shmemE+64];
	setp.lt.f32 	%p248, %f232, %f44;
	mov.u64 	%rd411, %rd49;
	mov.f32 	%f233, %f44;
	@%p248 bra 	$L__BB9_58;
	setp.lt.f32 	%p249, %f44, %f232;
	mov.u64 	%rd411, %rd410;
	mov.f32 	%f233, %f232;
	@%p249 bra 	$L__BB9_58;
	setp.lt.s64 	%p250, %rd410, %rd49;
	min.s64 	%rd411, %rd410, %rd49;
	selp.f32 	%f233, %f232, %f44, %p250;
$L__BB9_58:
	ld.shared.f32 	%f47, [_ZN6thrust24THRUST_300001_SM_1000_NS8cuda_cub4core6detail5shmemE+72];
	ld.shared.u64 	%rd52, [_ZN6thrust24THRUST_300001_SM_1000_NS8cuda_cub4core6detail5shmemE+80];
	setp.lt.f32 	%p251, %f233, %f47;
	mov.u64 	%rd412, %rd52;
	mov.f32 	%f234, %f47;
	@%p251 bra 	$L__BB9_61;
	setp.lt.f32 	%p252, %f47, %f233;
	mov.u64 	%rd412, %rd411;
	mov.f32 	%f234, %f233;
	@%p252 bra 	$L__BB9_61;
	setp.lt.s64 	%p253, %rd411, %rd52;
	min.s64 	%rd412, %rd411, %rd52;
	selp.f32 	%f234, %f233, %f47, %p253;
$L__BB9_61:
	ld.shared.f32 	%f50, [_ZN6thrust24THRUST_300001_SM_1000_NS8cuda_cub4core6detail5shmemE+88];
	ld.shared.u64 	%rd55, [_ZN6thrust24THRUST_300001_SM_1000_NS8cuda_cub4core6detail5shmemE+96];
	setp.lt.f32 	%p254, %f234, %f50;
	mov.u64 	%rd413, %rd55;
	mov.f32 	%f235, %f50;
	@%p254 bra 	$L__BB9_64;
	setp.lt.f32 	%p255, %f50, %f234;
	mov.u64 	%rd413, %rd412;
	mov.f32 	%f235, %f234;
	@%p255 bra 	$L__BB9_64;
	setp.lt.s64 	%p256, %rd412, %rd55;
	min.s64 	%rd413, %rd412, %rd55;
	selp.f32 	%f235, %f234, %f50, %p256;
$L__BB9_64:
	ld.shared.f32 	%f53, [_ZN6thrust24THRUST_300001_SM_1000_NS8cuda_cub4core6detail5shmemE+104];
	ld.shared.u64 	%rd58, [_ZN6thrust24THRUST_300001_SM_1000_NS8cuda_cub4core6detail5shmemE+112];
	setp.lt.f32 	%p257, %f235, %f53;
	mov.u64 	%rd414, %rd58;
	mov.f32 	%f236, %f53;
	@%p257 bra 	$L__BB9_67;
	setp.lt.f32 	%p258, %f53, %f235;
	mov.u64 	%rd414, %rd413;
	mov.f32 	%f236, %f235;
	@%p258 bra 	$L__BB9_67;
	setp.lt.s64 	%p259, %rd413, %rd58;
	min.s64 	%rd414, %rd413, %rd58;
	selp.f32 	%f236, %f235, %f53, %p259;
$L__BB9_67:
	ld.shared.f32 	%f56, [_ZN6thrust24THRUST_300001_SM_1000_NS8cuda_cub4core6detail5shmemE+120];
	ld.shared.u64 	%rd61, [_ZN6thrust24THRUST_300001_SM_1000_NS8cuda_cub4core6detail5shmemE+128];
	setp.lt.f32 	%p260, %f236, %f56;
	mov.f32 	%f292, %f56;
	mov.u64 	%rd478, %rd61;
	@%p260 bra 	$L__BB9_232;
	setp.lt.f32 	%p261, %f56, %f236;
	mov.f32 	%f292, %f236;
	mov.u64 	%rd478, %rd414;
	@%p261 bra 	$L__BB9_232;
	setp.lt.s64 	%p262, %rd414, %rd61;
	min.s64 	%rd478, %rd414, %rd61;
	selp.f32 	%f292, %f236, %f56, %p262;
	bra.uni 	$L__BB9_232;
$L__BB9_70:
	// begin inline asm
	mov.u32 %r208, %laneid;
	// end inline asm
	and.b32  	%r229, %r1, 992;
	add.s32 	%r230, %r229, 32;
	setp.gt.s32 	%p169, %r230, %r29;
	not.b32 	%r231, %r229;
	add.s32 	%r232, %r29, %r231;
	selp.b32 	%r227, %r232, 31, %p169;
	mov.b32 	%r210, %f224;
	mov.b32 	%r226, 1;
	mov.b32 	%r228, -1;
	// begin inline asm
	shfl.sync.down.b32 %r209, %r210, %r226, %r227, %r228;
	// end inline asm
	mov.b32 	%f58, %r209;
	// begin inline asm
	shfl.sync.down.b32 %r214, %r215, %r226, %r227, %r228;
	// end inline asm
	mov.b64 	{%r220, %r225}, %rd402;
	// begin inline asm
	shfl.sync.down.b32 %r219, %r220, %r226, %r227, %r228;
	// end inline asm
	// begin inline asm
	shfl.sync.down.b32 %r224, %r225, %r226, %r227, %r228;
	// end inline asm
	mov.b64 	%rd63, {%r219, %r224};
	setp.ge.s32 	%p170, %r208, %r227;
	mov.u64 	%rd415, %rd402;
	mov.f32 	%f237, %f224;
	@%p170 bra 	$L__BB9_74;
	setp.lt.f32 	%p171, %f224, %f58;
	mov.u64 	%rd415, %rd63;
	mov.f32 	%f237, %f58;
	@%p171 bra 	$L__BB9_74;
	setp.gt.f32 	%p172, %f224, %f58;
	mov.u64 	%rd415, %rd402;
	mov.f32 	%f237, %f224;
	@%p172 bra 	$L__BB9_74;
	setp.lt.s64 	%p173, %rd402, %rd63;
	min.s64 	%rd415, %rd402, %rd63;
	selp.f32 	%f237, %f224, %f58, %p173;
$L__BB9_74:
	mov.b32 	%r234, %f237;
	mov.b32 	%r250, 2;
	mov.b32 	%r252, -1;
	// begin inline asm
	shfl.sync.down.b32 %r233, %r234, %r250, %r227, %r252;
	// end inline asm
	mov.b32 	%f61, %r233;
	// begin inline asm
	shfl.sync.down.b32 %r238, %r239, %r250, %r227, %r252;
	// end inline asm
	mov.b64 	{%r244, %r249}, %rd415;
	// begin inline asm
	shfl.sync.down.b32 %r243, %r244, %r250, %r227, %r252;
	// end inline asm
	// begin inline asm
	shfl.sync.down.b32 %r248, %r249, %r250, %r227, %r252;
	// end inline asm
	mov.b64 	%rd66, {%r243, %r248};
	add.s32 	%r253, %r208, 2;
	setp.gt.s32 	%p174, %r253, %r227;
	mov.u64 	%rd416, %rd415;
	mov.f32 	%f238, %f237;
	@%p174 bra 	$L__BB9_78;
	setp.lt.f32 	%p175, %f237, %f61;
	mov.u64 	%rd416, %rd66;
	mov.f32 	%f238, %f61;
	@%p175 bra 	$L__BB9_78;
	setp.gt.f32 	%p176, %f237, %f61;
	mov.u64 	%rd416, %rd415;
	mov.f32 	%f238, %f237;
	@%p176 bra 	$L__BB9_78;
	setp.lt.s64 	%p177, %rd415, %rd66;
	min.s64 	%rd416, %rd415, %rd66;
	selp.f32 	%f238, %f237, %f61, %p177;
$L__BB9_78:
	mov.b32 	%r255, %f238;
	mov.b32 	%r271, 4;
	mov.b32 	%r273, -1;
	// begin inline asm
	shfl.sync.down.b32 %r254, %r255, %r271, %r227, %r273;
	// end inline asm
	mov.b32 	%f64, %r254;
	// begin inline asm
	shfl.sync.down.b32 %r259, %r260, %r271, %r227, %r273;
	// end inline asm
	mov.b64 	{%r265, %r270}, %rd416;
	// begin inline asm
	shfl.sync.down.b32 %r264, %r265, %r271, %r227, %r273;
	// end inline asm
	// begin inline asm
	shfl.sync.down.b32 %r269, %r270, %r271, %r227, %r273;
	// end inline asm
	mov.b64 	%rd69, {%r264, %r269};
	add.s32 	%r274, %r208, 4;
	setp.gt.s32 	%p178, %r274, %r227;
	mov.f32 	%f239, %f238;
	mov.u64 	%rd417, %rd416;
	@%p178 bra 	$L__BB9_82;
	setp.lt.f32 	%p179, %f238, %f64;
	mov.f32 	%f239, %f64;
	mov.u64 	%rd417, %rd69;
	@%p179 bra 	$L__BB9_82;
	setp.gt.f32 	%p180, %f238, %f64;
	mov.f32 	%f239, %f238;
	mov.u64 	%rd417, %rd416;
	@%p180 bra 	$L__BB9_82;
	setp.lt.s64 	%p181, %rd416, %rd69;
	selp.f32 	%f239, %f238, %f64, %p181;
	min.s64 	%rd417, %rd416, %rd69;
$L__BB9_82:
	mov.b32 	%r276, %f239;
	mov.b32 	%r292, 8;
	mov.b32 	%r294, -1;
	// begin inline asm
	shfl.sync.down.b32 %r275, %r276, %r292, %r227, %r294;
	// end inline asm
	mov.b32 	%f67, %r275;
	// begin inline asm
	shfl.sync.down.b32 %r280, %r281, %r292, %r227, %r294;
	// end inline asm
	mov.b64 	{%r286, %r291}, %rd417;
	// begin inline asm
	shfl.sync.down.b32 %r285, %r286, %r292, %r227, %r294;
	// end inline asm
	// begin inline asm
	shfl.sync.down.b32 %r290, %r291, %r292, %r227, %r294;
	// end inline asm
	mov.b64 	%rd72, {%r285, %r290};
	add.s32 	%r295, %r208, 8;
	setp.gt.s32 	%p182, %r295, %r227;
	mov.f32 	%f240, %f239;
	mov.u64 	%rd418, %rd417;
	@%p182 bra 	$L__BB9_86;
	setp.lt.f32 	%p183, %f239, %f67;
	mov.f32 	%f240, %f67;
	mov.u64 	%rd418, %rd72;
	@%p183 bra 	$L__BB9_86;
	setp.gt.f32 	%p184, %f239, %f67;
	mov.f32 	%f240, %f239;
	mov.u64 	%rd418, %rd417;
	@%p184 bra 	$L__BB9_86;
	setp.lt.s64 	%p185, %rd417, %rd72;
	selp.f32 	%f240, %f239, %f67, %p185;
	min.s64 	%rd418, %rd417, %rd72;
$L__BB9_86:
	mov.b32 	%r297, %f240;
	mov.b32 	%r313, 16;
	mov.b32 	%r315, -1;
	// begin inline asm
	shfl.sync.down.b32 %r296, %r297, %r313, %r227, %r315;
	// end inline asm
	mov.b32 	%f70, %r296;
	// begin inline asm
	shfl.sync.down.b32 %r301, %r302, %r313, %r227, %r315;
	// end inline asm
	mov.b64 	{%r307, %r312}, %rd418;
	// begin inline asm
	shfl.sync.down.b32 %r306, %r307, %r313, %r227, %r315;
	// end inline asm
	// begin inline asm
	shfl.sync.down.b32 %r311, %r312, %r313, %r227, %r315;
	// end inline asm
	mov.b64 	%rd75, {%r306, %r311};
	add.s32 	%r316, %r208, 16;
	setp.gt.s32 	%p186, %r316, %r227;
	mov.f32 	%f292, %f240;
	mov.u64 	%rd478, %rd418;
	@%p186 bra 	$L__BB9_90;
	setp.lt.f32 	%p187, %f240, %f70;
	mov.f32 	%f292, %f70;
	mov.u64 	%rd478, %rd75;
	@%p187 bra 	$L__BB9_90;
	setp.gt.f32 	%p188, %f240, %f70;
	mov.f32 	%f292, %f240;
	mov.u64 	%rd478, %rd418;
	@%p188 bra 	$L__BB9_90;
	setp.lt.s64 	%p189, %rd418, %rd75;
	selp.f32 	%f292, %f240, %f70, %p189;
	min.s64 	%rd478, %rd418, %rd75;
$L__BB9_90:
	setp.ne.s32 	%p190, %r208, 0;
	@%p190 bra 	$L__BB9_92;
	shr.u32 	%r317, %r1, 1;
	and.b32  	%r318, %r317, 496;
	mov.u32 	%r319, _ZN6thrust24THRUST_300001_SM_1000_NS8cuda_cub4core6detail5shmemE;
	add.s32 	%r320, %r319, %r318;
	st.shared.f32 	[%r320+8], %f292;
	st.shared.u64 	[%r320+16], %rd478;
$L__BB9_92:
	bar.sync 	0;
	setp.ne.s32 	%p191, %r1, 0;
	@%p191 bra 	$L__BB9_232;
	setp.lt.s32 	%p192, %r29, 33;
	mov.f32 	%f242, %f292;
	mov.u64 	%rd420, %rd478;
	@%p192 bra 	$L__BB9_97;
	ld.shared.f32 	%f73, [_ZN6thrust24THRUST_300001_SM_1000_NS8cuda_cub4core6detail5shmemE+24];
	ld.shared.u64 	%rd78, [_ZN6thrust24THRUST_300001_SM_1000_NS8cuda_cub4core6detail5shmemE+32];
	setp.lt.f32 	%p193, %f292, %f73;
	mov.f32 	%f242, %f73;
	mov.u64 	%rd420, %rd78;
	@%p193 bra 	$L__BB9_97;
	setp.lt.f32 	%p194, %f73, %f292;
	mov.f32 	%f242, %f292;
	mov.u64 	%rd420, %rd478;
	@%p194 bra 	$L__BB9_97;
	setp.lt.s64 	%p195, %rd478, %rd78;
	selp.f32 	%f242, %f292, %f73, %p195;
	min.s64 	%rd420, %rd478, %rd78;
$L__BB9_97:
	setp.lt.s32 	%p196, %r29, 65;
	mov.f32 	%f243, %f242;
	mov.u64 	%rd421, %rd420;
	@%p196 bra 	$L__BB9_101;
	ld.shared.f32 	%f76, [_ZN6thrust24THRUST_300001_SM_1000_NS8cuda_cub4core6detail5shmemE+40];
	ld.shared.u64 	%rd81, [_ZN6thrust24THRUST_300001_SM_1000_NS8cuda_cub4core6detail5shmemE+48];
	setp.lt.f32 	%p197, %f242, %f76;
	mov.f32 	%f243, %f76;
	mov.u64 	%rd421, %rd81;
	@%p197 bra 	$L__BB9_101;
	setp.lt.f32 	%p198, %f76, %f242;
	mov.f32 	%f243, %f242;
	mov.u64 	%rd421, %rd420;
	@%p198 bra 	$L__BB9_101;
	setp.lt.s64 	%p199, %rd420, %rd81;
	selp.f32 	%f243, %f242, %f76, %p199;
	min.s64 	%rd421, %rd420, %rd81;
$L__BB9_101:
	setp.lt.s32 	%p200, %r29, 97;
	mov.f32 	%f244, %f243;
	mov.u64 	%rd422, %rd421;
	@%p200 bra 	$L__BB9_105;
	ld.shared.f32 	%f79, [_ZN6thrust24THRUST_300001_SM_1000_NS8cuda_cub4core6detail5shmemE+56];
	ld.shared.u64 	%rd84, [_ZN6thrust24THRUST_300001_SM_1000_NS8cuda_cub4core6detail5shmemE+64];
	setp.lt.f32 	%p201, %f243, %f79;
	mov.f32 	%f244, %f79;
	mov.u64 	%rd422, %rd84;
	@%p201 bra 	$L__BB9_105;
	setp.lt.f32 	%p202, %f79, %f243;
	mov.f32 	%f244, %f243;
	mov.u64 	%rd422, %rd421;
	@%p202 bra 	$L__BB9_105;
	setp.lt.s64 	%p203, %rd421, %rd84;
	selp.f32 	%f244, %f243, %f79, %p203;
	min.s64 	%rd422, %rd421, %rd84;
$L__BB9_105:
	setp.lt.s32 	%p204, %r29, 129;
	mov.f32 	%f245, %f244;
	mov.u64 	%rd423, %rd422;
	@%p204 bra 	$L__BB9_109;
	ld.shared.f32 	%f82, [_ZN6thrust24THRUST_300001_SM_1000_NS8cuda_cub4core6detail5shmemE+72];
	ld.shared.u64 	%rd87, [_ZN6thrust24THRUST_300001_SM_1000_NS8cuda_cub4core6detail5shmemE+80];
	setp.lt.f32 	%p205, %f244, %f82;
	mov.f32 	%f245, %f82;
	mov.u64 	%rd423, %rd87;
	@%p205 bra 	$L__BB9_109;
	setp.lt.f32 	%p206, %f82, %f244;
	mov.f32 	%f245, %f244;
	mov.u64 	%rd423, %rd422;
	@%p206 bra 	$L__BB9_109;
	setp.lt.s64 	%p207, %rd422, %rd87;
	selp.f32 	%f245, %f244, %f82, %p207;
	min.s64 	%rd423, %rd422, %rd87;
$L__BB9_109:
	setp.lt.s32 	%p208, %r29, 161;
	mov.f32 	%f246, %f245;
	mov.u64 	%rd424, %rd423;
	@%p208 bra 	$L__BB9_113;
	ld.shared.f32 	%f85, [_ZN6thrust24THRUST_300001_SM_1000_NS8cuda_cub4core6detail5shmemE+88];
	ld.shared.u64 	%rd90, [_ZN6thrust24THRUST_300001_SM_1000_NS8cuda_cub4core6detail5shmemE+96];
	setp.lt.f32 	%p209, %f245, %f85;
	mov.f32 	%f246, %f85;
	mov.u64 	%rd424, %rd90;
	@%p209 bra 	$L__BB9_113;
	setp.lt.f32 	%p210, %f85, %f245;
	mov.f32 	%f246, %f245;
	mov.u64 	%rd424, %rd423;
	@%p210 bra 	$L__BB9_113;
	setp.lt.s64 	%p211, %rd423, %rd90;
	selp.f32 	%f246, %f245, %f85, %p211;
	min.s64 	%rd424, %rd423, %rd90;
$L__BB9_113:
	setp.lt.s32 	%p212, %r29, 193;
	mov.f32 	%f247, %f246;
	mov.u64 	%rd425, %rd424;
	@%p212 bra 	$L__BB9_117;
	ld.shared.f32 	%f88, [_ZN6thrust24THRUST_300001_SM_1000_NS8cuda_cub4core6detail5shmemE+104];
	ld.shared.u64 	%rd93, [_ZN6thrust24THRUST_300001_SM_1000_NS8cuda_cub4core6detail5shmemE+112];
	setp.lt.f32 	%p213, %f246, %f88;
	mov.f32 	%f247, %f88;
	mov.u64 	%rd425, %rd93;
	@%p213 bra 	$L__BB9_117;
	setp.lt.f32 	%p214, %f88, %f246;
	mov.f32 	%f247, %f246;
	mov.u64 	%rd425, %rd424;
	@%p214 bra 	$L__BB9_117;
	setp.lt.s64 	%p215, %rd424, %rd93;
	selp.f32 	%f247, %f246, %f88, %p215;
	min.s64 	%rd425, %rd424, %rd93;
$L__BB9_117:
	setp.lt.s32 	%p216, %r29, 225;
	mov.f32 	%f292, %f247;
	mov.u64 	%rd478, %rd425;
	@%p216 bra 	$L__BB9_232;
	ld.shared.f32 	%f91, [_ZN6thrust24THRUST_300001_SM_1000_NS8cuda_cub4core6detail5shmemE+120];
	ld.shared.u64 	%rd96, [_ZN6thrust24THRUST_300001_SM_1000_NS8cuda_cub4core6detail5shmemE+128];
	setp.lt.f32 	%p217, %f247, %f91;
	mov.f32 	%f292, %f91;
	mov.u64 	%rd478, %rd96;
	@%p217 bra 	$L__BB9_232;
	setp.lt.f32 	%p218, %f91, %f247;
	mov.f32 	%f292, %f247;
	mov.u64 	%rd478, %rd425;
	@%p218 bra 	$L__BB9_232;
	setp.lt.s64 	%p219, %rd425, %rd96;
	selp.f32 	%f292, %f247, %f91, %p219;
	min.s64 	%rd478, %rd425, %rd96;
	bra.uni 	$L__BB9_232;
$L__BB9_121:
	mov.u32 	%r16, %tid.x;
	cvt.u64.u32 	%rd98, %r16;
	mul.wide.u32 	%rd258, %r16, 16;
	add.s64 	%rd239, %rd236, %rd258;
	// begin inline asm
	ld.global.nc.u64 %rd238, [%rd239];
	// end inline asm
	mov.b64 	{%r30, %r31}, %rd238;
	mov.b32 	%f93, %r30;
	add.s64 	%rd241, %rd239, 8;
	// begin inline asm
	ld.global.nc.u64 %rd240, [%rd241];
	// end inline asm
	add.s64 	%rd243, %rd239, 4096;
	// begin inline asm
	ld.global.nc.u64 %rd242, [%rd243];
	// end inline asm
	mov.b64 	{%r32, %r33}, %rd242;
	mov.b32 	%f248, %r32;
	add.s64 	%rd245, %rd239, 4104;
	// begin inline asm
	ld.global.nc.u64 %rd426, [%rd245];
	// end inline asm
	add.s64 	%rd247, %rd239, 8192;
	// begin inline asm
	ld.global.nc.u64 %rd246, [%rd247];
	// end inline asm
	mov.b64 	{%r34, %r35}, %rd246;
	mov.b32 	%f249, %r34;
	add.s64 	%rd249, %rd239, 8200;
	// begin inline asm
	ld.global.nc.u64 %rd427, [%rd249];
	// end inline asm
	add.s64 	%rd251, %rd239, 12288;
	// begin inline asm
	ld.global.nc.u64 %rd250, [%rd251];
	// end inline asm
	mov.b64 	{%r36, %r37}, %rd250;
	mov.b32 	%f250, %r36;
	add.s64 	%rd253, %rd239, 12296;
	// begin inline asm
	ld.global.nc.u64 %rd428, [%rd253];
	// end inline asm
	add.s64 	%rd255, %rd239, 16384;
	// begin inline asm
	ld.global.nc.u64 %rd254, [%rd255];
	// end inline asm
	mov.b64 	{%r38, %r39}, %rd254;
	mov.b32 	%f279, %r38;
	add.s64 	%rd257, %rd239, 16392;
	// begin inline asm
	ld.global.nc.u64 %rd465, [%rd257];
	// end inline asm
	setp.lt.f32 	%p3, %f93, %f248;
	@%p3 bra 	$L__BB9_123;
	setp.lt.f32 	%p4, %f248, %f93;
	setp.lt.s64 	%p5, %rd240, %rd426;
	or.pred  	%p6, %p4, %p5;
	selp.f32 	%f248, %f93, %f248, %p6;
	selp.b64 	%rd426, %rd240, %rd426, %p6;
$L__BB9_123:
	setp.lt.f32 	%p7, %f248, %f249;
	@%p7 bra 	$L__BB9_125;
	setp.lt.f32 	%p8, %f249, %f248;
	setp.lt.s64 	%p9, %rd426, %rd427;
	or.pred  	%p10, %p8, %p9;
	selp.f32 	%f249, %f248, %f249, %p10;
	selp.b64 	%rd427, %rd426, %rd427, %p10;
$L__BB9_125:
	setp.lt.f32 	%p11, %f249, %f250;
	@%p11 bra 	$L__BB9_127;
	setp.lt.f32 	%p12, %f250, %f249;
	setp.lt.s64 	%p13, %rd427, %rd428;
	or.pred  	%p14, %p12, %p13;
	selp.f32 	%f250, %f249, %f250, %p14;
	selp.b64 	%rd428, %rd427, %rd428, %p14;
$L__BB9_127:
	setp.lt.f32 	%p15, %f250, %f279;
	@%p15 bra 	$L__BB9_129;
	setp.lt.f32 	%p16, %f279, %f250;
	setp.lt.s64 	%p17, %rd428, %rd465;
	or.pred  	%p18, %p16, %p17;
	selp.f32 	%f279, %f250, %f279, %p18;
	selp.b64 	%rd465, %rd428, %rd465, %p18;
$L__BB9_129:
	setp.lt.u32 	%p19, %r29, 2560;
	mov.b64 	%rd444, 1280;
	@%p19 bra 	$L__BB9_165;
	add.s64 	%rd262, %rd1, -2560;
	mul.hi.u64 	%rd263, %rd262, -3689348814741910323;
	shr.u64 	%rd112, %rd263, 10;
	setp.lt.u64 	%p20, %rd262, 1280;
	mov.b64 	%rd444, 1280;
	@%p20 bra 	$L__BB9_153;
	add.s64 	%rd265, %rd112, 1;
	and.b64  	%rd430, %rd265, 36028797018963966;
	shl.b64 	%rd266, %rd98, 4;
	add.s64 	%rd267, %rd266, %rd236;
	add.s64 	%rd431, %rd267, 57352;
	mov.b64 	%rd444, 1280;
$L__BB9_132:
	add.s64 	%rd269, %rd431, -36872;
	// begin inline asm
	ld.global.nc.u64 %rd268, [%rd269];
	// end inline asm
	mov.b64 	{%r40, %r41}, %rd268;
	mov.b32 	%f253, %r40;
	add.s64 	%rd271, %rd431, -36864;
	// begin inline asm
	ld.global.nc.u64 %rd434, [%rd271];
	// end inline asm
	add.s64 	%rd273, %rd431, -32776;
	// begin inline asm
	ld.global.nc.u64 %rd272, [%rd273];
	// end inline asm
	mov.b64 	{%r42, %r43}, %rd272;
	mov.b32 	%f254, %r42;
	add.s64 	%rd275, %rd431, -32768;
	// begin inline asm
	ld.global.nc.u64 %rd435, [%rd275];
	// end inline asm
	add.s64 	%rd277, %rd431, -28680;
	// begin inline asm
	ld.global.nc.u64 %rd276, [%rd277];
	// end inline asm
	mov.b64 	{%r44, %r45}, %rd276;
	mov.b32 	%f255, %r44;
	add.s64 	%rd279, %rd431, -28672;
	// begin inline asm
	ld.global.nc.u64 %rd436, [%rd279];
	// end inline asm
	add.s64 	%rd281, %rd431, -24584;
	// begin inline asm
	ld.global.nc.u64 %rd280, [%rd281];
	// end inline asm
	mov.b64 	{%r46, %r47}, %rd280;
	mov.b32 	%f256, %r46;
	add.s64 	%rd283, %rd431, -24576;
	// begin inline asm
	ld.global.nc.u64 %rd437, [%rd283];
	// end inline asm
	add.s64 	%rd285, %rd431, -20488;
	// begin inline asm
	ld.global.nc.u64 %rd284, [%rd285];
	// end inline asm
	mov.b64 	{%r48, %r49}, %rd284;
	mov.b32 	%f257, %r48;
	add.s64 	%rd287, %rd431, -20480;
	// begin inline asm
	ld.global.nc.u64 %rd438, [%rd287];
	// end inline asm
	setp.lt.f32 	%p21, %f279, %f253;
	@%p21 bra 	$L__BB9_134;
	setp.lt.f32 	%p22, %f253, %f279;
	setp.lt.s64 	%p23, %rd465, %rd434;
	or.pred  	%p24, %p22, %p23;
	selp.f32 	%f253, %f279, %f253, %p24;
	selp.b64 	%rd434, %rd465, %rd434, %p24;
$L__BB9_134:
	setp.lt.f32 	%p25, %f253, %f254;
	@%p25 bra 	$L__BB9_136;
	setp.lt.f32 	%p26, %f254, %f253;
	setp.lt.s64 	%p27, %rd434, %rd435;
	or.pred  	%p28, %p26, %p27;
	selp.f32 	%f254, %f253, %f254, %p28;
	selp.b64 	%rd435, %rd434, %rd435, %p28;
$L__BB9_136:
	setp.lt.f32 	%p29, %f254, %f255;
	@%p29 bra 	$L__BB9_138;
	setp.lt.f32 	%p30, %f255, %f254;
	setp.lt.s64 	%p31, %rd435, %rd436;
	or.pred  	%p32, %p30, %p31;
	selp.f32 	%f255, %f254, %f255, %p32;
	selp.b64 	%rd436, %rd435, %rd436, %p32;
$L__BB9_138:
	setp.lt.f32 	%p33, %f255, %f256;
	@%p33 bra 	$L__BB9_140;
	setp.lt.f32 	%p34, %f256, %f255;
	setp.lt.s64 	%p35, %rd436, %rd437;
	or.pred  	%p36, %p34, %p35;
	selp.f32 	%f256, %f255, %f256, %p36;
	selp.b64 	%rd437, %rd436, %rd437, %p36;
$L__BB9_140:
	setp.lt.f32 	%p37, %f256, %f257;
	@%p37 bra 	$L__BB9_142;
	setp.lt.f32 	%p38, %f257, %f256;
	setp.lt.s64 	%p39, %rd437, %rd438;
	or.pred  	%p40, %p38, %p39;
	selp.f32 	%f257, %f256, %f257, %p40;
	selp.b64 	%rd438, %rd437, %rd438, %p40;
$L__BB9_142:
	add.s64 	%rd289, %rd431, -16392;
	// begin inline asm
	ld.global.nc.u64 %rd288, [%rd289];
	// end inline asm
	mov.b64 	{%r50, %r51}, %rd288;
	mov.b32 	%f258, %r50;
	add.s64 	%rd291, %rd431, -16384;
	// begin inline asm
	ld.global.nc.u64 %rd439, [%rd291];
	// end inline asm
	add.s64 	%rd293, %rd431, -12296;
	// begin inline asm
	ld.global.nc.u64 %rd292, [%rd293];
	// end inline asm
	mov.b64 	{%r52, %r53}, %rd292;
	mov.b32 	%f259, %r52;
	add.s64 	%rd295, %rd431, -12288;
	// begin inline asm
	ld.global.nc.u64 %rd440, [%rd295];
	// end inline asm
	add.s64 	%rd297, %rd431, -8200;
	// begin inline asm
	ld.global.nc.u64 %rd296, [%rd297];
	// end inline asm
	mov.b64 	{%r54, %r55}, %rd296;
	mov.b32 	%f260, %r54;
	add.s64 	%rd299, %rd431, -8192;
	// begin inline asm
	ld.global.nc.u64 %rd441, [%rd299];
	// end inline asm
	add.s64 	%rd301, %rd431, -4104;
	// begin inline asm
	ld.global.nc.u64 %rd300, [%rd301];
	// end inline asm
	mov.b64 	{%r56, %r57}, %rd300;
	mov.b32 	%f261, %r56;
	add.s64 	%rd303, %rd431, -4096;
	// begin inline asm
	ld.global.nc.u64 %rd442, [%rd303];
	// end inline asm
	add.s64 	%rd305, %rd431, -8;
	// begin inline asm
	ld.global.nc.u64 %rd304, [%rd305];
	// end inline asm
	mov.b64 	{%r58, %r59}, %rd304;
	mov.b32 	%f279, %r58;
	// begin inline asm
	ld.global.nc.u64 %rd465, [%rd431];
	// end inline asm
	setp.lt.f32 	%p41, %f257, %f258;
	@%p41 bra 	$L__BB9_144;
	setp.lt.f32 	%p42, %f258, %f257;
	setp.lt.s64 	%p43, %rd438, %rd439;
	or.pred  	%p44, %p42, %p43;
	selp.f32 	%f258, %f257, %f258, %p44;
	selp.b64 	%rd439, %rd438, %rd439, %p44;
$L__BB9_144:
	setp.lt.f32 	%p45, %f258, %f259;
	@%p45 bra 	$L__BB9_146;
	setp.lt.f32 	%p46, %f259, %f258;
	setp.lt.s64 	%p47, %rd439, %rd440;
	or.pred  	%p48, %p46, %p47;
	selp.f32 	%f259, %f258, %f259, %p48;
	selp.b64 	%rd440, %rd439, %rd440, %p48;
$L__BB9_146:
	setp.lt.f32 	%p49, %f259, %f260;
	@%p49 bra 	$L__BB9_148;
	setp.lt.f32 	%p50, %f260, %f259;
	setp.lt.s64 	%p51, %rd440, %rd441;
	or.pred  	%p52, %p50, %p51;
	selp.f32 	%f260, %f259, %f260, %p52;
	selp.b64 	%rd441, %rd440, %rd441, %p52;
$L__BB9_148:
	setp.lt.f32 	%p53, %f260, %f261;
	@%p53 bra 	$L__BB9_150;
	setp.lt.f32 	%p54, %f261, %f260;
	setp.lt.s64 	%p55, %rd441, %rd442;
	or.pred  	%p56, %p54, %p55;
	selp.f32 	%f261, %f260, %f261, %p56;
	selp.b64 	%rd442, %rd441, %rd442, %p56;
$L__BB9_150:
	setp.lt.f32 	%p57, %f261, %f279;
	@%p57 bra 	$L__BB9_152;
	setp.lt.f32 	%p58, %f279, %f261;
	setp.lt.s64 	%p59, %rd442, %rd465;
	or.pred  	%p60, %p58, %p59;
	selp.f32 	%f279, %f261, %f279, %p60;
	selp.b64 	%rd465, %rd442, %rd465, %p60;
$L__BB9_152:
	add.s64 	%rd444, %rd444, 2560;
	add.s64 	%rd431, %rd431, 40960;
	add.s64 	%rd430, %rd430, -2;
	setp.ne.s64 	%p61, %rd430, 0;
	@%p61 bra 	$L__BB9_132;
$L__BB9_153:
	and.b64  	%rd308, %rd112, 1;
	setp.eq.b64 	%p62, %rd308, 1;
	@%p62 bra 	$L__BB9_165;
	shl.b64 	%rd329, %rd444, 4;
	mul.wide.u32 	%rd330, %r16, 16;
	add.s64 	%rd331, %rd236, %rd330;
	add.s64 	%rd310, %rd331, %rd329;
	// begin inline asm
	ld.global.nc.u64 %rd309, [%rd310];
	// end inline asm
	mov.b64 	{%r60, %r61}, %rd309;
	mov.b32 	%f265, %r60;
	add.s64 	%rd312, %rd310, 8;
	// begin inline asm
	ld.global.nc.u64 %rd448, [%rd312];
	// end inline asm
	add.s64 	%rd314, %rd310, 4096;
	// begin inline asm
	ld.global.nc.u64 %rd313, [%rd314];
	// end inline asm
	mov.b64 	{%r62, %r63}, %rd313;
	mov.b32 	%f266, %r62;
	add.s64 	%rd316, %rd310, 4104;
	// begin inline asm
	ld.global.nc.u64 %rd449, [%rd316];
	// end inline asm
	add.s64 	%rd318, %rd310, 8192;
	// begin inline asm
	ld.global.nc.u64 %rd317, [%rd318];
	// end inline asm
	mov.b64 	{%r64, %r65}, %rd317;
	mov.b32 	%f267, %r64;
	add.s64 	%rd320, %rd310, 8200;
	// begin inline asm
	ld.global.nc.u64 %rd450, [%rd320];
	// end inline asm
	add.s64 	%rd322, %rd310, 12288;
	// begin inline asm
	ld.global.nc.u64 %rd321, [%rd322];
	// end inline asm
	mov.b64 	{%r66, %r67}, %rd321;
	mov.b32 	%f268, %r66;
	add.s64 	%rd324, %rd310, 12296;
	// begin inline asm
	ld.global.nc.u64 %rd451, [%rd324];
	// end inline asm
	add.s64 	%rd326, %rd310, 16384;
	// begin inline asm
	ld.global.nc.u64 %rd325, [%rd326];
	// end inline asm
	mov.b64 	{%r68, %r69}, %rd325;
	mov.b32 	%f269, %r68;
	add.s64 	%rd328, %rd310, 16392;
	// begin inline asm
	ld.global.nc.u64 %rd452, [%rd328];
	// end inline asm
	setp.lt.f32 	%p63, %f279, %f265;
	@%p63 bra 	$L__BB9_156;
	setp.lt.f32 	%p64, %f265, %f279;
	setp.lt.s64 	%p65, %rd465, %rd448;
	or.pred  	%p66, %p64, %p65;
	selp.f32 	%f265, %f279, %f265, %p66;
	selp.b64 	%rd448, %rd465, %rd448, %p66;
$L__BB9_156:
	setp.lt.f32 	%p67, %f265, %f266;
	@%p67 bra 	$L__BB9_158;
	setp.lt.f32 	%p68, %f266, %f265;
	setp.lt.s64 	%p69, %rd448, %rd449;
	or.pred  	%p70, %p68, %p69;
	selp.f32 	%f266, %f265, %f266, %p70;
	selp.b64 	%rd449, %rd448, %rd449, %p70;
$L__BB9_158:
	setp.lt.f32 	%p71, %f266, %f267;
	@%p71 bra 	$L__BB9_160;
	setp.lt.f32 	%p72, %f267, %f266;
	setp.lt.s64 	%p73, %rd449, %rd450;
	or.pred  	%p74, %p72, %p73;
	selp.f32 	%f267, %f266, %f267, %p74;
	selp.b64 	%rd450, %rd449, %rd450, %p74;
$L__BB9_160:
	setp.lt.f32 	%p75, %f267, %f268;
	@%p75 bra 	$L__BB9_162;
	setp.lt.f32 	%p76, %f268, %f267;
	setp.lt.s64 	%p77, %rd450, %rd451;
	or.pred  	%p78, %p76, %p77;
	selp.f32 	%f268, %f267, %f268, %p78;
	selp.b64 	%rd451, %rd450, %rd451, %p78;
$L__BB9_162:
	setp.lt.f32 	%p79, %f268, %f269;
	@%p79 bra 	$L__BB9_164;
	setp.lt.f32 	%p80, %f269, %f268;
	setp.lt.s64 	%p81, %rd451, %rd452;
	or.pred  	%p82, %p80, %p81;
	selp.f32 	%f269, %f268, %f269, %p82;
	selp.b64 	%rd452, %rd451, %rd452, %p82;
$L__BB9_164:
	add.s64 	%rd444, %rd444, 1280;
	mov.u64 	%rd465, %rd452;
	mov.f32 	%f279, %f269;
$L__BB9_165:
	cvt.s64.s32 	%rd332, %r29;
	setp.ge.s64 	%p83, %rd444, %rd332;
	@%p83 bra 	$L__BB9_188;
	cvt.u32.u64 	%r17, %rd444;
	sub.s32 	%r18, %r29, %r17;
	setp.ge.s32 	%p84, %r16, %r18;
	@%p84 bra 	$L__BB9_188;
	not.b32 	%r70, %r16;
	add.s32 	%r71, %r29, %r70;
	sub.s32 	%r19, %r71, %r17;
	and.b32  	%r72, %r19, 768;
	setp.eq.s32 	%p85, %r72, 768;
	mov.u32 	%r434, %r16;
	@%p85 bra 	$L__BB9_173;
	cvt.u64.u32 	%rd334, %r16;
	add.s64 	%rd335, %rd444, %rd334;
	shl.b64 	%rd336, %rd335, 4;
	add.s64 	%rd455, %rd236, %rd336;
	shr.u32 	%r73, %r19, 8;
	add.s32 	%r74, %r73, 1;
	and.b32  	%r75, %r74, 3;
	neg.s32 	%r432, %r75;
	mov.u32 	%r434, %r16;
$L__BB9_169:
	.pragma "nounroll";
	mov.u64 	%rd176, %rd465;
	mov.f32 	%f155, %f279;
	// begin inline asm
	ld.global.nc.u64 %rd337, [%rd455];
	// end inline asm
	mov.b64 	{%r76, %r77}, %rd337;
	mov.b32 	%f156, %r76;
	add.s64 	%rd340, %rd455, 8;
	// begin inline asm
	ld.global.nc.u64 %rd339, [%rd340];
	// end inline asm
	setp.lt.f32 	%p86, %f155, %f156;
	mov.f32 	%f279, %f156;
	mov.u64 	%rd465, %rd339;
	@%p86 bra 	$L__BB9_172;
	setp.lt.f32 	%p87, %f156, %f155;
	mov.f32 	%f279, %f155;
	mov.u64 	%rd465, %rd176;
	@%p87 bra 	$L__BB9_172;
	setp.lt.s64 	%p88, %rd176, %rd339;
	selp.f32 	%f279, %f155, %f156, %p88;
	min.s64 	%rd465, %rd176, %rd339;
$L__BB9_172:
	add.s32 	%r434, %r434, 256;
	add.s64 	%rd455, %rd455, 4096;
	add.s32 	%r432, %r432, 1;
	setp.ne.s32 	%p89, %r432, 0;
	@%p89 bra 	$L__BB9_169;
$L__BB9_173:
	setp.lt.u32 	%p90, %r19, 768;
	@%p90 bra 	$L__BB9_188;
	cvt.u64.u32 	%rd341, %r434;
	add.s64 	%rd342, %rd444, %rd341;
	shl.b64 	%rd343, %rd342, 4;
	add.s64 	%rd344, %rd343, %rd236;
	add.s64 	%rd460, %rd344, 12296;
$L__BB9_175:
	add.s64 	%rd346, %rd460, -12296;
	// begin inline asm
	ld.global.nc.u64 %rd345, [%rd346];
	// end inline asm
	mov.b64 	{%r78, %r79}, %rd345;
	mov.b32 	%f162, %r78;
	add.s64 	%rd348, %rd460, -12288;
	// begin inline asm
	ld.global.nc.u64 %rd347, [%rd348];
	// end inline asm
	setp.lt.f32 	%p91, %f279, %f162;
	mov.f32 	%f276, %f162;
	mov.u64 	%rd462, %rd347;
	@%p91 bra 	$L__BB9_178;
	setp.lt.f32 	%p92, %f162, %f279;
	mov.f32 	%f276, %f279;
	mov.u64 	%rd462, %rd465;
	@%p92 bra 	$L__BB9_178;
	setp.lt.s64 	%p93, %rd465, %rd347;
	selp.f32 	%f276, %f279, %f162, %p93;
	min.s64 	%rd462, %rd465, %rd347;
$L__BB9_178:
	add.s64 	%rd350, %rd460, -8200;
	// begin inline asm
	ld.global.nc.u64 %rd349, [%rd350];
	// end inline asm
	mov.b64 	{%r80, %r81}, %rd349;
	mov.b32 	%f165, %r80;
	add.s64 	%rd352, %rd460, -8192;
	// begin inline asm
	ld.global.nc.u64 %rd351, [%rd352];
	// end inline asm
	setp.lt.f32 	%p94, %f276, %f165;
	mov.f32 	%f277, %f165;
	mov.u64 	%rd463, %rd351;
	@%p94 bra 	$L__BB9_181;
	setp.lt.f32 	%p95, %f165, %f276;
	mov.f32 	%f277, %f276;
	mov.u64 	%rd463, %rd462;
	@%p95 bra 	$L__BB9_181;
	setp.lt.s64 	%p96, %rd462, %rd351;
	selp.f32 	%f277, %f276, %f165, %p96;
	min.s64 	%rd463, %rd462, %rd351;
$L__BB9_181:
	add.s64 	%rd354, %rd460, -4104;
	// begin inline asm
	ld.global.nc.u64 %rd353, [%rd354];
	// end inline asm
	mov.b64 	{%r82, %r83}, %rd353;
	mov.b32 	%f168, %r82;
	add.s64 	%rd356, %rd460, -4096;
	// begin inline asm
	ld.global.nc.u64 %rd355, [%rd356];
	// end inline asm
	setp.lt.f32 	%p97, %f277, %f168;
	mov.f32 	%f278, %f168;
	mov.u64 	%rd464, %rd355;
	@%p97 bra 	$L__BB9_184;
	setp.lt.f32 	%p98, %f168, %f277;
	mov.f32 	%f278, %f277;
	mov.u64 	%rd464, %rd463;
	@%p98 bra 	$L__BB9_184;
	setp.lt.s64 	%p99, %rd463, %rd355;
	selp.f32 	%f278, %f277, %f168, %p99;
	min.s64 	%rd464, %rd463, %rd355;
$L__BB9_184:
	add.s64 	%rd358, %rd460, -8;
	// begin inline asm
	ld.global.nc.u64 %rd357, [%rd358];
	// end inline asm
	mov.b64 	{%r84, %r85}, %rd357;
	mov.b32 	%f171, %r84;
	// begin inline asm
	ld.global.nc.u64 %rd359, [%rd460];
	// end inline asm
	setp.lt.f32 	%p100, %f278, %f171;
	mov.f32 	%f279, %f171;
	mov.u64 	%rd465, %rd359;
	@%p100 bra 	$L__BB9_187;
	setp.lt.f32 	%p101, %f171, %f278;
	mov.f32 	%f279, %f278;
	mov.u64 	%rd465, %rd464;
	@%p101 bra 	$L__BB9_187;
	setp.lt.s64 	%p102, %rd464, %rd359;
	selp.f32 	%f279, %f278, %f171, %p102;
	min.s64 	%rd465, %rd464, %rd359;
$L__BB9_187:
	add.s32 	%r434, %r434, 1024;
	add.s64 	%rd460, %rd460, 16384;
	setp.lt.s32 	%p103, %r434, %r18;
	@%p103 bra 	$L__BB9_175;
$L__BB9_188:
	// begin inline asm
	mov.u32 %r86, %laneid;
	// end inline asm
	mov.b32 	%r88, %f279;
	mov.b32 	%r104, 1;
	mov.b32 	%r105, 31;
	mov.b32 	%r106, -1;
	// begin inline asm
	shfl.sync.down.b32 %r87, %r88, %r104, %r105, %r106;
	// end inline asm
	mov.b32 	%f175, %r87;
	// begin inline asm
	shfl.sync.down.b32 %r92, %r93, %r104, %r105, %r106;
	// end inline asm
	mov.b64 	{%r98, %r103}, %rd465;
	// begin inline asm
	shfl.sync.down.b32 %r97, %r98, %r104, %r105, %r106;
	// end inline asm
	// begin inline asm
	shfl.sync.down.b32 %r102, %r103, %r104, %r105, %r106;
	// end inline asm
	mov.b64 	%rd200, {%r97, %r102};
	setp.gt.s32 	%p104, %r86, 30;
	mov.f32 	%f281, %f279;
	mov.u64 	%rd467, %rd465;
	@%p104 bra 	$L__BB9_192;
	setp.lt.f32 	%p105, %f279, %f175;
	mov.f32 	%f281, %f175;
	mov.u64 	%rd467, %rd200;
	@%p105 bra 	$L__BB9_192;
	setp.gt.f32 	%p106, %f279, %f175;
	mov.f32 	%f281, %f279;
	mov.u64 	%rd467, %rd465;
	@%p106 bra 	$L__BB9_192;
	setp.lt.s64 	%p107, %rd465, %rd200;
	selp.f32 	%f281, %f279, %f175, %p107;
	min.s64 	%rd467, %rd465, %rd200;
$L__BB9_192:
	mov.b32 	%r108, %f281;
	mov.b32 	%r124, 2;
	mov.b32 	%r125, 31;
	mov.b32 	%r126, -1;
	// begin inline asm
	shfl.sync.down.b32 %r107, %r108, %r124, %r125, %r126;
	// end inline asm
	mov.b32 	%f178, %r107;
	// begin inline asm
	shfl.sync.down.b32 %r112, %r113, %r124, %r125, %r126;
	// end inline asm
	mov.b64 	{%r118, %r123}, %rd467;
	// begin inline asm
	shfl.sync.down.b32 %r117, %r118, %r124, %r125, %r126;
	// end inline asm
	// begin inline asm
	shfl.sync.down.b32 %r122, %r123, %r124, %r125, %r126;
	// end inline asm
	mov.b64 	%rd203, {%r117, %r122};
	setp.gt.s32 	%p108, %r86, 29;
	mov.f32 	%f282, %f281;
	mov.u64 	%rd468, %rd467;
	@%p108 bra 	$L__BB9_196;
	setp.lt.f32 	%p109, %f281, %f178;
	mov.f32 	%f282, %f178;
	mov.u64 	%rd468, %rd203;
	@%p109 bra 	$L__BB9_196;
	setp.gt.f32 	%p110, %f281, %f178;
	mov.f32 	%f282, %f281;
	mov.u64 	%rd468, %rd467;
	@%p110 bra 	$L__BB9_196;
	setp.lt.s64 	%p111, %rd467, %rd203;
	selp.f32 	%f282, %f281, %f178, %p111;
	min.s64 	%rd468, %rd467, %rd203;
$L__BB9_196:
	mov.b32 	%r128, %f282;
	mov.b32 	%r144, 4;
	mov.b32 	%r145, 31;
	mov.b32 	%r146, -1;
	// begin inline asm
	shfl.sync.down.b32 %r127, %r128, %r144, %r145, %r146;
	// end inline asm
	mov.b32 	%f181, %r127;
	// begin inline asm
	shfl.sync.down.b32 %r132, %r133, %r144, %r145, %r146;
	// end inline asm
	mov.b64 	{%r138, %r143}, %rd468;
	// begin inline asm
	shfl.sync.down.b32 %r137, %r138, %r144, %r145, %r146;
	// end inline asm
	// begin inline asm
	shfl.sync.down.b32 %r142, %r143, %r144, %r145, %r146;
	// end inline asm
	mov.b64 	%rd206, {%r137, %r142};
	setp.gt.s32 	%p112, %r86, 27;
	mov.f32 	%f283, %f282;
	mov.u64 	%rd469, %rd468;
	@%p112 bra 	$L__BB9_200;
	setp.lt.f32 	%p113, %f282, %f181;
	mov.f32 	%f283, %f181;
	mov.u64 	%rd469, %rd206;
	@%p113 bra 	$L__BB9_200;
	setp.gt.f32 	%p114, %f282, %f181;
	mov.f32 	%f283, %f282;
	mov.u64 	%rd469, %rd468;
	@%p114 bra 	$L__BB9_200;
	setp.lt.s64 	%p115, %rd468, %rd206;
	selp.f32 	%f283, %f282, %f181, %p115;
	min.s64 	%rd469, %rd468, %rd206;
$L__BB9_200:
	mov.b32 	%r148, %f283;
	mov.b32 	%r164, 8;
	mov.b32 	%r165, 31;
	mov.b32 	%r166, -1;
	// begin inline asm
	shfl.sync.down.b32 %r147, %r148, %r164, %r165, %r166;
	// end inline asm
	mov.b32 	%f184, %r147;
	// begin inline asm
	shfl.sync.down.b32 %r152, %r153, %r164, %r165, %r166;
	// end inline asm
	mov.b64 	{%r158, %r163}, %rd469;
	// begin inline asm
	shfl.sync.down.b32 %r157, %r158, %r164, %r165, %r166;
	// end inline asm
	// begin inline asm
	shfl.sync.down.b32 %r162, %r163, %r164, %r165, %r166;
	// end inline asm
	mov.b64 	%rd209, {%r157, %r162};
	setp.gt.s32 	%p116, %r86, 23;
	mov.f32 	%f284, %f283;
	mov.u64 	%rd470, %rd469;
	@%p116 bra 	$L__BB9_204;
	setp.lt.f32 	%p117, %f283, %f184;
	mov.f32 	%f284, %f184;
	mov.u64 	%rd470, %rd209;
	@%p117 bra 	$L__BB9_204;
	setp.gt.f32 	%p118, %f283, %f184;
	mov.f32 	%f284, %f283;
	mov.u64 	%rd470, %rd469;
	@%p118 bra 	$L__BB9_204;
	setp.lt.s64 	%p119, %rd469, %rd209;
	selp.f32 	%f284, %f283, %f184, %p119;
	min.s64 	%rd470, %rd469, %rd209;
$L__BB9_204:
	mov.b32 	%r168, %f284;
	mov.b32 	%r184, 16;
	mov.b32 	%r185, 31;
	mov.b32 	%r186, -1;
	// begin inline asm
	shfl.sync.down.b32 %r167, %r168, %r184, %r185, %r186;
	// end inline asm
	mov.b32 	%f187, %r167;
	// begin inline asm
	shfl.sync.down.b32 %r172, %r173, %r184, %r185, %r186;
	// end inline asm
	mov.b64 	{%r178, %r183}, %rd470;
	// begin inline asm
	shfl.sync.down.b32 %r177, %r178, %r184, %r185, %r186;
	// end inline asm
	// begin inline asm
	shfl.sync.down.b32 %r182, %r183, %r184, %r185, %r186;
	// end inline asm
	mov.b64 	%rd212, {%r177, %r182};
	setp.gt.s32 	%p120, %r86, 15;
	mov.f32 	%f292, %f284;
	mov.u64 	%rd478, %rd470;
	@%p120 bra 	$L__BB9_208;
	setp.lt.f32 	%p121, %f284, %f187;
	mov.f32 	%f292, %f187;
	mov.u64 	%rd478, %rd212;
	@%p121 bra 	$L__BB9_208;
	setp.gt.f32 	%p122, %f284, %f187;
	mov.f32 	%f292, %f284;
	mov.u64 	%rd478, %rd470;
	@%p122 bra 	$L__BB9_208;
	setp.lt.s64 	%p123, %rd470, %rd212;
	selp.f32 	%f292, %f284, %f187, %p123;
	min.s64 	%rd478, %rd470, %rd212;
$L__BB9_208:
	setp.ne.s32 	%p124, %r86, 0;
	@%p124 bra 	$L__BB9_210;
	shr.u32 	%r187, %r16, 1;
	and.b32  	%r188, %r187, 496;
	mov.u32 	%r189, _ZN6thrust24THRUST_300001_SM_1000_NS8cuda_cub4core6detail5shmemE;
	add.s32 	%r190, %r189, %r188;
	st.shared.f32 	[%r190+8], %f292;
	st.shared.u64 	[%r190+16], %rd478;
$L__BB9_210:
	bar.sync 	0;
	setp.ne.s32 	%p125, %r16, 0;
	@%p125 bra 	$L__BB9_232;
	ld.shared.f32 	%f190, [_ZN6thrust24THRUST_300001_SM_1000_NS8cuda_cub4core6detail5shmemE+24];
	ld.shared.u64 	%rd215, [_ZN6thrust24THRUST_300001_SM_1000_NS8cuda_cub4core6detail5shmemE+32];
	setp.lt.f32 	%p126, %f292, %f190;
	mov.f32 	%f286, %f190;
	mov.u64 	%rd472, %rd215;
	@%p126 bra 	$L__BB9_214;
	setp.lt.f32 	%p127, %f190, %f292;
	mov.f32 	%f286, %f292;
	mov.u64 	%rd472, %rd478;
	@%p127 bra 	$L__BB9_214;
	setp.lt.s64 	%p128, %rd478, %rd215;
	selp.f32 	%f286, %f292, %f190, %p128;
	min.s64 	%rd472, %rd478, %rd215;
$L__BB9_214:
	ld.shared.f32 	%f193, [_ZN6thrust24THRUST_300001_SM_1000_NS8cuda_cub4core6detail5shmemE+40];
	ld.shared.u64 	%rd218, [_ZN6thrust24THRUST_300001_SM_1000_NS8cuda_cub4core6detail5shmemE+48];
	setp.lt.f32 	%p129, %f286, %f193;
	mov.f32 	%f287, %f193;
	mov.u64 	%rd473, %rd218;
	@%p129 bra 	$L__BB9_217;
	setp.lt.f32 	%p130, %f193, %f286;
	mov.f32 	%f287, %f286;
	mov.u64 	%rd473, %rd472;
	@%p130 bra 	$L__BB9_217;
	setp.lt.s64 	%p131, %rd472, %rd218;
	selp.f32 	%f287, %f286, %f193, %p131;
	min.s64 	%rd473, %rd472, %rd218;
$L__BB9_217:
	ld.shared.f32 	%f196, [_ZN6thrust24THRUST_300001_SM_1000_NS8cuda_cub4core6detail5shmemE+56];
	ld.shared.u64 	%rd221, [_ZN6thrust24THRUST_300001_SM_1000_NS8cuda_cub4core6detail5shmemE+64];
	setp.lt.f32 	%p132, %f287, %f196;
	mov.f32 	%f288, %f196;
	mov.u64 	%rd474, %rd221;
	@%p132 bra 	$L__BB9_220;
	setp.lt.f32 	%p133, %f196, %f287;
	mov.f32 	%f288, %f287;
	mov.u64 	%rd474, %rd473;
	@%p133 bra 	$L__BB9_220;
	setp.lt.s64 	%p134, %rd473, %rd221;
	selp.f32 	%f288, %f287, %f196, %p134;
	min.s64 	%rd474, %rd473, %rd221;
$L__BB9_220:
	ld.shared.f32 	%f199, [_ZN6thrust24THRUST_300001_SM_1000_NS8cuda_cub4core6detail5shmemE+72];
	ld.shared.u64 	%rd224, [_ZN6thrust24THRUST_300001_SM_1000_NS8cuda_cub4core6detail5shmemE+80];
	setp.lt.f32 	%p135, %f288, %f199;
	mov.f32 	%f289, %f199;
	mov.u64 	%rd475, %rd224;
	@%p135 bra 	$L__BB9_223;
	setp.lt.f32 	%p136, %f199, %f288;
	mov.f32 	%f289, %f288;
	mov.u64 	%rd475, %rd474;
	@%p136 bra 	$L__BB9_223;
	setp.lt.s64 	%p137, %rd474, %rd224;
	selp.f32 	%f289, %f288, %f199, %p137;
	min.s64 	%rd475, %rd474, %rd224;
$L__BB9_223:
	ld.shared.f32 	%f202, [_ZN6thrust24THRUST_300001_SM_1000_NS8cuda_cub4core6detail5shmemE+88];
	ld.shared.u64 	%rd227, [_ZN6thrust24THRUST_300001_SM_1000_NS8cuda_cub4core6detail5shmemE+96];
	setp.lt.f32 	%p138, %f289, %f202;
	mov.f32 	%f290, %f202;
	mov.u64 	%rd476, %rd227;
	@%p138 bra 	$L__BB9_226;
	setp.lt.f32 	%p139, %f202, %f289;
	mov.f32 	%f290, %f289;
	mov.u64 	%rd476, %rd475;
	@%p139 bra 	$L__BB9_226;
	setp.lt.s64 	%p140, %rd475, %rd227;
	selp.f32 	%f290, %f289, %f202, %p140;
	min.s64 	%rd476, %rd475, %rd227;
$L__BB9_226:
	ld.shared.f32 	%f205, [_ZN6thrust24THRUST_300001_SM_1000_NS8cuda_cub4core6detail5shmemE+104];
	ld.shared.u64 	%rd230, [_ZN6thrust24THRUST_300001_SM_1000_NS8cuda_cub4core6detail5shmemE+112];
	setp.lt.f32 	%p141, %f290, %f205;
	mov.f32 	%f291, %f205;
	mov.u64 	%rd477, %rd230;
	@%p141 bra 	$L__BB9_229;
	setp.lt.f32 	%p142, %f205, %f290;
	mov.f32 	%f291, %f290;
	mov.u64 	%rd477, %rd476;
	@%p142 bra 	$L__BB9_229;
	setp.lt.s64 	%p143, %rd476, %rd230;
	selp.f32 	%f291, %f290, %f205, %p143;
	min.s64 	%rd477, %rd476, %rd230;
$L__BB9_229:
	ld.shared.f32 	%f208, [_ZN6thrust24THRUST_300001_SM_1000_NS8cuda_cub4core6detail5shmemE+120];
	ld.shared.u64 	%rd233, [_ZN6thrust24THRUST_300001_SM_1000_NS8cuda_cub4core6detail5shmemE+128];
	setp.lt.f32 	%p144, %f291, %f208;
	mov.f32 	%f292, %f208;
	mov.u64 	%rd478, %rd233;
	@%p144 bra 	$L__BB9_232;
	setp.lt.f32 	%p145, %f208, %f291;
	mov.f32 	%f292, %f291;
	mov.u64 	%rd478, %rd477;
	@%p145 bra 	$L__BB9_232;
	setp.lt.s64 	%p146, %rd477, %rd233;
	selp.f32 	%f292, %f291, %f208, %p146;
	min.s64 	%rd478, %rd477, %rd233;
$L__BB9_232:
	mov.u32 	%r426, %tid.x;
	setp.ne.s32 	%p263, %r426, 0;
	@%p263 bra 	$L__BB9_234;
	ld.param.u64 	%rd391, [_ZN6thrust24THRUST_300001_SM_1000_NS8cuda_cub4core6detail13_kernel_agentINS1_8__reduce11ReduceAgentIPN4cuda3std3__45tupleIJflEEESC_SB_lNS1_9__extrema9arg_max_fIflNS9_4lessIfEEEEEEJSC_SC_iSH_EEEvDpT0__param_1];
	cvta.to.global.u64 	%rd390, %rd391;
	st.global.f32 	[%rd390], %f292;
	st.global.u64 	[%rd390+8], %rd478;
$L__BB9_234:
	ret;

}
	// .globl	_ZN3cub18CUB_300001_SM_10006detail11EmptyKernelIvEEvv
.visible .entry _ZN3cub18CUB_300001_SM_10006detail11EmptyKernelIvEEvv()
{


	ret;

}


// ===== COMPILED SASS (sm_100) =====

	.target	sm_100

	.elftype	@"ET_EXEC"


//--------------------- .note.nv.tkinfo           --------------------------
	.section	.note.nv.tkinfo,"",@"SHT_NOTE"
	.sectionflags	@"SHF_NOTE_NV_TKINFO"
	.tkinfo
        /*0018*/ 	.word	0x00000002
        /*0030*/ 	.string	""
        /*0030*/ 	.string	"ptxas"
        /*0030*/ 	.string	"Cuda compilation tools, release 13.0, V13.0.88"
        /*0030*/ 	.string	"Build cuda_13.0.r13.0/compiler.36424714_0"
        /*0030*/ 	.string	"-arch sm_100 -m 64 "



//--------------------- .note.nv.cuinfo           --------------------------
	.section	.note.nv.cuinfo,"",@"SHT_NOTE"
	.sectionflags	@"SHF_NOTE_NV_CUINFO"
        /*0018*/ 	.short	0x0002
        /*001a*/ 	.short	0x0064
        /*001c*/ 	.short	0x0082
	.zero		2


//--------------------- .nv.info                  --------------------------
	.section	.nv.info,"",@"SHT_CUDA_INFO"
	.align	4


	//----- nvinfo : EIATTR_REGCOUNT
	.align		4
        /*0000*/ 	.byte	0x04, 0x2f
        /*0002*/ 	.short	(.L_46 - .L_45)
	.align		4
.L_45:
        /*0004*/ 	.word	index@(_Z17reduceMax_persistPfS_j)
        /*0008*/ 	.word	0x0000001d


	//----- nvinfo : EIATTR_FRAME_SIZE
	.align		4
.L_46:
        /*000c*/ 	.byte	0x04, 0x11
        /*000e*/ 	.short	(.L_48 - .L_47)
	.align		4
.L_47:
        /*0010*/ 	.word	index@(_Z17reduceMax_persistPfS_j)
        /*0014*/ 	.word	0x00000000


	//----- nvinfo : EIATTR_REGCOUNT
	.align		4
.L_48:
        /*0018*/ 	.byte	0x04, 0x2f
        /*001a*/ 	.short	(.L_50 - .L_49)
	.align		4
.L_49:
        /*001c*/ 	.word	index@(_Z24reduceMax_atomic_persistPfS_j)
        /*0020*/ 	.word	0x00000004


	//----- nvinfo : EIATTR_FRAME_SIZE
	.align		4
.L_50:
        /*0024*/ 	.byte	0x04, 0x11
        /*0026*/ 	.short	(.L_52 - .L_51)
	.align		4
.L_51:
        /*0028*/ 	.word	index@(_Z24reduceMax_atomic_persistPfS_j)
        /*002c*/ 	.word	0x00000000


	//----- nvinfo : EIATTR_REGCOUNT
	.align		4
.L_52:
        /*0030*/ 	.byte	0x04, 0x2f
        /*0032*/ 	.short	(.L_54 - .L_53)
	.align		4
.L_53:
        /*0034*/ 	.word	index@(_ZN6thrust24THRUST_300001_SM_1000_NS8cuda_cub4core6detail13_kernel_agentINS1_8__reduce11ReduceAgentINS0_12zip_iteratorIN4cuda3std3__45tupleIJNS0_6detail15normal_iteratorINS0_10device_ptrIfEEEENS0_17counting_iteratorIlNS0_11use_defaultESI_SI_EEEEEEEPNSB_IJflEEESM_iNS1_9__extrema9arg_max_fIflNSA_4lessIfEEEEEEJSL_SN_iSS_EEEvDpT0_)
        /*0038*/ 	.word	0x0000001c


	//----- nvinfo : EIATTR_FRAME_SIZE
	.align		4
.L_54:
        /*003c*/ 	.byte	0x04, 0x11
        /*003e*/ 	.short	(.L_56 - .L_55)
	.align		4
.L_55:
        /*0040*/ 	.word	index@(_ZN6thrust24THRUST_300001_SM_1000_NS8cuda_cub4core6detail13_kernel_agentINS1_8__reduce11ReduceAgentINS0_12zip_iteratorIN4cuda3std3__45tupleIJNS0_6detail15normal_iteratorINS0_10device_ptrIfEEEENS0_17counting_iteratorIlNS0_11use_defaultESI_SI_EEEEEEEPNSB_IJflEEESM_iNS1_9__extrema9arg_max_fIflNSA_4lessIfEEEEEEJSL_SN_iSS_EEEvDpT0_)
        /*0044*/ 	.word	0x00000000


	//----- nvinfo : EIATTR_REGCOUNT
	.align		4
.L_56:
        /*0048*/ 	.byte	0x04, 0x2f
        /*004a*/ 	.short	(.L_58 - .L_57)
	.align		4
.L_57:
        /*004c*/ 	.word	index@(_ZN6thrust24THRUST_300001_SM_1000_NS8cuda_cub4core6detail13_kernel_agentINS1_8__reduce11ReduceAgentINS0_12zip_iteratorIN4cuda3std3__45tupleIJNS0_6detail15normal_iteratorINS0_10device_ptrIfEEEENS0_17counting_iteratorIlNS0_11use_defaultESI_SI_EEEEEEEPNSB_IJflEEESM_iNS1_9__extrema9arg_max_fIflNSA_4lessIfEEEEEEJSL_SN_iN3cub18CUB_300001_SM_100013GridEvenShareIiEENSV_9GridQueueIjEESS_EEEvDpT0_)
        /*0050*/ 	.word	0x0000001d


	//----- nvinfo : EIATTR_FRAME_SIZE
	.align		4
.L_58:
        /*0054*/ 	.byte	0x04, 0x11
        /*0056*/ 	.short	(.L_60 - .L_59)
	.align		4
.L_59:
        /*0058*/ 	.word	index@(_ZN6thrust24THRUST_300001_SM_1000_NS8cuda_cub4core6detail13_kernel_agentINS1_8__reduce11ReduceAgentINS0_12zip_iteratorIN4cuda3std3__45tupleIJNS0_6detail15normal_iteratorINS0_10device_ptrIfEEEENS0_17counting_iteratorIlNS0_11use_defaultESI_SI_EEEEEEEPNSB_IJflEEESM_iNS1_9__extrema9arg_max_fIflNSA_4lessIfEEEEEEJSL_SN_iN3cub18CUB_300001_SM_100013GridEvenShareIiEENSV_9GridQueueIjEESS_EEEvDpT0_)
        /*005c*/ 	.word	0x00000000


	//----- nvinfo : EIATTR_REGCOUNT
	.align		4
.L_60:
        /*0060*/ 	.byte	0x04, 0x2f
        /*0062*/ 	.short	(.L_62 - .L_61)
	.align		4
.L_61:
        /*0064*/ 	.word	index@(_ZN6thrust24THRUST_300001_SM_1000_NS8cuda_cub4core6detail13_kernel_agentINS1_8__reduce10DrainAgentIiEEJN3cub18CUB_300001_SM_10009GridQueueIjEEiEEEvDpT0_)
        /*0068*/ 	.word	0x00000008


	//----- nvinfo : EIATTR_FRAME_SIZE
	.align		4
.L_62:
        /*006c*/ 	.byte	0x04, 0x11
        /*006e*/ 	.short	(.L_64 - .L_63)
	.align		4
.L_63:
        /*0070*/ 	.word	index@(_ZN6thrust24THRUST_300001_SM_1000_NS8cuda_cub4core6detail13_kernel_agentINS1_8__reduce10DrainAgentIiEEJN3cub18CUB_300001_SM_10009GridQueueIjEEiEEEvDpT0_)
        /*0074*/ 	.word	0x00000000


	//----- nvinfo : EIATTR_REGCOUNT
	.align		4
.L_64:
        /*0078*/ 	.byte	0x04, 0x2f
        /*007a*/ 	.short	(.L_66 - .L_65)
	.align		4
.L_65:
        /*007c*/ 	.word	index@(_ZN6thrust24THRUST_300001_SM_1000_NS8cuda_cub4core6detail13_kernel_agentINS1_8__reduce11ReduceAgentIPN4cuda3std3__45tupleIJflEEESC_SB_iNS1_9__extrema9arg_max_fIflNS9_4lessIfEEEEEEJSC_SC_iSH_EEEvDpT0_)
        /*0080*/ 	.word	0x00000020


	//----- nvinfo : EIATTR_FRAME_SIZE
	.align		4
.L_66:
        /*0084*/ 	.byte	0x04, 0x11
        /*0086*/ 	.short	(.L_68 - .L_67)
	.align		4
.L_67:
        /*0088*/ 	.word	index@(_ZN6thrust24THRUST_300001_SM_1000_NS8cuda_cub4core6detail13_kernel_agentINS1_8__reduce11ReduceAgentIPN4cuda3std3__45tupleIJflEEESC_SB_iNS1_9__extrema9arg_max_fIflNS9_4lessIfEEEEEEJSC_SC_iSH_EEEvDpT0_)
        /*008c*/ 	.word	0x00000000


	//----- nvinfo : EIATTR_REGCOUNT
	.align		4
.L_68:
        /*0090*/ 	.byte	0x04, 0x2f
        /*0092*/ 	.short	(.L_70 - .L_69)
	.align		4
.L_69:
        /*0094*/ 	.word	index@(_ZN6thrust24THRUST_300001_SM_1000_NS8cuda_cub4core6detail13_kernel_agentINS1_8__reduce11ReduceAgentINS0_12zip_iteratorIN4cuda3std3__45tupleIJNS0_6detail15normal_iteratorINS0_10device_ptrIfEEEENS0_17counting_iteratorIlNS0_11use_defaultESI_SI_EEEEEEEPNSB_IJflEEESM_lNS1_9__extrema9arg_max_fIflNSA_4lessIfEEEEEEJSL_SN_lSS_EEEvDpT0_)
        /*0098*/ 	.word	0x0000001c


	//----- nvinfo : EIATTR_FRAME_SIZE
	.align		4
.L_70:
        /*009c*/ 	.byte	0x04, 0x11
        /*009e*/ 	.short	(.L_72 - .L_71)
	.align		4
.L_71:
        /*00a0*/ 	.word	index@(_ZN6thrust24THRUST_300001_SM_1000_NS8cuda_cub4core6detail13_kernel_agentINS1_8__reduce11ReduceAgentINS0_12zip_iteratorIN4cuda3std3__45tupleIJNS0_6detail15normal_iteratorINS0_10device_ptrIfEEEENS0_17counting_iteratorIlNS0_11use_defaultESI_SI_EEEEEEEPNSB_IJflEEESM_lNS1_9__extrema9arg_max_fIflNSA_4lessIfEEEEEEJSL_SN_lSS_EEEvDpT0_)
        /*00a4*/ 	.word	0x00000000


	//----- nvinfo : EIATTR_REGCOUNT
	.align		4
.L_72:
        /*00a8*/ 	.byte	0x04, 0x2f
        /*00aa*/ 	.short	(.L_74 - .L_73)
	.align		4
.L_73:
        /*00ac*/ 	.word	index@(_ZN6thrust24THRUST_300001_SM_1000_NS8cuda_cub4core6detail13_kernel_agentINS1_8__reduce11ReduceAgentINS0_12zip_iteratorIN4cuda3std3__45tupleIJNS0_6detail15normal_iteratorINS0_10device_ptrIfEEEENS0_17counting_iteratorIlNS0_11use_defaultESI_SI_EEEEEEEPNSB_IJflEEESM_lNS1_9__extrema9arg_max_fIflNSA_4lessIfEEEEEEJSL_SN_lN3cub18CUB_300001_SM_100013GridEvenShareIlEENSV_9GridQueueIyEESS_EEEvDpT0_)
        /*00b0*/ 	.word	0x0000001e


	//----- nvinfo : EIATTR_FRAME_SIZE
	.align		4
.L_74:
        /*00b4*/ 	.byte	0x04, 0x11
        /*00b6*/ 	.short	(.L_76 - .L_75)
	.align		4
.L_75:
        /*00b8*/ 	.word	index@(_ZN6thrust24THRUST_300001_SM_1000_NS8cuda_cub4core6detail13_kernel_agentINS1_8__reduce11ReduceAgentINS0_12zip_iteratorIN4cuda3std3__45tupleIJNS0_6detail15normal_iteratorINS0_10device_ptrIfEEEENS0_17counting_iteratorIlNS0_11use_defaultESI_SI_EEEEEEEPNSB_IJflEEESM_lNS1_9__extrema9arg_max_fIflNSA_4lessIfEEEEEEJSL_SN_lN3cub18CUB_300001_SM_100013GridEvenShareIlEENSV_9GridQueueIyEESS_EEEvDpT0_)
        /*00bc*/ 	.word	0x00000000


	//----- nvinfo : EIATTR_REGCOUNT
	.align		4
.L_76:
        /*00c0*/ 	.byte	0x04, 0x2f
        /*00c2*/ 	.short	(.L_78 - .L_77)
	.align		4
.L_77:
        /*00c4*/ 	.word	index@(_ZN6thrust24THRUST_300001_SM_1000_NS8cuda_cub4core6detail13_kernel_agentINS1_8__reduce10DrainAgentIlEEJN3cub18CUB_300001_SM_10009GridQueueIyEElEEEvDpT0_)
        /*00c8*/ 	.word	0x00000008


	//----- nvinfo : EIATTR_FRAME_SIZE
	.align		4
.L_78:
        /*00cc*/ 	.byte	0x04, 0x11
        /*00ce*/ 	.short	(.L_80 - .L_79)
	.align		4
.L_79:
        /*00d0*/ 	.word	index@(_ZN6thrust24THRUST_300001_SM_1000_NS8cuda_cub4core6detail13_kernel_agentINS1_8__reduce10DrainAgentIlEEJN3cub18CUB_300001_SM_10009GridQueueIyEElEEEvDpT0_)
        /*00d4*/ 	.word	0x00000000


	//----- nvinfo : EIATTR_REGCOUNT
	.align		4
.L_80:
        /*00d8*/ 	.byte	0x04, 0x2f
        /*00da*/ 	.short	(.L_82 - .L_81)
	.align		4
.L_81:
        /*00dc*/ 	.word	index@(_ZN6thrust24THRUST_300001_SM_1000_NS8cuda_cub4core6detail13_kernel_agentINS1_8__reduce11ReduceAgentIPN4cuda3std3__45tupleIJflEEESC_SB_lNS1_9__extrema9arg_max_fIflNS9_4lessIfEEEEEEJSC_SC_iSH_EEEvDpT0_)
        /*00e0*/ 	.word	0x00000020


	//----- nvinfo : EIATTR_FRAME_SIZE
	.align		4
.L_82:
        /*00e4*/ 	.byte	0x04, 0x11
        /*00e6*/ 	.short	(.L_84 - .L_83)
	.align		4
.L_83:
        /*00e8*/ 	.word	index@(_ZN6thrust24THRUST_300001_SM_1000_NS8cuda_cub4core6detail13_kernel_agentINS1_8__reduce11ReduceAgentIPN4cuda3std3__45tupleIJflEEESC_SB_lNS1_9__extrema9arg_max_fIflNS9_4lessIfEEEEEEJSC_SC_iSH_EEEvDpT0_)
        /*00ec*/ 	.word	0x00000000


	//----- nvinfo : EIATTR_REGCOUNT
	.align		4
.L_84:
        /*00f0*/ 	.byte	0x04, 0x2f
        /*00f2*/ 	.short	(.L_86 - .L_85)
	.align		4
.L_85:
        /*00f4*/ 	.word	index@(_ZN3cub18CUB_300001_SM_10006detail11EmptyKernelIvEEvv)
        /*00f8*/ 	.word	0x00000004


	//----- nvinfo : EIATTR_FRAME_SIZE
	.align		4
.L_86:
        /*00fc*/ 	.byte	0x04, 0x11
        /*00fe*/ 	.short	(.L_88 - .L_87)
	.align		4
.L_87:
        /*0100*/ 	.word	index@(_ZN3cub18CUB_300001_SM_10006detail11EmptyKernelIvEEvv)
        /*0104*/ 	.word	0x00000000


	//----- nvinfo : EIATTR_MIN_STACK_SIZE
	.align		4
.L_88:
        /*0108*/ 	.byte	0x04, 0x12
        /*010a*/ 	.short	(.L_90 - .L_89)
	.align		4
.L_89:
        /*010c*/ 	.word	index@(_ZN3cub18CUB_300001_SM_10006detail11EmptyKernelIvEEvv)
        /*0110*/ 	.word	0x00000000


	//----- nvinfo : EIATTR_MIN_STACK_SIZE
	.align		4
.L_90:
        /*0114*/ 	.byte	0x04, 0x12
        /*0116*/ 	.short	(.L_92 - .L_91)
	.align		4
.L_91:
        /*0118*/ 	.word	index@(_ZN6thrust24THRUST_300001_SM_1000_NS8cuda_cub4core6detail13_kernel_agentINS1_8__reduce11ReduceAgentIPN4cuda3std3__45tupleIJflEEESC_SB_lNS1_9__extrema9arg_max_fIflNS9_4lessIfEEEEEEJSC_SC_iSH_EEEvDpT0_)
        /*011c*/ 	.word	0x00000000


	//----- nvinfo : EIATTR_MIN_STACK_SIZE
	.align		4
.L_92:
        /*0120*/ 	.byte	0x04, 0x12
        /*0122*/ 	.short	(.L_94 - .L_93)
	.align		4
.L_93:
        /*0124*/ 	.word	index@(_ZN6thrust24THRUST_300001_SM_1000_NS8cuda_cub4core6detail13_kernel_agentINS1_8__reduce10DrainAgentIlEEJN3cub18CUB_300001_SM_10009GridQueueIyEElEEEvDpT0_)
        /*0128*/ 	.word	0x00000000


	//----- nvinfo : EIATTR_MIN_STACK_SIZE
	.align		4
.L_94:
        /*012c*/ 	.byte	0x04, 0x12
        /*012e*/ 	.short	(.L_96 - .L_95)
	.align		4
.L_95:
        /*0130*/ 	.word	index@(_ZN6thrust24THRUST_300001_SM_1000_NS8cuda_cub4core6detail13_kernel_agentINS1_8__reduce11ReduceAgentINS0_12zip_iteratorIN4cuda3std3__45tupleIJNS0_6detail15normal_iteratorINS0_10device_ptrIfEEEENS0_17counting_iteratorIlNS0_11use_defaultESI_SI_EEEEEEEPNSB_IJflEEESM_lNS1_9__extrema9arg_max_fIflNSA_4lessIfEEEEEEJSL_SN_lN3cub18CUB_300001_SM_100013GridEvenShareIlEENSV_9GridQueueIyEESS_EEEvDpT0_)
        /*0134*/ 	.word	0x00000000


	//----- nvinfo : EIATTR_MIN_STACK_SIZE
	.align		4
.L_96:
        /*0138*/ 	.byte	0x04, 0x12
        /*013a*/ 	.short	(.L_98 - .L_97)
	.align		4
.L_97:
        /*013c*/ 	.word	index@(_ZN6thrust24THRUST_300001_SM_1000_NS8cuda_cub4core6detail13_kernel_agentINS1_8__reduce11ReduceAgentINS0_12zip_iteratorIN4cuda3std3__45tupleIJNS0_6detail15normal_iteratorINS0_10device_ptrIfEEEENS0_17counting_iteratorIlNS0_11use_defaultESI_SI_EEEEEEEPNSB_IJflEEESM_lNS1_9__extrema9arg_max_fIflNSA_4lessIfEEEEEEJSL_SN_lSS_EEEvDpT0_)
        /*0140*/ 	.word	0x00000000


	//----- nvinfo : EIATTR_MIN_STACK_SIZE
	.align		4
.L_98:
        /*0144*/ 	.byte	0x04, 0x12
        /*0146*/ 	.short	(.L_100 - .L_99)
	.align		4
.L_99:
        /*0148*/ 	.word	index@(_ZN6thrust24THRUST_300001_SM_1000_NS8cuda_cub4core6detail13_kernel_agentINS1_8__reduce11ReduceAgentIPN4cuda3std3__45tupleIJflEEESC_SB_iNS1_9__extrema9arg_max_fIflNS9_4lessIfEEEEEEJSC_SC_iSH_EEEvDpT0_)
        /*014c*/ 	.word	0x00000000


	//----- nvinfo : EIATTR_MIN_STACK_SIZE
	.align		4
.L_100:
        /*0150*/ 	.byte	0x04, 0x12
        /*0152*/ 	.short	(.L_102 - .L_101)
	.align		4
.L_101:
        /*0154*/ 	.word	index@(_ZN6thrust24THRUST_300001_SM_1000_NS8cuda_cub4core6detail13_kernel_agentINS1_8__reduce10DrainAgentIiEEJN3cub18CUB_300001_SM_10009GridQueueIjEEiEEEvDpT0_)
        /*0158*/ 	.word	0x00000000


	//----- nvinfo : EIATTR_MIN_STACK_SIZE
	.align		4
.L_102:
        /*015c*/ 	.byte	0x04, 0x12
        /*015e*/ 	.short	(.L_104 - .L_103)
	.align		4
.L_103:
        /*0160*/ 	.word	index@(_ZN6thrust24THRUST_300001_SM_1000_NS8cuda_cub4core6detail13_kernel_agentINS1_8__reduce11ReduceAgentINS0_12zip_iteratorIN4cuda3std3__45tupleIJNS0_6detail15normal_iteratorINS0_10device_ptrIfEEEENS0_17counting_iteratorIlNS0_11use_defaultESI_SI_EEEEEEEPNSB_IJflEEESM_iNS1_9__extrema9arg_max_fIflNSA_4lessIfEEEEEEJSL_SN_iN3cub18CUB_300001_SM_100013GridEvenShareIiEENSV_9GridQueueIjEESS_EEEvDpT0_)
        /*0164*/ 	.word	0x00000000


	//----- nvinfo : EIATTR_MIN_STACK_SIZE
	.align		4
.L_104:
        /*0168*/ 	.byte	0x04, 0x12
        /*016a*/ 	.short	(.L_106 - .L_105)
	.align		4
.L_105:
        /*016c*/ 	.word	index@(_ZN6thrust24THRUST_300001_SM_1000_NS8cuda_cub4core6detail13_kernel_agentINS1_8__reduce11ReduceAgentINS0_12zip_iteratorIN4cuda3std3__45tupleIJNS0_6detail15normal_iteratorINS0_10device_ptrIfEEEENS0_17counting_iteratorIlNS0_11use_defaultESI_SI_EEEEEEEPNSB_IJflEEESM_iNS1_9__extrema9arg_max_fIflNSA_4lessIfEEEEEEJSL_SN_iSS_EEEvDpT0_)
        /*0170*/ 	.word	0x00000000


	//----- nvinfo : EIATTR_MIN_STACK_SIZE
	.align		4
.L_106:
        /*0174*/ 	.byte	0x04, 0x12
        /*0176*/ 	.short	(.L_108 - .L_107)
	.align		4
.L_107:
        /*0178*/ 	.word	index@(_Z24reduceMax_atomic_persistPfS_j)
        /*017c*/ 	.word	0x00000000


	//----- nvinfo : EIATTR_MIN_STACK_SIZE
	.align		4
.L_108:
        /*0180*/ 	.byte	0x04, 0x12
        /*0182*/ 	.short	(.L_110 - .L_109)
	.align		4
.L_109:
        /*0184*/ 	.word	index@(_Z17reduceMax_persistPfS_j)
        /*0188*/ 	.word	0x00000000
.L_110:


//--------------------- .nv.compat                --------------------------
	.section	.nv.compat,"",@"SHT_CUDA_COMPAT_INFO"
	.align	4
        /*0000*/ 	.byte	0x02, 0x09, 0x00, 0x00, 0x02, 0x02, 0x01, 0x00, 0x02, 0x05, 0x05, 0x00, 0x03, 0x07, 0x01, 0x01
        /*0010*/ 	.byte	0x02, 0x03, 0x00, 0x00, 0x02, 0x06, 0x01, 0x00, 0x04, 0x0b, 0x08, 0x00, 0x09, 0x00, 0x00, 0x00
        /*0020*/ 	.byte	0x00, 0x00, 0x00, 0x00


//--------------------- .nv.info._ZN3cub18CUB_300001_SM_10006detail11EmptyKernelIvEEvv --------------------------
	.section	.nv.info._ZN3cub18CUB_300001_SM_10006detail11EmptyKernelIvEEvv,"",@"SHT_CUDA_INFO"
	.sectionflags	@""
	.align	4


	//----- nvinfo : EIATTR_CUDA_API_VERSION
	.align		4
        /*0000*/ 	.byte	0x04, 0x37
        /*0002*/ 	.short	(.L_112 - .L_111)
.L_111:
        /*0004*/ 	.word	0x00000082


	//----- nvinfo : EIATTR_SPARSE_MMA_MASK
	.align		4
.L_112:
        /*0008*/ 	.byte	0x03, 0x50
        /*000a*/ 	.short	0x0000


	//----- nvinfo : EIATTR_MAXREG_COUNT
	.align		4
        /*000c*/ 	.byte	0x03, 0x1b
        /*000e*/ 	.short	0x00ff


	//----- nvinfo : EIATTR_MERCURY_ISA_VERSION
	.align		4
        /*0010*/ 	.byte	0x03, 0x5f
        /*0012*/ 	.short	0x0101


	//----- nvinfo : EIATTR_VRC_CTA_INIT_COUNT
	.align		4
        /*0014*/ 	.byte	0x02, 0x4a
	.zero		1
	.zero		1


	//----- nvinfo : EIATTR_EXIT_INSTR_OFFSETS
	.align		4
        /*0018*/ 	.byte	0x04, 0x1c
        /*001a*/ 	.short	(.L_114 - .L_113)


	//   ....[0]....
.L_113:
        /*001c*/ 	.word	0x00000010


	//----- nvinfo : EIATTR_SW_WAR
	.align		4
.L_114:
        /*0020*/ 	.byte	0x04, 0x36
        /*0022*/ 	.short	(.L_116 - .L_115)
.L_115:
        /*0024*/ 	.word	0x00000008
.L_116:


//--------------------- .nv.info._ZN6thrust24THRUST_300001_SM_1000_NS8cuda_cub4core6detail13_kernel_agentINS1_8__reduce11ReduceAgentIPN4cuda3std3__45tupleIJflEEESC_SB_lNS1_9__extrema9arg_max_fIflNS9_4lessIfEEEEEEJSC_SC_iSH_EEEvDpT0_ --------------------------
	.section	.nv.info._ZN6thrust24THRUST_300001_SM_1000_NS8cuda_cub4core6detail13_kernel_agentINS1_8__reduce11ReduceAgentIPN4cuda3std3__45tupleIJflEEESC_SB_lNS1_9__extrema9arg_max_fIflNS9_4lessIfEEEEEEJSC_SC_iSH_EEEvDpT0_,"",@"SHT_CUDA_INFO"
	.sectionflags	@""
	.align	4


	//----- nvinfo : EIATTR_CUDA_API_VERSION
	.align		4
        /*0000*/ 	.byte	0x04, 0x37
        /*0002*/ 	.short	(.L_118 - .L_117)
.L_117:
        /*0004*/ 	.word	0x00000082


	//----- nvinfo : EIATTR_KPARAM_INFO
	.align		4
.L_118:
        /*0008*/ 	.byte	0x04, 0x17
        /*000a*/ 	.short	(.L_120 - .L_119)
.L_119:
        /*000c*/ 	.word	0x00000000
        /*0010*/ 	.short	0x0003
        /*0012*/ 	.short	0x0014
        /*0014*/ 	.byte	0x00, 0xf0, 0x05, 0x00


	//----- nvinfo : EIATTR_KPARAM_INFO
	.align		4
.L_120:
        /*0018*/ 	.byte	0x04, 0x17
        /*001a*/ 	.short	(.L_122 - .L_121)
.L_121:
        /*001c*/ 	.word	0x00000000
        /*0020*/ 	.short	0x0002
        /*0022*/ 	.short	0x0010
        /*0024*/ 	.byte	0x00, 0xf0, 0x11, 0x00


	//----- nvinfo : EIATTR_KPARAM_INFO
	.align		4
.L_122:
        /*0028*/ 	.byte	0x04, 0x17
        /*002a*/ 	.short	(.L_124 - .L_123)
.L_123:
        /*002c*/ 	.word	0x00000000
        /*0030*/ 	.short	0x0001
        /*0032*/ 	.short	0x0008
        /*0034*/ 	.byte	0x00, 0xf5, 0x21, 0x00


	//----- nvinfo : EIATTR_KPARAM_INFO
	.align		4
.L_124:
        /*0038*/ 	.byte	0x04, 0x17
        /*003a*/ 	.short	(.L_126 - .L_125)
.L_125:
        /*003c*/ 	.word	0x00000000
        /*0040*/ 	.short	0x0000
        /*0042*/ 	.short	0x0000
        /*0044*/ 	.byte	0x00, 0xf5, 0x21, 0x00


	//----- nvinfo : EIATTR_SPARSE_MMA_MASK
	.align		4
.L_126:
        /*0048*/ 	.byte	0x03, 0x50
        /*004a*/ 	.short	0x0000


	//----- nvinfo : EIATTR_MAXREG_COUNT
	.align		4
        /*004c*/ 	.byte	0x03, 0x1b
        /*004e*/ 	.short	0x00ff


	//----- nvinfo : EIATTR_NUM_BARRIERS
	.align		4
        /*0050*/ 	.byte	0x02, 0x4c
        /*0052*/ 	.byte	0x01
	.zero		1


	//----- nvinfo : EIATTR_MERCURY_ISA_VERSION
	.align		4
        /*0054*/ 	.byte	0x03, 0x5f
        /*0056*/ 	.short	0x0101


	//----- nvinfo : EIATTR_COOP_GROUP_MASK_REGIDS
	.align		4
        /*0058*/ 	.byte	0x04, 0x29
        /*005a*/ 	.short	(.L_128 - .L_127)


	//   ....[0]....
.L_127:
        /*005c*/ 	.word	0xffffffff


	//   ....[1]....
        /*0060*/ 	.word	0xffffffff


	//   ....[2]....
        /*0064*/ 	.word	0xffffffff


	//   ....[3]....
        /*0068*/ 	.word	0xffffffff


	//   ....[4]....
        /*006c*/ 	.word	0xffffffff


	//   ....[5]....
        /*0070*/ 	.word	0xffffffff


	//   ....[6]....
        /*0074*/ 	.word	0xffffffff


	//   ....[7]....
        /*0078*/ 	.word	0xffffffff


	//   ....[8]....
        /*007c*/ 	.word	0xffffffff


	//   ....[9]....
        /*0080*/ 	.word	0xffffffff


	//   ....[10]....
        /*0084*/ 	.word	0xffffffff


	//   ....[11]....
        /*0088*/ 	.word	0xffffffff


	//   ....[12]....
        /*008c*/ 	.word	0xffffffff


	//   ....[13]....
        /*0090*/ 	.word	0xffffffff


	//   ....[14]....
        /*0094*/ 	.word	0xffffffff


	//   ....[15]....
        /*0098*/ 	.word	0xffffffff


	//   ....[16]....
        /*009c*/ 	.word	0xffffffff


	//   ....[17]....
        /*00a0*/ 	.word	0xffffffff


	//   ....[18]....
        /*00a4*/ 	.word	0xffffffff


	//   ....[19]....
        /*00a8*/ 	.word	0xffffffff


	//   ....[20]....
        /*00ac*/ 	.word	0xffffffff


	//   ....[21]....
        /*00b0*/ 	.word	0xffffffff


	//   ....[22]....
        /*00b4*/ 	.word	0xffffffff


	//   ....[23]....
        /*00b8*/ 	.word	0xffffffff


	//   ....[24]....
        /*00bc*/ 	.word	0xffffffff


	//   ....[25]....
        /*00c0*/ 	.word	0xffffffff


	//   ....[26]....
        /*00c4*/ 	.word	0xffffffff


	//   ....[27]....
        /*00c8*/ 	.word	0xffffffff


	//   ....[28]....
        /*00cc*/ 	.word	0xffffffff


	//   ....[29]....
        /*00d0*/ 	.word	0xffffffff


	//   ....[30]....
        /*00d4*/ 	.word	0xffffffff


	//   ....[31]....
        /*00d8*/ 	.word	0xffffffff


	//   ....[32]....
        /*00dc*/ 	.word	0xffffffff


	//   ....[33]....
        /*00e0*/ 	.word	0xffffffff


	//   ....[34]....
        /*00e4*/ 	.word	0xffffffff


	//   ....[35]....
        /*00e8*/ 	.word	0xffffffff


	//   ....[36]....
        /*00ec*/ 	.word	0xffffffff


	//   ....[37]....
        /*00f0*/ 	.word	0xffffffff


	//   ....[38]....
        /*00f4*/ 	.word	0xffffffff


	//   ....[39]....
        /*00f8*/ 	.word	0xffffffff


	//   ....[40]....
        /*00fc*/ 	.word	0xffffffff


	//   ....[41]....
        /*0100*/ 	.word	0xffffffff


	//   ....[42]....
        /*0104*/ 	.word	0xffffffff


	//   ....[43]....
        /*0108*/ 	.word	0xffffffff


	//   ....[44]....
        /*010c*/ 	.word	0xffffffff


	//----- nvinfo : EIATTR_COOP_GROUP_INSTR_OFFSETS
	.align		4
.L_128:
        /*0110*/ 	.byte	0x04, 0x28
        /*0112*/ 	.short	(.L_130 - .L_129)


	//   ....[0]....
.L_129:
        /*0114*/ 	.word	0x00000a60


	//   ....[1]....
        /*0118*/ 	.word	0x00000a90


	//   ....[2]....
        /*011c*/ 	.word	0x00000aa0


	//   ....[3]....
        /*0120*/ 	.word	0x00000c00


	//   ....[4]....
        /*0124*/ 	.word	0x00000c40


	//   ....[5]....
        /*0128*/ 	.word	0x00000c80


	//   ....[6]....
        /*012c*/ 	.word	0x00000dc0


	//   ....[7]....
        /*0130*/ 	.word	0x00000df0


	//   ....[8]....
        /*0134*/ 	.word	0x00000e20


	//   ....[9]....
        /*0138*/ 	.word	0x00000f50


	//   ....[10]....
        /*013c*/ 	.word	0x00000f80


	//   ....[11]....
        /*0140*/ 	.word	0x00000fb0


	//   ....[12]....
        /*0144*/ 	.word	0x000010e0


	//   ....[13]....
        /*0148*/ 	.word	0x00001110


	//   ....[14]....
        /*014c*/ 	.word	0x00001140


	//   ....[15]....
        /*0150*/ 	.word	0x00001d00


	//   ....[16]....
        /*0154*/ 	.word	0x00001d10


	//   ....[17]....
        /*0158*/ 	.word	0x00001d20


	//   ....[18]....
        /*015c*/ 	.word	0x00001ef0


	//   ....[19]....
        /*0160*/ 	.word	0x00001f30


	//   ....[20]....
        /*0164*/ 	.word	0x00001f60


	//   ....[21]....
        /*0168*/ 	.word	0x00002090


	//   ....[22]....
        /*016c*/ 	.word	0x000020c0


	//   ....[23]....
        /*0170*/ 	.word	0x000020f0


	//   ....[24]....
        /*0174*/ 	.word	0x00002220


	//   ....[25]....
        /*0178*/ 	.word	0x00002250


	//   ....[26]....
        /*017c*/ 	.word	0x00002280


	//   ....[27]....
        /*0180*/ 	.word	0x000023b0


	//   ....[28]....
        /*0184*/ 	.word	0x000023e0


	//   ....[29]....
        /*0188*/ 	.word	0x00002410


	//   ....[30]....
        /*018c*/ 	.word	0x00004a60


	//   ....[31]....
        /*0190*/ 	.word	0x00004a80


	//   ....[32]....
        /*0194*/ 	.word	0x00004a90


	//   ....[33]....
        /*0198*/ 	.word	0x00004c30


	//   ....[34]....
        /*019c*/ 	.word	0x00004c60


	//   ....[35]....
        /*01a0*/ 	.word	0x00004c90


	//   ....[36]....
        /*01a4*/ 	.word	0x00004dc0


	//   ....[37]....
        /*01a8*/ 	.word	0x00004df0


	//   ....[38]....
        /*01ac*/ 	.word	0x00004e20


	//   ....[39]....
        /*01b0*/ 	.word	0x00004f50


	//   ....[40]....
        /*01b4*/ 	.word	0x00004f80


	//   ....[41]....
        /*01b8*/ 	.word	0x00004fb0


	//   ....[42]....
        /*01bc*/ 	.word	0x000050e0


	//   ....[43]....
        /*01c0*/ 	.word	0x00005110


	//   ....[44]....
        /*01c4*/ 	.word	0x00005140


	//----- nvinfo : EIATTR_VRC_CTA_INIT_COUNT
	.align		4
.L_130:
        /*01c8*/ 	.byte	0x02, 0x4a
	.zero		1
	.zero		1


	//----- nvinfo : EIATTR_EXIT_INSTR_OFFSETS
	.align		4
        /*01cc*/ 	.byte	0x04, 0x1c
        /*01ce*/ 	.short	(.L_132 - .L_131)


	//   ....[0]....
.L_131:
        /*01d0*/ 	.word	0x00000030


	//   ....[1]....
        /*01d4*/ 	.word	0x00005c50


	//   ....[2]....
        /*01d8*/ 	.word	0x00005cc0


	//----- nvinfo : EIATTR_MAX_THREADS
	.align		4
.L_132:
        /*01dc*/ 	.byte	0x04, 0x05
        /*01de*/ 	.short	(.L_134 - .L_133)
.L_133:
        /*01e0*/ 	.word	0x00000100
        /*01e4*/ 	.word	0x00000001
        /*01e8*/ 	.word	0x00000001


	//----- nvinfo : EIATTR_CRS_STACK_SIZE
	.align		4
.L_134:
        /*01ec*/ 	.byte	0x04, 0x1e
        /*01ee*/ 	.short	(.L_136 - .L_135)
.L_135:
        /*01f0*/ 	.word	0x00000000


	//----- nvinfo : EIATTR_CBANK_PARAM_SIZE
	.align		4
.L_136:
        /*01f4*/ 	.byte	0x03, 0x19
        /*01f6*/ 	.short	0x0015


	//----- nvinfo : EIATTR_PARAM_CBANK
	.align		4
        /*01f8*/ 	.byte	0x04, 0x0a
        /*01fa*/ 	.short	(.L_138 - .L_137)
	.align		4
.L_137:
        /*01fc*/ 	.word	index@(.nv.constant0._ZN6thrust24THRUST_300001_SM_1000_NS8cuda_cub4core6detail13_kernel_agentINS1_8__reduce11ReduceAgentIPN4cuda3std3__45tupleIJflEEESC_SB_lNS1_9__extrema9arg_max_fIflNS9_4lessIfEEEEEEJSC_SC_iSH_EEEvDpT0_)
        /*0200*/ 	.short	0x0380
        /*0202*/ 	.short	0x0015


	//----- nvinfo : EIATTR_SW_WAR
	.align		4
.L_138:
        /*0204*/ 	.byte	0x04, 0x36
        /*0206*/ 	.short	(.L_140 - .L_139)
.L_139:
        /*0208*/ 	.word	0x00000008
.L_140:


//--------------------- .nv.info._ZN6thrust24THRUST_300001_SM_1000_NS8cuda_cub4core6detail13_kernel_agentINS1_8__reduce10DrainAgentIlEEJN3cub18CUB_300001_SM_10009GridQueueIyEElEEEvDpT0_ --------------------------
	.section	.nv.info._ZN6thrust24THRUST_300001_SM_1000_NS8cuda_cub4core6detail13_kernel_agentINS1_8__reduce10DrainAgentIlEEJN3cub18CUB_300001_SM_10009GridQueueIyEElEEEvDpT0_,"",@"SHT_CUDA_INFO"
	.sectionflags	@""
	.align	4


	//----- nvinfo : EIATTR_CUDA_API_VERSION
	.align		4
        /*0000*/ 	.byte	0x04, 0x37
        /*0002*/ 	.short	(.L_142 - .L_141)
.L_141:
        /*0004*/ 	.word	0x00000082


	//----- nvinfo : EIATTR_KPARAM_INFO
	.align		4
.L_142:
        /*0008*/ 	.byte	0x04, 0x17
        /*000a*/ 	.short	(.L_144 - .L_143)
.L_143:
        /*000c*/ 	.word	0x00000000
        /*0010*/ 	.short	0x0001
        /*0012*/ 	.short	0x0008
        /*0014*/ 	.byte	0x00, 0xf0, 0x21, 0x00


	//----- nvinfo : EIATTR_KPARAM_INFO
	.align		4
.L_144:
        /*0018*/ 	.byte	0x04, 0x17
        /*001a*/ 	.short	(.L_146 - .L_145)
.L_145:
        /*001c*/ 	.word	0x00000000
        /*0020*/ 	.short	0x0000
        /*0022*/ 	.short	0x0000
        /*0024*/ 	.byte	0x00, 0xf0, 0x21, 0x00


	//----- nvinfo : EIATTR_SPARSE_MMA_MASK
	.align		4
.L_146:
        /*0028*/ 	.byte	0x03, 0x50
        /*002a*/ 	.short	0x0000


	//----- nvinfo : EIATTR_MAXREG_COUNT
	.align		4
        /*002c*/ 	.byte	0x03, 0x1b
        /*002e*/ 	.short	0x00ff


	//----- nvinfo : EIATTR_MERCURY_ISA_VERSION
	.align		4
        /*0030*/ 	.byte	0x03, 0x5f
        /*0032*/ 	.short	0x0101


	//----- nvinfo : EIATTR_VRC_CTA_INIT_COUNT
	.align		4
        /*0034*/ 	.byte	0x02, 0x4a
	.zero		1
	.zero		1


	//----- nvinfo : EIATTR_EXIT_INSTR_OFFSETS
	.align		4
        /*0038*/ 	.byte	0x04, 0x1c
        /*003a*/ 	.short	(.L_148 - .L_147)


	//   ....[0]....
.L_147:
        /*003c*/ 	.word	0x00000060


	//----- nvinfo : EIATTR_MAX_THREADS
	.align		4
.L_148:
        /*0040*/ 	.byte	0x04, 0x05
        /*0042*/ 	.short	(.L_150 - .L_149)
.L_149:
        /*0044*/ 	.word	0x00000001
        /*0048*/ 	.word	0x00000001
        /*004c*/ 	.word	0x00000001


	//----- nvinfo : EIATTR_CBANK_PARAM_SIZE
	.align		4
.L_150:
        /*0050*/ 	.byte	0x03, 0x19
        /*0052*/ 	.short	0x0010


	//----- nvinfo : EIATTR_PARAM_CBANK
	.align		4
        /*0054*/ 	.byte	0x04, 0x0a
        /*0056*/ 	.short	(.L_152 - .L_151)
	.align		4
.L_151:
        /*0058*/ 	.word	index@(.nv.constant0._ZN6thrust24THRUST_300001_SM_1000_NS8cuda_cub4core6detail13_kernel_agentINS1_8__reduce10DrainAgentIlEEJN3cub18CUB_300001_SM_10009GridQueueIyEElEEEvDpT0_)
        /*005c*/ 	.short	0x0380
        /*005e*/ 	.short	0x0010


	//----- nvinfo : EIATTR_SW_WAR
	.align		4
.L_152:
        /*0060*/ 	.byte	0x04, 0x36
        /*0062*/ 	.short	(.L_154 - .L_153)
.L_153:
        /*0064*/ 	.word	0x00000008
.L_154:


//--------------------- .nv.info._ZN6thrust24THRUST_300001_SM_1000_NS8cuda_cub4core6detail13_kernel_agentINS1_8__reduce11ReduceAgentINS0_12zip_iteratorIN4cuda3std3__45tupleIJNS0_6detail15normal_iteratorINS0_10device_ptrIfEEEENS0_17counting_iteratorIlNS0_11use_defaultESI_SI_EEEEEEEPNSB_IJflEEESM_lNS1_9__extrema9arg_max_fIflNSA_4lessIfEEEEEEJSL_SN_lN3cub18CUB_300001_SM_100013GridEvenShareIlEENSV_9GridQueueIyEESS_EEEvDpT0_ --------------------------
	.section	.nv.info._ZN6thrust24THRUST_300001_SM_1000_NS8cuda_cub4core6detail13_kernel_agentINS1_8__reduce11ReduceAgentINS0_12zip_iteratorIN4cuda3std3__45tupleIJNS0_6detail15normal_iteratorINS0_10device_ptrIfEEEENS0_17counting_iteratorIlNS0_11use_defaultESI_SI_EEEEEEEPNSB_IJflEEESM_lNS1_9__extrema9arg_max_fIflNSA_4lessIfEEEEEEJSL_SN_lN3cub18CUB_300001_SM_100013GridEvenShareIlEENSV_9GridQueueIyEESS_EEEvDpT0_,"",@"SHT_CUDA_INFO"
	.sectionflags	@""
	.align	4


	//----- nvinfo : EIATTR_CUDA_API_VERSION
	.align		4
        /*0000*/ 	.byte	0x04, 0x37
        /*0002*/ 	.short	(.L_156 - .L_155)
.L_155:
        /*0004*/ 	.word	0x00000082


	//----- nvinfo : EIATTR_KPARAM_INFO
	.align		4
.L_156:
        /*0008*/ 	.byte	0x04, 0x17
        /*000a*/ 	.short	(.L_158 - .L_157)
.L_157:
        /*000c*/ 	.word	0x00000000
        /*0010*/ 	.short	0x0005
        /*0012*/ 	.short	0x0070
        /*0014*/ 	.byte	0x00, 0xf0, 0x05, 0x00


	//----- nvinfo : EIATTR_KPARAM_INFO
	.align		4
.L_158:
        /*0018*/ 	.byte	0x04, 0x17
        /*001a*/ 	.short	(.L_160 - .L_159)
.L_159:
        /*001c*/ 	.word	0x00000000
        /*0020*/ 	.short	0x0004
        /*0022*/ 	.short	0x0068
        /*0024*/ 	.byte	0x00, 0xf0, 0x21, 0x00


	//----- nvinfo : EIATTR_KPARAM_INFO
	.align		4
.L_160:
        /*0028*/ 	.byte	0x04, 0x17
        /*002a*/ 	.short	(.L_162 - .L_161)
.L_161:
        /*002c*/ 	.word	0x00000000
        /*0030*/ 	.short	0x0003
        /*0032*/ 	.short	0x0020
        /*0034*/ 	.byte	0x00, 0xf0, 0x21, 0x01


	//----- nvinfo : EIATTR_KPARAM_INFO
	.align		4
.L_162:
        /*0038*/ 	.byte	0x04, 0x17
        /*003a*/ 	.short	(.L_164 - .L_163)
.L_163:
        /*003c*/ 	.word	0x00000000
        /*0040*/ 	.short	0x0002
        /*0042*/ 	.short	0x0018
        /*0044*/ 	.byte	0x00, 0xf0, 0x21, 0x00


	//----- nvinfo : EIATTR_KPARAM_INFO
	.align		4
.L_164:
        /*0048*/ 	.byte	0x04, 0x17
        /*004a*/ 	.short	(.L_166 - .L_165)
.L_165:
        /*004c*/ 	.word	0x00000000
        /*0050*/ 	.short	0x0001
        /*0052*/ 	.short	0x0010
        /*0054*/ 	.byte	0x00, 0xf5, 0x21, 0x00


	//----- nvinfo : EIATTR_KPARAM_INFO
	.align		4
.L_166:
        /*0058*/ 	.byte	0x04, 0x17
        /*005a*/ 	.short	(.L_168 - .L_167)
.L_167:
        /*005c*/ 	.word	0x00000000
        /*0060*/ 	.short	0x0000
        /*0062*/ 	.short	0x0000
        /*0064*/ 	.byte	0x00, 0xf0, 0x41, 0x00


	//----- nvinfo : EIATTR_SPARSE_MMA_MASK
	.align		4
.L_168:
        /*0068*/ 	.byte	0x03, 0x50
        /*006a*/ 	.short	0x0000


	//----- nvinfo : EIATTR_MAXREG_COUNT
	.align		4
        /*006c*/ 	.byte	0x03, 0x1b
        /*006e*/ 	.short	0x00ff


	//----- nvinfo : EIATTR_NUM_BARRIERS
	.align		4
        /*0070*/ 	.byte	0x02, 0x4c
        /*0072*/ 	.byte	0x01
	.zero		1


	//----- nvinfo : EIATTR_MERCURY_ISA_VERSION
	.align		4
        /*0074*/ 	.byte	0x03, 0x5f
        /*0076*/ 	.short	0x0101


	//----- nvinfo : EIATTR_COOP_GROUP_MASK_REGIDS
	.align		4
        /*0078*/ 	.byte	0x04, 0x29
        /*007a*/ 	.short	(.L_170 - .L_169)


	//   ....[0]....
.L_169:
        /*007c*/ 	.word	0xffffffff


	//   ....[1]....
        /*0080*/ 	.word	0xffffffff


	//   ....[2]....
        /*0084*/ 	.word	0xffffffff


	//   ....[3]....
        /*0088*/ 	.word	0xffffffff


	//   ....[4]....
        /*008c*/ 	.word	0xffffffff


	//   ....[5]....
        /*0090*/ 	.word	0xffffffff


	//   ....[6]....
        /*0094*/ 	.word	0xffffffff


	//   ....[7]....
        /*0098*/ 	.word	0xffffffff


	//   ....[8]....
        /*009c*/ 	.word	0xffffffff


	//   ....[9]....
        /*00a0*/ 	.word	0xffffffff


	//   ....[10]....
        /*00a4*/ 	.word	0xffffffff


	//   ....[11]....
        /*00a8*/ 	.word	0xffffffff


	//   ....[12]....
        /*00ac*/ 	.word	0xffffffff


	//   ....[13]....
        /*00b0*/ 	.word	0xffffffff


	//   ....[14]....
        /*00b4*/ 	.word	0xffffffff


	//   ....[15]....
        /*00b8*/ 	.word	0xffffffff


	//   ....[16]....
        /*00bc*/ 	.word	0xffffffff


	//   ....[17]....
        /*00c0*/ 	.word	0xffffffff


	//   ....[18]....
        /*00c4*/ 	.word	0xffffffff


	//   ....[19]....
        /*00c8*/ 	.word	0xffffffff


	//   ....[20]....
        /*00cc*/ 	.word	0xffffffff


	//   ....[21]....
        /*00d0*/ 	.word	0xffffffff


	//   ....[22]....
        /*00d4*/ 	.word	0xffffffff


	//   ....[23]....
        /*00d8*/ 	.word	0xffffffff


	//   ....[24]....
        /*00dc*/ 	.word	0xffffffff


	//   ....[25]....
        /*00e0*/ 	.word	0xffffffff


	//   ....[26]....
        /*00e4*/ 	.word	0xffffffff


	//   ....[27]....
        /*00e8*/ 	.word	0xffffffff


	//   ....[28]....
        /*00ec*/ 	.word	0xffffffff


	//   ....[29]....
        /*00f0*/ 	.word	0xffffffff


	//   ....[30]....
        /*00f4*/ 	.word	0xffffffff


	//   ....[31]....
        /*00f8*/ 	.word	0xffffffff


	//   ....[32]....
        /*00fc*/ 	.word	0xffffffff


	//   ....[33]....
        /*0100*/ 	.word	0xffffffff


	//   ....[34]....
        /*0104*/ 	.word	0xffffffff


	//   ....[35]....
        /*0108*/ 	.word	0xffffffff


	//   ....[36]....
        /*010c*/ 	.word	0xffffffff


	//   ....[37]....
        /*0110*/ 	.word	0xffffffff


	//   ....[38]....
        /*0114*/ 	.word	0xffffffff


	//   ....[39]....
        /*0118*/ 	.word	0xffffffff


	//   ....[40]....
        /*011c*/ 	.word	0xffffffff


	//   ....[41]....
        /*0120*/ 	.word	0xffffffff


	//   ....[42]....
        /*0124*/ 	.word	0xffffffff


	//   ....[43]....
        /*0128*/ 	.word	0xffffffff


	//   ....[44]....
        /*012c*/ 	.word	0xffffffff


	//----- nvinfo : EIATTR_COOP_GROUP_INSTR_OFFSETS
	.align		4
.L_170:
        /*0130*/ 	.byte	0x04, 0x28
        /*0132*/ 	.short	(.L_172 - .L_171)


	//   ....[0]....
.L_171:
        /*0134*/ 	.word	0x00000c20


	//   ....[1]....
        /*0138*/ 	.word	0x00000c50


	//   ....[2]....
        /*013c*/ 	.word	0x00000c60


	//   ....[3]....
        /*0140*/ 	.word	0x00000dc0


	//   ....[4]....
        /*0144*/ 	.word	0x00000e00


	//   ....[5]....
        /*0148*/ 	.word	0x00000e40


	//   ....[6]....
        /*014c*/ 	.word	0x00000f80


	//   ....[7]....
        /*0150*/ 	.word	0x00000fb0


	//   ....[8]....
        /*0154*/ 	.word	0x00000fe0


	//   ....[9]....
        /*0158*/ 	.word	0x00001110


	//   ....[10]....
        /*015c*/ 	.word	0x00001140


	//   ....[11]....
        /*0160*/ 	.word	0x00001170


	//   ....[12]....
        /*0164*/ 	.word	0x000012a0


	//   ....[13]....
        /*0168*/ 	.word	0x000012d0


	//   ....[14]....
        /*016c*/ 	.word	0x00001300


	//   ....[15]....
        /*0170*/ 	.word	0x00001eb0


	//   ....[16]....
        /*0174*/ 	.word	0x00001ec0


	//   ....[17]....
        /*0178*/ 	.word	0x00001f40


	//   ....[18]....
        /*017c*/ 	.word	0x000020c0


	//   ....[19]....
        /*0180*/ 	.word	0x000020f0


	//   ....[20]....
        /*0184*/ 	.word	0x00002120


	//   ....[21]....
        /*0188*/ 	.word	0x00002250


	//   ....[22]....
        /*018c*/ 	.word	0x00002280


	//   ....[23]....
        /*0190*/ 	.word	0x000022b0


	//   ....[24]....
        /*0194*/ 	.word	0x000023e0


	//   ....[25]....
        /*0198*/ 	.word	0x00002410


	//   ....[26]....
        /*019c*/ 	.word	0x00002440


	//   ....[27]....
        /*01a0*/ 	.word	0x00002570


	//   ....[28]....
        /*01a4*/ 	.word	0x000025a0


	//   ....[29]....
        /*01a8*/ 	.word	0x000025d0


	//   ....[30]....
        /*01ac*/ 	.word	0x000048a0


	//   ....[31]....
        /*01b0*/ 	.word	0x000048c0


	//   ....[32]....
        /*01b4*/ 	.word	0x000048d0


	//   ....[33]....
        /*01b8*/ 	.word	0x00004a70


	//   ....[34]....
        /*01bc*/ 	.word	0x00004aa0


	//   ....[35]....
        /*01c0*/ 	.word	0x00004ad0


	//   ....[36]....
        /*01c4*/ 	.word	0x00004c00


	//   ....[37]....
        /*01c8*/ 	.word	0x00004c30


	//   ....[38]....
        /*01cc*/ 	.word	0x00004c60


	//   ....[39]....
        /*01d0*/ 	.word	0x00004d90


	//   ....[40]....
        /*01d4*/ 	.word	0x00004dc0


	//   ....[41]....
        /*01d8*/ 	.word	0x00004df0


	//   ....[42]....
        /*01dc*/ 	.word	0x00004f20


	//   ....[43]....
        /*01e0*/ 	.word	0x00004f50


	//   ....[44]....
        /*01e4*/ 	.word	0x00004f80


	//----- nvinfo : EIATTR_VRC_CTA_INIT_COUNT
	.align		4
.L_172:
        /*01e8*/ 	.byte	0x02, 0x4a
	.zero		1
	.zero		1


	//----- nvinfo : EIATTR_EXIT_INSTR_OFFSETS
	.align		4
        /*01ec*/ 	.byte	0x04, 0x1c
        /*01ee*/ 	.short	(.L_174 - .L_173)


	//   ....[0]....
.L_173:
        /*01f0*/ 	.word	0x00005a90


	//   ....[1]....
        /*01f4*/ 	.word	0x00005b00


	//----- nvinfo : EIATTR_MAX_THREADS
	.align		4
.L_174:
        /*01f8*/ 	.byte	0x04, 0x05
        /*01fa*/ 	.short	(.L_176 - .L_175)
.L_175:
        /*01fc*/ 	.word	0x00000100
        /*0200*/ 	.word	0x00000001
        /*0204*/ 	.word	0x00000001


	//----- nvinfo : EIATTR_CRS_STACK_SIZE
	.align		4
.L_176:
        /*0208*/ 	.byte	0x04, 0x1e
        /*020a*/ 	.short	(.L_178 - .L_177)
.L_177:
        /*020c*/ 	.word	0x00000000


	//----- nvinfo : EIATTR_CBANK_PARAM_SIZE
	.align		4
.L_178:
        /*0210*/ 	.byte	0x03, 0x19
        /*0212*/ 	.short	0x0071


	//----- nvinfo : EIATTR_PARAM_CBANK
	.align		4
        /*0214*/ 	.byte	0x04, 0x0a
        /*0216*/ 	.short	(.L_180 - .L_179)
	.align		4
.L_179:
        /*0218*/ 	.word	index@(.nv.constant0._ZN6thrust24THRUST_300001_SM_1000_NS8cuda_cub4core6detail13_kernel_agentINS1_8__reduce11ReduceAgentINS0_12zip_iteratorIN4cuda3std3__45tupleIJNS0_6detail15normal_iteratorINS0_10device_ptrIfEEEENS0_17counting_iteratorIlNS0_11use_defaultESI_SI_EEEEEEEPNSB_IJflEEESM_lNS1_9__extrema9arg_max_fIflNSA_4lessIfEEEEEEJSL_SN_lN3cub18CUB_300001_SM_100013GridEvenShareIlEENSV_9GridQueueIyEESS_EEEvDpT0_)
        /*021c*/ 	.short	0x0380
        /*021e*/ 	.short	0x0071


	//----- nvinfo : EIATTR_SW_WAR
	.align		4
.L_180:
        /*0220*/ 	.byte	0x04, 0x36
        /*0222*/ 	.short	(.L_182 - .L_181)
.L_181:
        /*0224*/ 	.word	0x00000008
.L_182:


//--------------------- .nv.info._ZN6thrust24THRUST_300001_SM_1000_NS8cuda_cub4core6detail13_kernel_agentINS1_8__reduce11ReduceAgentINS0_12zip_iteratorIN4cuda3std3__45tupleIJNS0_6detail15normal_iteratorINS0_10device_ptrIfEEEENS0_17counting_iteratorIlNS0_11use_defaultESI_SI_EEEEEEEPNSB_IJflEEESM_lNS1_9__extrema9arg_max_fIflNSA_4lessIfEEEEEEJSL_SN_lSS_EEEvDpT0_ --------------------------
	.section	.nv.info._ZN6thrust24THRUST_300001_SM_1000_NS8cuda_cub4core6detail13_kernel_agentINS1_8__reduce11ReduceAgentINS0_12zip_iteratorIN4cuda3std3__45tupleIJNS0_6detail15normal_iteratorINS0_10device_ptrIfEEEENS0_17counting_iteratorIlNS0_11use_defaultESI_SI_EEEEEEEPNSB_IJflEEESM_lNS1_9__extrema9arg_max_fIflNSA_4lessIfEEEEEEJSL_SN_lSS_EEEvDpT0_,"",@"SHT_CUDA_INFO"
	.sectionflags	@""
	.align	4


	//----- nvinfo : EIATTR_CUDA_API_VERSION
	.align		4
        /*0000*/ 	.byte	0x04, 0x37
        /*0002*/ 	.short	(.L_184 - .L_183)
.L_183:
        /*0004*/ 	.word	0x00000082


	//----- nvinfo : EIATTR_KPARAM_INFO
	.align		4
.L_184:
        /*0008*/ 	.byte	0x04, 0x17
        /*000a*/ 	.short	(.L_186 - .L_185)
.L_185:
        /*000c*/ 	.word	0x00000000
        /*0010*/ 	.short	0x0003
        /*0012*/ 	.short	0x0020
        /*0014*/ 	.byte	0x00, 0xf0, 0x05, 0x00


	//----- nvinfo : EIATTR_KPARAM_INFO
	.align		4
.L_186:
        /*0018*/ 	.byte	0x04, 0x17
        /*001a*/ 	.short	(.L_188 - .L_187)
.L_187:
        /*001c*/ 	.word	0x00000000
        /*0020*/ 	.short	0x0002
        /*0022*/ 	.short	0x0018
        /*0024*/ 	.byte	0x00, 0xf0, 0x21, 0x00


	//----- nvinfo : EIATTR_KPARAM_INFO
	.align		4
.L_188:
        /*0028*/ 	.byte	0x04, 0x17
        /*002a*/ 	.short	(.L_190 - .L_189)
.L_189:
        /*002c*/ 	.word	0x00000000
        /*0030*/ 	.short	0x0001
        /*0032*/ 	.short	0x0010
        /*0034*/ 	.byte	0x00, 0xf5, 0x21, 0x00


	//----- nvinfo : EIATTR_KPARAM_INFO
	.align		4
.L_190:
        /*0038*/ 	.byte	0x04, 0x17
        /*003a*/ 	.short	(.L_192 - .L_191)
.L_191:
        /*003c*/ 	.word	0x00000000
        /*0040*/ 	.short	0x0000
        /*0042*/ 	.short	0x0000
        /*0044*/ 	.byte	0x00, 0xf0, 0x41, 0x00


	//----- nvinfo : EIATTR_SPARSE_MMA_MASK
	.align		4
.L_192:
        /*0048*/ 	.byte	0x03, 0x50
        /*004a*/ 	.short	0x0000


	//----- nvinfo : EIATTR_MAXREG_COUNT
	.align		4
        /*004c*/ 	.byte	0x03, 0x1b
        /*004e*/ 	.short	0x00ff


	//----- nvinfo : EIATTR_NUM_BARRIERS
	.align		4
        /*0050*/ 	.byte	0x02, 0x4c
        /*0052*/ 	.byte	0x01
	.zero		1


	//----- nvinfo : EIATTR_MERCURY_ISA_VERSION
	.align		4
        /*0054*/ 	.byte	0x03, 0x5f
        /*0056*/ 	.short	0x0101


	//----- nvinfo : EIATTR_COOP_GROUP_MASK_REGIDS
	.align		4
        /*0058*/ 	.byte	0x04, 0x29
        /*005a*/ 	.short	(.L_194 - .L_193)


	//   ....[0]....
.L_193:
        /*005c*/ 	.word	0xffffffff


	//   ....[1]....
        /*0060*/ 	.word	0xffffffff


	//   ....[2]....
        /*0064*/ 	.word	0xffffffff


	//   ....[3]....
        /*0068*/ 	.word	0xffffffff


	//   ....[4]....
        /*006c*/ 	.word	0xffffffff


	//   ....[5]....
        /*0070*/ 	.word	0xffffffff


	//   ....[6]....
        /*0074*/ 	.word	0xffffffff


	//   ....[7]....
        /*0078*/ 	.word	0xffffffff


	//   ....[8]....
        /*007c*/ 	.word	0xffffffff


	//   ....[9]....
        /*0080*/ 	.word	0xffffffff


	//   ....[10]....
        /*0084*/ 	.word	0xffffffff


	//   ....[11]....
        /*0088*/ 	.word	0xffffffff


	//   ....[12]....
        /*008c*/ 	.word	0xffffffff


	//   ....[13]....
        /*0090*/ 	.word	0xffffffff


	//   ....[14]....
        /*0094*/ 	.word	0xffffffff


	//   ....[15]....
        /*0098*/ 	.word	0xffffffff


	//   ....[16]....
        /*009c*/ 	.word	0xffffffff


	//   ....[17]....
        /*00a0*/ 	.word	0xffffffff


	//   ....[18]....
        /*00a4*/ 	.word	0xffffffff


	//   ....[19]....
        /*00a8*/ 	.word	0xffffffff


	//   ....[20]....
        /*00ac*/ 	.word	0xffffffff


	//   ....[21]....
        /*00b0*/ 	.word	0xffffffff


	//   ....[22]....
        /*00b4*/ 	.word	0xffffffff


	//   ....[23]....
        /*00b8*/ 	.word	0xffffffff


	//   ....[24]....
        /*00bc*/ 	.word	0xffffffff


	//   ....[25]....
        /*00c0*/ 	.word	0xffffffff


	//   ....[26]....
        /*00c4*/ 	.word	0xffffffff


	//   ....[27]....
        /*00c8*/ 	.word	0xffffffff


	//   ....[28]....
        /*00cc*/ 	.word	0xffffffff


	//   ....[29]....
        /*00d0*/ 	.word	0xffffffff


	//   ....[30]....
        /*00d4*/ 	.word	0xffffffff


	//   ....[31]....
        /*00d8*/ 	.word	0xffffffff


	//   ....[32]....
        /*00dc*/ 	.word	0xffffffff


	//   ....[33]....
        /*00e0*/ 	.word	0xffffffff


	//   ....[34]....
        /*00e4*/ 	.word	0xffffffff


	//   ....[35]....
        /*00e8*/ 	.word	0xffffffff


	//   ....[36]....
        /*00ec*/ 	.word	0xffffffff


	//   ....[37]....
        /*00f0*/ 	.word	0xffffffff


	//   ....[38]....
        /*00f4*/ 	.word	0xffffffff


	//   ....[39]....
        /*00f8*/ 	.word	0xffffffff


	//   ....[40]....
        /*00fc*/ 	.word	0xffffffff


	//   ....[41]....
        /*0100*/ 	.word	0xffffffff


	//   ....[42]....
        /*0104*/ 	.word	0xffffffff


	//   ....[43]....
        /*0108*/ 	.word	0xffffffff


	//   ....[44]....
        /*010c*/ 	.word	0xffffffff


	//----- nvinfo : EIATTR_COOP_GROUP_INSTR_OFFSETS
	.align		4
.L_194:
        /*0110*/ 	.byte	0x04, 0x28
        /*0112*/ 	.short	(.L_196 - .L_195)


	//   ....[0]....
.L_195:
        /*0114*/ 	.word	0x00000b20


	//   ....[1]....
        /*0118*/ 	.word	0x00000b50


	//   ....[2]....
        /*011c*/ 	.word	0x00000b60


	//   ....[3]....
        /*0120*/ 	.word	0x00000cd0


	//   ....[4]....
        /*0124*/ 	.word	0x00000d10


	//   ....[5]....
        /*0128*/ 	.word	0x00000d40


	//   ....[6]....
        /*012c*/ 	.word	0x00000e80


	//   ....[7]....
        /*0130*/ 	.word	0x00000eb0


	//   ....[8]....
        /*0134*/ 	.word	0x00000ee0


	//   ....[9]....
        /*0138*/ 	.word	0x00001010


	//   ....[10]....
        /*013c*/ 	.word	0x00001040


	//   ....[11]....
        /*0140*/ 	.word	0x00001070


	//   ....[12]....
        /*0144*/ 	.word	0x000011a0


	//   ....[13]....
        /*0148*/ 	.word	0x000011d0


	//   ....[14]....
        /*014c*/ 	.word	0x00001200


	//   ....[15]....
        /*0150*/ 	.word	0x00001dc0


	//   ....[16]....
        /*0154*/ 	.word	0x00001dd0


	//   ....[17]....
        /*0158*/ 	.word	0x00001e50


	//   ....[18]....
        /*015c*/ 	.word	0x00001fc0


	//   ....[19]....
        /*0160*/ 	.word	0x00001ff0


	//   ....[20]....
        /*0164*/ 	.word	0x00002020


	//   ....[21]....
        /*0168*/ 	.word	0x00002150


	//   ....[22]....
        /*016c*/ 	.word	0x00002180


	//   ....[23]....
        /*0170*/ 	.word	0x000021b0


	//   ....[24]....
        /*0174*/ 	.word	0x000022e0


	//   ....[25]....
        /*0178*/ 	.word	0x00002310


	//   ....[26]....
        /*017c*/ 	.word	0x00002340


	//   ....[27]....
        /*0180*/ 	.word	0x00002470


	//   ....[28]....
        /*0184*/ 	.word	0x000024a0


	//   ....[29]....
        /*0188*/ 	.word	0x000024d0


	//   ....[30]....
        /*018c*/ 	.word	0x00004400


	//   ....[31]....
        /*0190*/ 	.word	0x00004420


	//   ....[32]....
        /*0194*/ 	.word	0x00004430


	//   ....[33]....
        /*0198*/ 	.word	0x000045d0


	//   ....[34]....
        /*019c*/ 	.word	0x00004600


	//   ....[35]....
        /*01a0*/ 	.word	0x00004630


	//   ....[36]....
        /*01a4*/ 	.word	0x00004760


	//   ....[37]....
        /*01a8*/ 	.word	0x00004790


	//   ....[38]....
        /*01ac*/ 	.word	0x000047c0


	//   ....[39]....
        /*01b0*/ 	.word	0x000048f0


	//   ....[40]....
        /*01b4*/ 	.word	0x00004920


	//   ....[41]....
        /*01b8*/ 	.word	0x00004950


	//   ....[42]....
        /*01bc*/ 	.word	0x00004a80


	//   ....[43]....
        /*01c0*/ 	.word	0x00004ab0


	//   ....[44]....
        /*01c4*/ 	.word	0x00004ae0


	//----- nvinfo : EIATTR_VRC_CTA_INIT_COUNT
	.align		4
.L_196:
        /*01c8*/ 	.byte	0x02, 0x4a
	.zero		1
	.zero		1


	//----- nvinfo : EIATTR_EXIT_INSTR_OFFSETS
	.align		4
        /*01cc*/ 	.byte	0x04, 0x1c
        /*01ce*/ 	.short	(.L_198 - .L_197)


	//   ....[0]....
.L_197:
        /*01d0*/ 	.word	0x00000040


	//   ....[1]....
        /*01d4*/ 	.word	0x000055f0


	//   ....[2]....
        /*01d8*/ 	.word	0x00005660


	//----- nvinfo : EIATTR_MAX_THREADS
	.align		4
.L_198:
        /*01dc*/ 	.byte	0x04, 0x05
        /*01de*/ 	.short	(.L_200 - .L_199)
.L_199:
        /*01e0*/ 	.word	0x00000100
        /*01e4*/ 	.word	0x00000001
        /*01e8*/ 	.word	0x00000001


	//----- nvinfo : EIATTR_CRS_STACK_SIZE
	.align		4
.L_200:
        /*01ec*/ 	.byte	0x04, 0x1e
        /*01ee*/ 	.short	(.L_202 - .L_201)
.L_201:
        /*01f0*/ 	.word	0x00000000


	//----- nvinfo : EIATTR_CBANK_PARAM_SIZE
	.align		4
.L_202:
        /*01f4*/ 	.byte	0x03, 0x19
        /*01f6*/ 	.short	0x0021


	//----- nvinfo : EIATTR_PARAM_CBANK
	.align		4
        /*01f8*/ 	.byte	0x04, 0x0a
        /*01fa*/ 	.short	(.L_204 - .L_203)
	.align		4
.L_203:
        /*01fc*/ 	.word	index@(.nv.constant0._ZN6thrust24THRUST_300001_SM_1000_NS8cuda_cub4core6detail13_kernel_agentINS1_8__reduce11ReduceAgentINS0_12zip_iteratorIN4cuda3std3__45tupleIJNS0_6detail15normal_iteratorINS0_10device_ptrIfEEEENS0_17counting_iteratorIlNS0_11use_defaultESI_SI_EEEEEEEPNSB_IJflEEESM_lNS1_9__extrema9arg_max_fIflNSA_4lessIfEEEEEEJSL_SN_lSS_EEEvDpT0_)
        /*0200*/ 	.short	0x0380
        /*0202*/ 	.short	0x0021


	//----- nvinfo : EIATTR_SW_WAR
	.align		4
.L_204:
        /*0204*/ 	.byte	0x04, 0x36
        /*0206*/ 	.short	(.L_206 - .L_205)
.L_205:
        /*0208*/ 	.word	0x00000008
.L_206:


//--------------------- .nv.info._ZN6thrust24THRUST_300001_SM_1000_NS8cuda_cub4core6detail13_kernel_agentINS1_8__reduce11ReduceAgentIPN4cuda3std3__45tupleIJflEEESC_SB_iNS1_9__extrema9arg_max_fIflNS9_4lessIfEEEEEEJSC_SC_iSH_EEEvDpT0_ --------------------------
	.section	.nv.info._ZN6thrust24THRUST_300001_SM_1000_NS8cuda_cub4core6detail13_kernel_agentINS1_8__reduce11ReduceAgentIPN4cuda3std3__45tupleIJflEEESC_SB_iNS1_9__extrema9arg_max_fIflNS9_4lessIfEEEEEEJSC_SC_iSH_EEEvDpT0_,"",@"SHT_CUDA_INFO"
	.sectionflags	@""
	.align	4


	//----- nvinfo : EIATTR_CUDA_API_VERSION
	.align		4
        /*0000*/ 	.byte	0x04, 0x37
        /*0002*/ 	.short	(.L_208 - .L_207)
.L_207:
        /*0004*/ 	.word	0x00000082


	//----- nvinfo : EIATTR_KPARAM_INFO
	.align		4
.L_208:
        /*0008*/ 	.byte	0x04, 0x17
        /*000a*/ 	.short	(.L_210 - .L_209)
.L_209:
        /*000c*/ 	.word	0x00000000
        /*0010*/ 	.short	0x0003
        /*0012*/ 	.short	0x0014
        /*0014*/ 	.byte	0x00, 0xf0, 0x05, 0x00


	//----- nvinfo : EIATTR_KPARAM_INFO
	.align		4
.L_210:
        /*0018*/ 	.byte	0x04, 0x17
        /*001a*/ 	.short	(.L_212 - .L_211)
.L_211:
        /*001c*/ 	.word	0x00000000
        /*0020*/ 	.short	0x0002
        /*0022*/ 	.short	0x0010
        /*0024*/ 	.byte	0x00, 0xf0, 0x11, 0x00


	//----- nvinfo : EIATTR_KPARAM_INFO
	.align		4
.L_212:
        /*0028*/ 	.byte	0x04, 0x17
        /*002a*/ 	.short	(.L_214 - .L_213)
.L_213:
        /*002c*/ 	.word	0x00000000
        /*0030*/ 	.short	0x0001
        /*0032*/ 	.short	0x0008
        /*0034*/ 	.byte	0x00, 0xf5, 0x21, 0x00


	//----- nvinfo : EIATTR_KPARAM_INFO
	.align		4
.L_214:
        /*0038*/ 	.byte	0x04, 0x17
        /*003a*/ 	.short	(.L_216 - .L_215)
.L_215:
        /*003c*/ 	.word	0x00000000
        /*0040*/ 	.short	0x0000
        /*0042*/ 	.short	0x0000
        /*0044*/ 	.byte	0x00, 0xf5, 0x21, 0x00


	//----- nvinfo : EIATTR_SPARSE_MMA_MASK
	.align		4
.L_216:
        /*0048*/ 	.byte	0x03, 0x50
        /*004a*/ 	.short	0x0000


	//----- nvinfo : EIATTR_MAXREG_COUNT
	.align		4
        /*004c*/ 	.byte	0x03, 0x1b
        /*004e*/ 	.short	0x00ff


	//----- nvinfo : EIATTR_NUM_BARRIERS
	.align		4
        /*0050*/ 	.byte	0x02, 0x4c
        /*0052*/ 	.byte	0x01
	.zero		1


	//----- nvinfo : EIATTR_MERCURY_ISA_VERSION
	.align		4
        /*0054*/ 	.byte	0x03, 0x5f
        /*0056*/ 	.short	0x0101


	//----- nvinfo : EIATTR_COOP_GROUP_MASK_REGIDS
	.align		4
        /*0058*/ 	.byte	0x04, 0x29
        /*005a*/ 	.short	(.L_218 - .L_217)


	//   ....[0]....
.L_217:
        /*005c*/ 	.word	0xffffffff


	//   ....[1]....
        /*0060*/ 	.word	0xffffffff


	//   ....[2]....
        /*0064*/ 	.word	0xffffffff


	//   ....[3]....
        /*0068*/ 	.word	0xffffffff


	//   ....[4]....
        /*006c*/ 	.word	0xffffffff


	//   ....[5]....
        /*0070*/ 	.word	0xffffffff


	//   ....[6]....
        /*0074*/ 	.word	0xffffffff


	//   ....[7]....
        /*0078*/ 	.word	0xffffffff


	//   ....[8]....
        /*007c*/ 	.word	0xffffffff


	//   ....[9]....
        /*0080*/ 	.word	0xffffffff


	//   ....[10]....
        /*0084*/ 	.word	0xffffffff


	//   ....[11]....
        /*0088*/ 	.word	0xffffffff


	//   ....[12]....
        /*008c*/ 	.word	0xffffffff


	//   ....[13]....
        /*0090*/ 	.word	0xffffffff


	//   ....[14]....
        /*0094*/ 	.word	0xffffffff


	//   ....[15]....
        /*0098*/ 	.word	0xffffffff


	//   ....[16]....
        /*009c*/ 	.word	0xffffffff


	//   ....[17]....
        /*00a0*/ 	.word	0xffffffff


	//   ....[18]....
        /*00a4*/ 	.word	0xffffffff


	//   ....[19]....
        /*00a8*/ 	.word	0xffffffff


	//   ....[20]....
        /*00ac*/ 	.word	0xffffffff


	//   ....[21]....
        /*00b0*/ 	.word	0xffffffff


	//   ....[22]....
        /*00b4*/ 	.word	0xffffffff


	//   ....[23]....
        /*00b8*/ 	.word	0xffffffff


	//   ....[24]....
        /*00bc*/ 	.word	0xffffffff


	//   ....[25]....
        /*00c0*/ 	.word	0xffffffff


	//   ....[26]....
        /*00c4*/ 	.word	0xffffffff


	//   ....[27]....
        /*00c8*/ 	.word	0xffffffff


	//   ....[28]....
        /*00cc*/ 	.word	0xffffffff


	//   ....[29]....
        /*00d0*/ 	.word	0xffffffff


	//   ....[30]....
        /*00d4*/ 	.word	0xffffffff


	//   ....[31]....
        /*00d8*/ 	.word	0xffffffff


	//   ....[32]....
        /*00dc*/ 	.word	0xffffffff


	//   ....[33]....
        /*00e0*/ 	.word	0xffffffff


	//   ....[34]....
        /*00e4*/ 	.word	0xffffffff


	//   ....[35]....
        /*00e8*/ 	.word	0xffffffff


	//   ....[36]....
        /*00ec*/ 	.word	0xffffffff


	//   ....[37]....
        /*00f0*/ 	.word	0xffffffff


	//   ....[38]....
        /*00f4*/ 	.word	0xffffffff


	//   ....[39]....
        /*00f8*/ 	.word	0xffffffff


	//   ....[40]....
        /*00fc*/ 	.word	0xffffffff


	//   ....[41]....
        /*0100*/ 	.word	0xffffffff


	//   ....[42]....
        /*0104*/ 	.word	0xffffffff


	//   ....[43]....
        /*0108*/ 	.word	0xffffffff


	//   ....[44]....
        /*010c*/ 	.word	0xffffffff


	//----- nvinfo : EIATTR_COOP_GROUP_INSTR_OFFSETS
	.align		4
.L_218:
        /*0110*/ 	.byte	0x04, 0x28
        /*0112*/ 	.short	(.L_220 - .L_219)


	//   ....[0]....
.L_219:
        /*0114*/ 	.word	0x00000a60


	//   ....[1]....
        /*0118*/ 	.word	0x00000a90


	//   ....[2]....
        /*011c*/ 	.word	0x00000aa0


	//   ....[3]....
        /*0120*/ 	.word	0x00000c00


	//   ....[4]....
        /*0124*/ 	.word	0x00000c40


	//   ....[5]....
        /*0128*/ 	.word	0x00000c80


	//   ....[6]....
        /*012c*/ 	.word	0x00000dc0


	//   ....[7]....
        /*0130*/ 	.word	0x00000df0


	//   ....[8]....
        /*0134*/ 	.word	0x00000e20


	//   ....[9]....
        /*0138*/ 	.word	0x00000f50


	//   ....[10]....
        /*013c*/ 	.word	0x00000f80


	//   ....[11]....
        /*0140*/ 	.word	0x00000fb0


	//   ....[12]....
        /*0144*/ 	.word	0x000010e0


	//   ....[13]....
        /*0148*/ 	.word	0x00001110


	//   ....[14]....
        /*014c*/ 	.word	0x00001140


	//   ....[15]....
        /*0150*/ 	.word	0x00001d00


	//   ....[16]....
        /*0154*/ 	.word	0x00001d10


	//   ....[17]....
        /*0158*/ 	.word	0x00001d20


	//   ....[18]....
        /*015c*/ 	.word	0x00001ef0


	//   ....[19]....
        /*0160*/ 	.word	0x00001f30


	//   ....[20]....
        /*0164*/ 	.word	0x00001f60


	//   ....[21]....
        /*0168*/ 	.word	0x00002090


	//   ....[22]....
        /*016c*/ 	.word	0x000020c0


	//   ....[23]....
        /*0170*/ 	.word	0x000020f0


	//   ....[24]....
        /*0174*/ 	.word	0x00002220


	//   ....[25]....
        /*0178*/ 	.word	0x00002250


	//   ....[26]....
        /*017c*/ 	.word	0x00002280


	//   ....[27]....
        /*0180*/ 	.word	0x000023b0


	//   ....[28]....
        /*0184*/ 	.word	0x000023e0


	//   ....[29]....
        /*0188*/ 	.word	0x00002410


	//   ....[30]....
        /*018c*/ 	.word	0x000042a0


	//   ....[31]....
        /*0190*/ 	.word	0x000042c0


	//   ....[32]....
        /*0194*/ 	.word	0x000042d0


	//   ....[33]....
        /*0198*/ 	.word	0x00004470


	//   ....[34]....
        /*019c*/ 	.word	0x000044a0


	//   ....[35]....
        /*01a0*/ 	.word	0x000044d0


	//   ....[36]....
        /*01a4*/ 	.word	0x00004600


	//   ....[37]....
        /*01a8*/ 	.word	0x00004630


	//   ....[38]....
        /*01ac*/ 	.word	0x00004660


	//   ....[39]....
        /*01b0*/ 	.word	0x00004790


	//   ....[40]....
        /*01b4*/ 	.word	0x000047c0


	//   ....[41]....
        /*01b8*/ 	.word	0x000047f0


	//   ....[42]....
        /*01bc*/ 	.word	0x00004920


	//   ....[43]....
        /*01c0*/ 	.word	0x00004950


	//   ....[44]....
        /*01c4*/ 	.word	0x00004980


	//----- nvinfo : EIATTR_VRC_CTA_INIT_COUNT
	.align		4
.L_220:
        /*01c8*/ 	.byte	0x02, 0x4a
	.zero		1
	.zero		1


	//----- nvinfo : EIATTR_EXIT_INSTR_OFFSETS
	.align		4
        /*01cc*/ 	.byte	0x04, 0x1c
        /*01ce*/ 	.short	(.L_222 - .L_221)


	//   ....[0]....
.L_221:
        /*01d0*/ 	.word	0x00000030


	//   ....[1]....
        /*01d4*/ 	.word	0x00005490


	//   ....[2]....
        /*01d8*/ 	.word	0x00005500


	//----- nvinfo : EIATTR_MAX_THREADS
	.align		4
.L_222:
        /*01dc*/ 	.byte	0x04, 0x05
        /*01de*/ 	.short	(.L_224 - .L_223)
.L_223:
        /*01e0*/ 	.word	0x00000100
        /*01e4*/ 	.word	0x00000001
        /*01e8*/ 	.word	0x00000001


	//----- nvinfo : EIATTR_CRS_STACK_SIZE
	.align		4
.L_224:
        /*01ec*/ 	.byte	0x04, 0x1e
        /*01ee*/ 	.short	(.L_226 - .L_225)
.L_225:
        /*01f0*/ 	.word	0x00000000


	//----- nvinfo : EIATTR_CBANK_PARAM_SIZE
	.align		4
.L_226:
        /*01f4*/ 	.byte	0x03, 0x19
        /*01f6*/ 	.short	0x0015


	//----- nvinfo : EIATTR_PARAM_CBANK
	.align		4
        /*01f8*/ 	.byte	0x04, 0x0a
        /*01fa*/ 	.short	(.L_228 - .L_227)
	.align		4
.L_227:
        /*01fc*/ 	.word	index@(.nv.constant0._ZN6thrust24THRUST_300001_SM_1000_NS8cuda_cub4core6detail13_kernel_agentINS1_8__reduce11ReduceAgentIPN4cuda3std3__45tupleIJflEEESC_SB_iNS1_9__extrema9arg_max_fIflNS9_4lessIfEEEEEEJSC_SC_iSH_EEEvDpT0_)
        /*0200*/ 	.short	0x0380
        /*0202*/ 	.short	0x0015


	//----- nvinfo : EIATTR_SW_WAR
	.align		4
.L_228:
        /*0204*/ 	.byte	0x04, 0x36
        /*0206*/ 	.short	(.L_230 - .L_229)
.L_229:
        /*0208*/ 	.word	0x00000008
.L_230:


//--------------------- .nv.info._ZN6thrust24THRUST_300001_SM_1000_NS8cuda_cub4core6detail13_kernel_agentINS1_8__reduce10DrainAgentIiEEJN3cub18CUB_300001_SM_10009GridQueueIjEEiEEEvDpT0_ --------------------------
	.section	.nv.info._ZN6thrust24THRUST_300001_SM_1000_NS8cuda_cub4core6detail13_kernel_agentINS1_8__reduce10DrainAgentIiEEJN3cub18CUB_300001_SM_10009GridQueueIjEEiEEEvDpT0_,"",@"SHT_CUDA_INFO"
	.sectionflags	@""
	.align	4


	//----- nvinfo : EIATTR_CUDA_API_VERSION
	.align		4
        /*0000*/ 	.byte	0x04, 0x37
        /*0002*/ 	.short	(.L_232 - .L_231)
.L_231:
        /*0004*/ 	.word	0x00000082


	//----- nvinfo : EIATTR_KPARAM_INFO
	.align		4
.L_232:
        /*0008*/ 	.byte	0x04, 0x17
        /*000a*/ 	.short	(.L_234 - .L_233)
.L_233:
        /*000c*/ 	.word	0x00000000
        /*0010*/ 	.short	0x0001
        /*0012*/ 	.short	0x0008
        /*0014*/ 	.byte	0x00, 0xf0, 0x11, 0x00


	//----- nvinfo : EIATTR_KPARAM_INFO
	.align		4
.L_234:
        /*0018*/ 	.byte	0x04, 0x17
        /*001a*/ 	.short	(.L_236 - .L_235)
.L_235:
        /*001c*/ 	.word	0x00000000
        /*0020*/ 	.short	0x0000
        /*0022*/ 	.short	0x0000
        /*0024*/ 	.byte	0x00, 0xf0, 0x21, 0x00


	//----- nvinfo : EIATTR_SPARSE_MMA_MASK
	.align		4
.L_236:
        /*0028*/ 	.byte	0x03, 0x50
        /*002a*/ 	.short	0x0000


	//----- nvinfo : EIATTR_MAXREG_COUNT
	.align		4
        /*002c*/ 	.byte	0x03, 0x1b
        /*002e*/ 	.short	0x00ff


	//----- nvinfo : EIATTR_MERCURY_ISA_VERSION
	.align		4
        /*0030*/ 	.byte	0x03, 0x5f
        /*0032*/ 	.short	0x0101


	//----- nvinfo : EIATTR_VRC_CTA_INIT_COUNT
	.align		4
        /*0034*/ 	.byte	0x02, 0x4a
	.zero		1
	.zero		1


	//----- nvinfo : EIATTR_EXIT_INSTR_OFFSETS
	.align		4
        /*0038*/ 	.byte	0x04, 0x1c
        /*003a*/ 	.short	(.L_238 - .L_237)


	//   ....[0]....
.L_237:
        /*003c*/ 	.word	0x00000060


	//----- nvinfo : EIATTR_MAX_THREADS
	.align		4
.L_238:
        /*0040*/ 	.byte	0x04, 0x05
        /*0042*/ 	.short	(.L_240 - .L_239)
.L_239:
        /*0044*/ 	.word	0x00000001
        /*0048*/ 	.word	0x00000001
        /*004c*/ 	.word	0x00000001


	//----- nvinfo : EIATTR_CBANK_PARAM_SIZE
	.align		4
.L_240:
        /*0050*/ 	.byte	0x03, 0x19
        /*0052*/ 	.short	0x000c


	//----- nvinfo : EIATTR_PARAM_CBANK
	.align		4
        /*0054*/ 	.byte	0x04, 0x0a
        /*0056*/ 	.short	(.L_242 - .L_241)
	.align		4
.L_241:
        /*0058*/ 	.word	index@(.nv.constant0._ZN6thrust24THRUST_300001_SM_1000_NS8cuda_cub4core6detail13_kernel_agentINS1_8__reduce10DrainAgentIiEEJN3cub18CUB_300001_SM_10009GridQueueIjEEiEEEvDpT0_)
        /*005c*/ 	.short	0x0380
        /*005e*/ 	.short	0x000c


	//----- nvinfo : EIATTR_SW_WAR
	.align		4
.L_242:
        /*0060*/ 	.byte	0x04, 0x36
        /*0062*/ 	.short	(.L_244 - .L_243)
.L_243:
        /*0064*/ 	.word	0x00000008
.L_244:


//--------------------- .nv.info._ZN6thrust24THRUST_300001_SM_1000_NS8cuda_cub4core6detail13_kernel_agentINS1_8__reduce11ReduceAgentINS0_12zip_iteratorIN4cuda3std3__45tupleIJNS0_6detail15normal_iteratorINS0_10device_ptrIfEEEENS0_17counting_iteratorIlNS0_11use_defaultESI_SI_EEEEEEEPNSB_IJflEEESM_iNS1_9__extrema9arg_max_fIflNSA_4lessIfEEEEEEJSL_SN_iN3cub18CUB_300001_SM_100013GridEvenShareIiEENSV_9GridQueueIjEESS_EEEvDpT0_ --------------------------
	.section	.nv.info._ZN6thrust24THRUST_300001_SM_1000_NS8cuda_cub4core6detail13_kernel_agentINS1_8__reduce11ReduceAgentINS0_12zip_iteratorIN4cuda3std3__45tupleIJNS0_6detail15normal_iteratorINS0_10device_ptrIfEEEENS0_17counting_iteratorIlNS0_11use_defaultESI_SI_EEEEEEEPNSB_IJflEEESM_iNS1_9__extrema9arg_max_fIflNSA_4lessIfEEEEEEJSL_SN_iN3cub18CUB_300001_SM_100013GridEvenShareIiEENSV_9GridQueueIjEESS_EEEvDpT0_,"",@"SHT_CUDA_INFO"
	.sectionflags	@""
	.align	4


	//----- nvinfo : EIATTR_CUDA_API_VERSION
	.align		4
        /*0000*/ 	.byte	0x04, 0x37
        /*0002*/ 	.short	(.L_246 - .L_245)
.L_245:
        /*0004*/ 	.word	0x00000082


	//----- nvinfo : EIATTR_KPARAM_INFO
	.align		4
.L_246:
        /*0008*/ 	.byte	0x04, 0x17
        /*000a*/ 	.short	(.L_248 - .L_247)
.L_247:
        /*000c*/ 	.word	0x00000000
        /*0010*/ 	.short	0x0005
        /*0012*/ 	.short	0x0050
        /*0014*/ 	.byte	0x00, 0xf0, 0x05, 0x00


	//----- nvinfo : EIATTR_KPARAM_INFO
	.align		4
.L_248:
        /*0018*/ 	.byte	0x04, 0x17
        /*001a*/ 	.short	(.L_250 - .L_249)
.L_249:
        /*001c*/ 	.word	0x00000000
        /*0020*/ 	.short	0x0004
        /*0022*/ 	.short	0x0048
        /*0024*/ 	.byte	0x00, 0xf0, 0x21, 0x00


	//----- nvinfo : EIATTR_KPARAM_INFO
	.align		4
.L_250:
        /*0028*/ 	.byte	0x04, 0x17
        /*002a*/ 	.short	(.L_252 - .L_251)
.L_251:
        /*002c*/ 	.word	0x00000000
        /*0030*/ 	.short	0x0003
        /*0032*/ 	.short	0x001c
        /*0034*/ 	.byte	0x00, 0xf0, 0xa1, 0x00


	//----- nvinfo : EIATTR_KPARAM_INFO
	.align		4
.L_252:
        /*0038*/ 	.byte	0x04, 0x17
        /*003a*/ 	.short	(.L_254 - .L_253)
.L_253:
        /*003c*/ 	.word	0x00000000
        /*0040*/ 	.short	0x0002
        /*0042*/ 	.short	0x0018
        /*0044*/ 	.byte	0x00, 0xf0, 0x11, 0x00


	//----- nvinfo : EIATTR_KPARAM_INFO
	.align		4
.L_254:
        /*0048*/ 	.byte	0x04, 0x17
        /*004a*/ 	.short	(.L_256 - .L_255)
.L_255:
        /*004c*/ 	.word	0x00000000
        /*0050*/ 	.short	0x0001
        /*0052*/ 	.short	0x0010
        /*0054*/ 	.byte	0x00, 0xf5, 0x21, 0x00


	//----- nvinfo : EIATTR_KPARAM_INFO
	.align		4
.L_256:
        /*0058*/ 	.byte	0x04, 0x17
        /*005a*/ 	.short	(.L_258 - .L_257)
.L_257:
        /*005c*/ 	.word	0x00000000
        /*0060*/ 	.short	0x0000
        /*0062*/ 	.short	0x0000
        /*0064*/ 	.byte	0x00, 0xf0, 0x41, 0x00


	//----- nvinfo : EIATTR_SPARSE_MMA_MASK
	.align		4
.L_258:
        /*0068*/ 	.byte	0x03, 0x50
        /*006a*/ 	.short	0x0000


	//----- nvinfo : EIATTR_MAXREG_COUNT
	.align		4
        /*006c*/ 	.byte	0x03, 0x1b
        /*006e*/ 	.short	0x00ff


	//----- nvinfo : EIATTR_NUM_BARRIERS
	.align		4
        /*0070*/ 	.byte	0x02, 0x4c
        /*0072*/ 	.byte	0x01
	.zero		1


	//----- nvinfo : EIATTR_MERCURY_ISA_VERSION
	.align		4
        /*0074*/ 	.byte	0x03, 0x5f
        /*0076*/ 	.short	0x0101


	//----- nvinfo : EIATTR_COOP_GROUP_MASK_REGIDS
	.align		4
        /*0078*/ 	.byte	0x04, 0x29
        /*007a*/ 	.short	(.L_260 - .L_259)


	//   ....[0]....
.L_259:
        /*007c*/ 	.word	0xffffffff


	//   ....[1]....
        /*0080*/ 	.word	0xffffffff


	//   ....[2]....
        /*0084*/ 	.word	0xffffffff


	//   ....[3]....
        /*0088*/ 	.word	0xffffffff


	//   ....[4]....
        /*008c*/ 	.word	0xffffffff


	//   ....[5]....
        /*0090*/ 	.word	0xffffffff


	//   ....[6]....
        /*0094*/ 	.word	0xffffffff


	//   ....[7]....
        /*0098*/ 	.word	0xffffffff


	//   ....[8]....
        /*009c*/ 	.word	0xffffffff


	//   ....[9]....
        /*00a0*/ 	.word	0xffffffff


	//   ....[10]....
        /*00a4*/ 	.word	0xffffffff


	//   ....[11]....
        /*00a8*/ 	.word	0xffffffff


	//   ....[12]....
        /*00ac*/ 	.word	0xffffffff


	//   ....[13]....
        /*00b0*/ 	.word	0xffffffff


	//   ....[14]....
        /*00b4*/ 	.word	0xffffffff


	//   ....[15]....
        /*00b8*/ 	.word	0xffffffff


	//   ....[16]....
        /*00bc*/ 	.word	0xffffffff


	//   ....[17]....
        /*00c0*/ 	.word	0xffffffff


	//   ....[18]....
        /*00c4*/ 	.word	0xffffffff


	//   ....[19]....
        /*00c8*/ 	.word	0xffffffff


	//   ....[20]....
        /*00cc*/ 	.word	0xffffffff


	//   ....[21]....
        /*00d0*/ 	.word	0xffffffff


	//   ....[22]....
        /*00d4*/ 	.word	0xffffffff


	//   ....[23]....
        /*00d8*/ 	.word	0xffffffff


	//   ....[24]....
        /*00dc*/ 	.word	0xffffffff


	//   ....[25]....
        /*00e0*/ 	.word	0xffffffff


	//   ....[26]....
        /*00e4*/ 	.word	0xffffffff


	//   ....[27]....
        /*00e8*/ 	.word	0xffffffff


	//   ....[28]....
        /*00ec*/ 	.word	0xffffffff


	//   ....[29]....
        /*00f0*/ 	.word	0xffffffff


	//   ....[30]....
        /*00f4*/ 	.word	0xffffffff


	//   ....[31]....
        /*00f8*/ 	.word	0xffffffff


	//   ....[32]....
        /*00fc*/ 	.word	0xffffffff


	//   ....[33]....
        /*0100*/ 	.word	0xffffffff


	//   ....[34]....
        /*0104*/ 	.word	0xffffffff


	//   ....[35]....
        /*0108*/ 	.word	0xffffffff


	//   ....[36]....
        /*010c*/ 	.word	0xffffffff


	//   ....[37]....
        /*0110*/ 	.word	0xffffffff


	//   ....[38]....
        /*0114*/ 	.word	0xffffffff


	//   ....[39]....
        /*0118*/ 	.word	0xffffffff


	//   ....[40]....
        /*011c*/ 	.word	0xffffffff


	//   ....[41]....
        /*0120*/ 	.word	0xffffffff


	//   ....[42]....
        /*0124*/ 	.word	0xffffffff


	//   ....[43]....
        /*0128*/ 	.word	0xffffffff


	//   ....[44]....
        /*012c*/ 	.word	0xffffffff


	//----- nvinfo : EIATTR_COOP_GROUP_INSTR_OFFSETS
	.align		4
.L_260:
        /*0130*/ 	.byte	0x04, 0x28
        /*0132*/ 	.short	(.L_262 - .L_261)


	//   ....[0]....
.L_261:
        /*0134*/ 	.word	0x00000b70


	//   ....[1]....
        /*0138*/ 	.word	0x00000ba0


	//   ....[2]....
        /*013c*/ 	.word	0x00000bb0


	//   ....[3]....
        /*0140*/ 	.word	0x00000d20


	//   ....[4]....
        /*0144*/ 	.word	0x00000d60


	//   ....[5]....
        /*0148*/ 	.word	0x00000d90


	//   ....[6]....
        /*014c*/ 	.word	0x00000ed0


	//   ....[7]....
        /*0150*/ 	.word	0x00000f00


	//   ....[8]....
        /*0154*/ 	.word	0x00000f30


	//   ....[9]....
        /*0158*/ 	.word	0x00001060


	//   ....[10]....
        /*015c*/ 	.word	0x00001090


	//   ....[11]....
        /*0160*/ 	.word	0x000010c0


	//   ....[12]....
        /*0164*/ 	.word	0x000011f0


	//   ....[13]....
        /*0168*/ 	.word	0x00001220


	//   ....[14]....
        /*016c*/ 	.word	0x00001250


	//   ....[15]....
        /*0170*/ 	.word	0x00001e00


	//   ....[16]....
        /*0174*/ 	.word	0x00001e10


	//   ....[17]....
        /*0178*/ 	.word	0x00001e90


	//   ....[18]....
        /*017c*/ 	.word	0x00002010


	//   ....[19]....
        /*0180*/ 	.word	0x00002040


	//   ....[20]....
        /*0184*/ 	.word	0x00002070


	//   ....[21]....
        /*0188*/ 	.word	0x000021a0


	//   ....[22]....
        /*018c*/ 	.word	0x000021d0


	//   ....[23]....
        /*0190*/ 	.word	0x00002200


	//   ....[24]....
        /*0194*/ 	.word	0x00002330


	//   ....[25]....
        /*0198*/ 	.word	0x00002360


	//   ....[26]....
        /*019c*/ 	.word	0x00002390


	//   ....[27]....
        /*01a0*/ 	.word	0x000024c0


	//   ....[28]....
        /*01a4*/ 	.word	0x000024f0


	//   ....[29]....
        /*01a8*/ 	.word	0x00002520


	//   ....[30]....
        /*01ac*/ 	.word	0x000046b0


	//   ....[31]....
        /*01b0*/ 	.word	0x000046d0


	//   ....[32]....
        /*01b4*/ 	.word	0x000046e0


	//   ....[33]....
        /*01b8*/ 	.word	0x00004880


	//   ....[34]....
        /*01bc*/ 	.word	0x000048b0


	//   ....[35]....
        /*01c0*/ 	.word	0x000048e0


	//   ....[36]....
        /*01c4*/ 	.word	0x00004a10


	//   ....[37]....
        /*01c8*/ 	.word	0x00004a40


	//   ....[38]....
        /*01cc*/ 	.word	0x00004a70


	//   ....[39]....
        /*01d0*/ 	.word	0x00004ba0


	//   ....[40]....
        /*01d4*/ 	.word	0x00004bd0


	//   ....[41]....
        /*01d8*/ 	.word	0x00004c00


	//   ....[42]....
        /*01dc*/ 	.word	0x00004d30


	//   ....[43]....
        /*01e0*/ 	.word	0x00004d60


	//   ....[44]....
        /*01e4*/ 	.word	0x00004d90


	//----- nvinfo : EIATTR_VRC_CTA_INIT_COUNT
	.align		4
.L_262:
        /*01e8*/ 	.byte	0x02, 0x4a
	.zero		1
	.zero		1


	//----- nvinfo : EIATTR_EXIT_INSTR_OFFSETS
	.align		4
        /*01ec*/ 	.byte	0x04, 0x1c
        /*01ee*/ 	.short	(.L_264 - .L_263)


	//   ....[0]....
.L_263:
        /*01f0*/ 	.word	0x000058a0


	//   ....[1]....
        /*01f4*/ 	.word	0x00005910


	//----- nvinfo : EIATTR_MAX_THREADS
	.align		4
.L_264:
        /*01f8*/ 	.byte	0x04, 0x05
        /*01fa*/ 	.short	(.L_266 - .L_265)
.L_265:
        /*01fc*/ 	.word	0x00000100
        /*0200*/ 	.word	0x00000001
        /*0204*/ 	.word	0x00000001


	//----- nvinfo : EIATTR_CRS_STACK_SIZE
	.align		4
.L_266:
        /*0208*/ 	.byte	0x04, 0x1e
        /*020a*/ 	.short	(.L_268 - .L_267)
.L_267:
        /*020c*/ 	.word	0x00000000


	//----- nvinfo : EIATTR_CBANK_PARAM_SIZE
	.align		4
.L_268:
        /*0210*/ 	.byte	0x03, 0x19
        /*0212*/ 	.short	0x0051


	//----- nvinfo : EIATTR_PARAM_CBANK
	.align		4
        /*0214*/ 	.byte	0x04, 0x0a
        /*0216*/ 	.short	(.L_270 - .L_269)
	.align		4
.L_269:
        /*0218*/ 	.word	index@(.nv.constant0._ZN6thrust24THRUST_300001_SM_1000_NS8cuda_cub4core6detail13_kernel_agentINS1_8__reduce11ReduceAgentINS0_12zip_iteratorIN4cuda3std3__45tupleIJNS0_6detail15normal_iteratorINS0_10device_ptrIfEEEENS0_17counting_iteratorIlNS0_11use_defaultESI_SI_EEEEEEEPNSB_IJflEEESM_iNS1_9__extrema9arg_max_fIflNSA_4lessIfEEEEEEJSL_SN_iN3cub18CUB_300001_SM_100013GridEvenShareIiEENSV_9GridQueueIjEESS_EEEvDpT0_)
        /*021c*/ 	.short	0x0380
        /*021e*/ 	.short	0x0051


	//----- nvinfo : EIATTR_SW_WAR
	.align		4
.L_270:
        /*0220*/ 	.byte	0x04, 0x36
        /*0222*/ 	.short	(.L_272 - .L_271)
.L_271:
        /*0224*/ 	.word	0x00000008
.L_272:


//--------------------- .nv.info._ZN6thrust24THRUST_300001_SM_1000_NS8cuda_cub4core6detail13_kernel_agentINS1_8__reduce11ReduceAgentINS0_12zip_iteratorIN4cuda3std3__45tupleIJNS0_6detail15normal_iteratorINS0_10device_ptrIfEEEENS0_17counting_iteratorIlNS0_11use_defaultESI_SI_EEEEEEEPNSB_IJflEEESM_iNS1_9__extrema9arg_max_fIflNSA_4lessIfEEEEEEJSL_SN_iSS_EEEvDpT0_ --------------------------
	.section	.nv.info._ZN6thrust24THRUST_300001_SM_1000_NS8cuda_cub4core6detail13_kernel_agentINS1_8__reduce11ReduceAgentINS0_12zip_iteratorIN4cuda3std3__45tupleIJNS0_6detail15normal_iteratorINS0_10device_ptrIfEEEENS0_17counting_iteratorIlNS0_11use_defaultESI_SI_EEEEEEEPNSB_IJflEEESM_iNS1_9__extrema9arg_max_fIflNSA_4lessIfEEEEEEJSL_SN_iSS_EEEvDpT0_,"",@"SHT_CUDA_INFO"
	.sectionflags	@""
	.align	4


	//----- nvinfo : EIATTR_CUDA_API_VERSION
	.align		4
        /*0000*/ 	.byte	0x04, 0x37
        /*0002*/ 	.short	(.L_274 - .L_273)
.L_273:
        /*0004*/ 	.word	0x00000082


	//----- nvinfo : EIATTR_KPARAM_INFO
	.align		4
.L_274:
        /*0008*/ 	.byte	0x04, 0x17
        /*000a*/ 	.short	(.L_276 - .L_275)
.L_275:
        /*000c*/ 	.word	0x00000000
        /*0010*/ 	.short	0x0003
        /*0012*/ 	.short	0x001c
        /*0014*/ 	.byte	0x00, 0xf0, 0x05, 0x00


	//----- nvinfo : EIATTR_KPARAM_INFO
	.align		4
.L_276:
        /*0018*/ 	.byte	0x04, 0x17
        /*001a*/ 	.short	(.L_278 - .L_277)
.L_277:
        /*001c*/ 	.word	0x00000000
        /*0020*/ 	.short	0x0002
        /*0022*/ 	.short	0x0018
        /*0024*/ 	.byte	0x00, 0xf0, 0x11, 0x00


	//----- nvinfo : EIATTR_KPARAM_INFO
	.align		4
.L_278:
        /*0028*/ 	.byte	0x04, 0x17
        /*002a*/ 	.short	(.L_280 - .L_279)
.L_279:
        /*002c*/ 	.word	0x00000000
        /*0030*/ 	.short	0x0001
        /*0032*/ 	.short	0x0010
        /*0034*/ 	.byte	0x00, 0xf5, 0x21, 0x00


	//----- nvinfo : EIATTR_KPARAM_INFO
	.align		4
.L_280:
        /*0038*/ 	.byte	0x04, 0x17
        /*003a*/ 	.short	(.L_282 - .L_281)
.L_281:
        /*003c*/ 	.word	0x00000000
        /*0040*/ 	.short	0x0000
        /*0042*/ 	.short	0x0000
        /*0044*/ 	.byte	0x00, 0xf0, 0x41, 0x00


	//----- nvinfo : EIATTR_SPARSE_MMA_MASK
	.align		4
.L_282:
        /*0048*/ 	.byte	0x03, 0x50
        /*004a*/ 	.short	0x0000


	//----- nvinfo : EIATTR_MAXREG_COUNT
	.align		4
        /*004c*/ 	.byte	0x03, 0x1b
        /*004e*/ 	.short	0x00ff


	//----- nvinfo : EIATTR_NUM_BARRIERS
	.align		4
        /*0050*/ 	.byte	0x02, 0x4c
        /*0052*/ 	.byte	0x01
	.zero		1


	//----- nvinfo : EIATTR_MERCURY_ISA_VERSION
	.align		4
        /*0054*/ 	.byte	0x03, 0x5f
        /*0056*/ 	.short	0x0101


	//----- nvinfo : EIATTR_COOP_GROUP_MASK_REGIDS
	.align		4
        /*0058*/ 	.byte	0x04, 0x29
        /*005a*/ 	.short	(.L_284 - .L_283)


	//   ....[0]....
.L_283:
        /*005c*/ 	.word	0xffffffff


	//   ....[1]....
        /*0060*/ 	.word	0xffffffff


	//   ....[2]....
        /*0064*/ 	.word	0xffffffff


	//   ....[3]....
        /*0068*/ 	.word	0xffffffff


	//   ....[4]....
        /*006c*/ 	.word	0xffffffff


	//   ....[5]....
        /*0070*/ 	.word	0xffffffff


	//   ....[6]....
        /*0074*/ 	.word	0xffffffff


	//   ....[7]....
        /*0078*/ 	.word	0xffffffff


	//   ....[8]....
        /*007c*/ 	.word	0xffffffff


	//   ....[9]....
        /*0080*/ 	.word	0xffffffff


	//   ....[10]....
        /*0084*/ 	.word	0xffffffff


	//   ....[11]....
        /*0088*/ 	.word	0xffffffff


	//   ....[12]....
        /*008c*/ 	.word	0xffffffff


	//   ....[13]....
        /*0090*/ 	.word	0xffffffff


	//   ....[14]....
        /*0094*/ 	.word	0xffffffff


	//   ....[15]....
        /*0098*/ 	.word	0xffffffff


	//   ....[16]....
        /*009c*/ 	.word	0xffffffff


	//   ....[17]....
        /*00a0*/ 	.word	0xffffffff


	//   ....[18]....
        /*00a4*/ 	.word	0xffffffff


	//   ....[19]....
        /*00a8*/ 	.word	0xffffffff


	//   ....[20]....
        /*00ac*/ 	.word	0xffffffff


	//   ....[21]....
        /*00b0*/ 	.word	0xffffffff


	//   ....[22]....
        /*00b4*/ 	.word	0xffffffff


	//   ....[23]....
        /*00b8*/ 	.word	0xffffffff


	//   ....[24]....
        /*00bc*/ 	.word	0xffffffff


	//   ....[25]....
        /*00c0*/ 	.word	0xffffffff


	//   ....[26]....
        /*00c4*/ 	.word	0xffffffff


	//   ....[27]....
        /*00c8*/ 	.word	0xffffffff


	//   ....[28]....
        /*00cc*/ 	.word	0xffffffff


	//   ....[29]....
        /*00d0*/ 	.word	0xffffffff


	//   ....[30]....
        /*00d4*/ 	.word	0xffffffff


	//   ....[31]....
        /*00d8*/ 	.word	0xffffffff


	//   ....[32]....
        /*00dc*/ 	.word	0xffffffff


	//   ....[33]....
        /*00e0*/ 	.word	0xffffffff


	//   ....[34]....
        /*00e4*/ 	.word	0xffffffff


	//   ....[35]....
        /*00e8*/ 	.word	0xffffffff


	//   ....[36]....
        /*00ec*/ 	.word	0xffffffff


	//   ....[37]....
        /*00f0*/ 	.word	0xffffffff


	//   ....[38]....
        /*00f4*/ 	.word	0xffffffff


	//   ....[39]....
        /*00f8*/ 	.word	0xffffffff


	//   ....[40]....
        /*00fc*/ 	.word	0xffffffff


	//   ....[41]....
        /*0100*/ 	.word	0xffffffff


	//   ....[42]....
        /*0104*/ 	.word	0xffffffff


	//   ....[43]....
        /*0108*/ 	.word	0xffffffff


	//   ....[44]....
        /*010c*/ 	.word	0xffffffff


	//----- nvinfo : EIATTR_COOP_GROUP_INSTR_OFFSETS
	.align		4
.L_284:
        /*0110*/ 	.byte	0x04, 0x28
        /*0112*/ 	.short	(.L_286 - .L_285)


	//   ....[0]....
.L_285:
        /*0114*/ 	.word	0x00000b00


	//   ....[1]....
        /*0118*/ 	.word	0x00000b30


	//   ....[2]....
        /*011c*/ 	.word	0x00000b40


	//   ....[3]....
        /*0120*/ 	.word	0x00000cb0


	//   ....[4]....
        /*0124*/ 	.word	0x00000cf0


	//   ....[5]....
        /*0128*/ 	.word	0x00000d20


	//   ....[6]....
        /*012c*/ 	.word	0x00000e60


	//   ....[7]....
        /*0130*/ 	.word	0x00000e90


	//   ....[8]....
        /*0134*/ 	.word	0x00000ec0


	//   ....[9]....
        /*0138*/ 	.word	0x00000ff0


	//   ....[10]....
        /*013c*/ 	.word	0x00001020


	//   ....[11]....
        /*0140*/ 	.word	0x00001050


	//   ....[12]....
        /*0144*/ 	.word	0x00001180


	//   ....[13]....
        /*0148*/ 	.word	0x000011b0


	//   ....[14]....
        /*014c*/ 	.word	0x000011e0


	//   ....[15]....
        /*0150*/ 	.word	0x00001da0


	//   ....[16]....
        /*0154*/ 	.word	0x00001db0


	//   ....[17]....
        /*0158*/ 	.word	0x00001e30


	//   ....[18]....
        /*015c*/ 	.word	0x00001fa0


	//   ....[19]....
        /*0160*/ 	.word	0x00001fd0


	//   ....[20]....
        /*0164*/ 	.word	0x00002000


	//   ....[21]....
        /*0168*/ 	.word	0x00002130


	//   ....[22]....
        /*016c*/ 	.word	0x00002160


	//   ....[23]....
        /*0170*/ 	.word	0x00002190


	//   ....[24]....
        /*0174*/ 	.word	0x000022c0


	//   ....[25]....
        /*0178*/ 	.word	0x000022f0


	//   ....[26]....
        /*017c*/ 	.word	0x00002320


	//   ....[27]....
        /*0180*/ 	.word	0x00002450


	//   ....[28]....
        /*0184*/ 	.word	0x00002480


	//   ....[29]....
        /*0188*/ 	.word	0x000024b0


	//   ....[30]....
        /*018c*/ 	.word	0x000043f0


	//   ....[31]....
        /*0190*/ 	.word	0x00004410


	//   ....[32]....
        /*0194*/ 	.word	0x00004420


	//   ....[33]....
        /*0198*/ 	.word	0x000045c0


	//   ....[34]....
        /*019c*/ 	.word	0x000045f0


	//   ....[35]....
        /*01a0*/ 	.word	0x00004620


	//   ....[36]....
        /*01a4*/ 	.word	0x00004750


	//   ....[37]....
        /*01a8*/ 	.word	0x00004780


	//   ....[38]....
        /*01ac*/ 	.word	0x000047b0


	//   ....[39]....
        /*01b0*/ 	.word	0x000048e0


	//   ....[40]....
        /*01b4*/ 	.word	0x00004910


	//   ....[41]....
        /*01b8*/ 	.word	0x00004940


	//   ....[42]....
        /*01bc*/ 	.word	0x00004a70


	//   ....[43]....
        /*01c0*/ 	.word	0x00004aa0


	//   ....[44]....
        /*01c4*/ 	.word	0x00004ad0


	//----- nvinfo : EIATTR_VRC_CTA_INIT_COUNT
	.align		4
.L_286:
        /*01c8*/ 	.byte	0x02, 0x4a
	.zero		1
	.zero		1


	//----- nvinfo : EIATTR_EXIT_INSTR_OFFSETS
	.align		4
        /*01cc*/ 	.byte	0x04, 0x1c
        /*01ce*/ 	.short	(.L_288 - .L_287)


	//   ....[0]....
.L_287:
        /*01d0*/ 	.word	0x00000030


	//   ....[1]....
        /*01d4*/ 	.word	0x000055e0


	//   ....[2]....
        /*01d8*/ 	.word	0x00005650


	//----- nvinfo : EIATTR_MAX_THREADS
	.align		4
.L_288:
        /*01dc*/ 	.byte	0x04, 0x05
        /*01de*/ 	.short	(.L_290 - .L_289)
.L_289:
        /*01e0*/ 	.word	0x00000100
        /*01e4*/ 	.word	0x00000001
        /*01e8*/ 	.word	0x00000001


	//----- nvinfo : EIATTR_CRS_STACK_SIZE
	.align		4
.L_290:
        /*01ec*/ 	.byte	0x04, 0x1e
        /*01ee*/ 	.short	(.L_292 - .L_291)
.L_291:
        /*01f0*/ 	.word	0x00000000


	//----- nvinfo : EIATTR_CBANK_PARAM_SIZE
	.align		4
.L_292:
        /*01f4*/ 	.byte	0x03, 0x19
        /*01f6*/ 	.short	0x001d


	//----- nvinfo : EIATTR_PARAM_CBANK
	.align		4
        /*01f8*/ 	.byte	0x04, 0x0a
        /*01fa*/ 	.short	(.L_294 - .L_293)
	.align		4
.L_293:
        /*01fc*/ 	.word	index@(.nv.constant0._ZN6thrust24THRUST_300001_SM_1000_NS8cuda_cub4core6detail13_kernel_agentINS1_8__reduce11ReduceAgentINS0_12zip_iteratorIN4cuda3std3__45tupleIJNS0_6detail15normal_iteratorINS0_10device_ptrIfEEEENS0_17counting_iteratorIlNS0_11use_defaultESI_SI_EEEEEEEPNSB_IJflEEESM_iNS1_9__extrema9arg_max_fIflNSA_4lessIfEEEEEEJSL_SN_iSS_EEEvDpT0_)
        /*0200*/ 	.short	0x0380
        /*0202*/ 	.short	0x001d


	//----- nvinfo : EIATTR_SW_WAR
	.align		4
.L_294:
        /*0204*/ 	.byte	0x04, 0x36
        /*0206*/ 	.short	(.L_296 - .L_295)
.L_295:
        /*0208*/ 	.word	0x00000008
.L_296:


//--------------------- .nv.info._Z24reduceMax_atomic_persistPfS_j --------------------------
	.section	.nv.info._Z24reduceMax_atomic_persistPfS_j,"",@"SHT_CUDA_INFO"
	.sectionflags	@""
	.align	4


	//----- nvinfo : EIATTR_CUDA_API_VERSION
	.align		4
        /*0000*/ 	.byte	0x04, 0x37
        /*0002*/ 	.short	(.L_298 - .L_297)
.L_297:
        /*0004*/ 	.word	0x00000082


	//----- nvinfo : EIATTR_KPARAM_INFO
	.align		4
.L_298:
        /*0008*/ 	.byte	0x04, 0x17
        /*000a*/ 	.short	(.L_300 - .L_299)
.L_299:
        /*000c*/ 	.word	0x00000000
        /*0010*/ 	.short	0x0002
        /*0012*/ 	.short	0x0010
        /*0014*/ 	.byte	0x00, 0xf0, 0x11, 0x00


	//----- nvinfo : EIATTR_KPARAM_INFO
	.align		4
.L_300:
        /*0018*/ 	.byte	0x04, 0x17
        /*001a*/ 	.short	(.L_302 - .L_301)
.L_301:
        /*001c*/ 	.word	0x00000000
        /*0020*/ 	.short	0x0001
        /*0022*/ 	.short	0x0008
        /*0024*/ 	.byte	0x00, 0xf5, 0x21, 0x00


	//----- nvinfo : EIATTR_KPARAM_INFO
	.align		4
.L_302:
        /*0028*/ 	.byte	0x04, 0x17
        /*002a*/ 	.short	(.L_304 - .L_303)
.L_303:
        /*002c*/ 	.word	0x00000000
        /*0030*/ 	.short	0x0000
        /*0032*/ 	.short	0x0000
        /*0034*/ 	.byte	0x00, 0xf5, 0x21, 0x00


	//----- nvinfo : EIATTR_SPARSE_MMA_MASK
	.align		4
.L_304:
        /*0038*/ 	.byte	0x03, 0x50
        /*003a*/ 	.short	0x0000


	//----- nvinfo : EIATTR_MAXREG_COUNT
	.align		4
        /*003c*/ 	.byte	0x03, 0x1b
        /*003e*/ 	.short	0x00ff


	//----- nvinfo : EIATTR_MERCURY_ISA_VERSION
	.align		4
        /*0040*/ 	.byte	0x03, 0x5f
        /*0042*/ 	.short	0x0101


	//----- nvinfo : EIATTR_VRC_CTA_INIT_COUNT
	.align		4
        /*0044*/ 	.byte	0x02, 0x4a
	.zero		1
	.zero		1


	//----- nvinfo : EIATTR_EXIT_INSTR_OFFSETS
	.align		4
        /*0048*/ 	.byte	0x04, 0x1c
        /*004a*/ 	.short	(.L_306 - .L_305)


	//   ....[0]....
.L_305:
        /*004c*/ 	.word	0x00000010


	//----- nvinfo : EIATTR_CBANK_PARAM_SIZE
	.align		4
.L_306:
        /*0050*/ 	.byte	0x03, 0x19
        /*0052*/ 	.short	0x0014


	//----- nvinfo : EIATTR_PARAM_CBANK
	.align		4
        /*0054*/ 	.byte	0x04, 0x0a
        /*0056*/ 	.short	(.L_308 - .L_307)
	.align		4
.L_307:
        /*0058*/ 	.word	index@(.nv.constant0._Z24reduceMax_atomic_persistPfS_j)
        /*005c*/ 	.short	0x0380
        /*005e*/ 	.short	0x0014


	//----- nvinfo : EIATTR_SW_WAR
	.align		4
.L_308:
        /*0060*/ 	.byte	0x04, 0x36
        /*0062*/ 	.short	(.L_310 - .L_309)
.L_309:
        /*0064*/ 	.word	0x00000008
.L_310:


//--------------------- .nv.info._Z17reduceMax_persistPfS_j --------------------------
	.section	.nv.info._Z17reduceMax_persistPfS_j,"",@"SHT_CUDA_INFO"
	.sectionflags	@""
	.align	4


	//----- nvinfo : EIATTR_CUDA_API_VERSION
	.align		4
        /*0000*/ 	.byte	0x04, 0x37
        /*0002*/ 	.short	(.L_312 - .L_311)
.L_311:
        /*0004*/ 	.word	0x00000082


	//----- nvinfo : EIATTR_KPARAM_INFO
	.align		4
.L_312:
        /*0008*/ 	.byte	0x04, 0x17
        /*000a*/ 	.short	(.L_314 - .L_313)
.L_313:
        /*000c*/ 	.word	0x00000000
        /*0010*/ 	.short	0x0002
        /*0012*/ 	.short	0x0010
        /*0014*/ 	.byte	0x00, 0xf0, 0x11, 0x00


	//----- nvinfo : EIATTR_KPARAM_INFO
	.align		4
.L_314:
        /*0018*/ 	.byte	0x04, 0x17
        /*001a*/ 	.short	(.L_316 - .L_315)
.L_315:
        /*001c*/ 	.word	0x00000000
        /*0020*/ 	.short	0x0001
        /*0022*/ 	.short	0x0008
        /*0024*/ 	.byte	0x00, 0xf5, 0x21, 0x00


	//----- nvinfo : EIATTR_KPARAM_INFO
	.align		4
.L_316:
        /*0028*/ 	.byte	0x04, 0x17
        /*002a*/ 	.short	(.L_318 - .L_317)
.L_317:
        /*002c*/ 	.word	0x00000000
        /*0030*/ 	.short	0x0000
        /*0032*/ 	.short	0x0000
        /*0034*/ 	.byte	0x00, 0xf5, 0x21, 0x00


	//----- nvinfo : EIATTR_SPARSE_MMA_MASK
	.align		4
.L_318:
        /*0038*/ 	.byte	0x03, 0x50
        /*003a*/ 	.short	0x0000


	//----- nvinfo : EIATTR_MAXREG_COUNT
	.align		4
        /*003c*/ 	.byte	0x03, 0x1b
        /*003e*/ 	.short	0x00ff


	//----- nvinfo : EIATTR_NUM_BARRIERS
	.align		4
        /*0040*/ 	.byte	0x02, 0x4c
        /*0042*/ 	.byte	0x01
	.zero		1


	//----- nvinfo : EIATTR_MERCURY_ISA_VERSION
	.align		4
        /*0044*/ 	.byte	0x03, 0x5f
        /*0046*/ 	.short	0x0101


	//----- nvinfo : EIATTR_VRC_CTA_INIT_COUNT
	.align		4
        /*0048*/ 	.byte	0x02, 0x4a
	.zero		1
	.zero		1


	//----- nvinfo : EIATTR_EXIT_INSTR_OFFSETS
	.align		4
        /*004c*/ 	.byte	0x04, 0x1c
        /*004e*/ 	.short	(.L_320 - .L_319)


	//   ....[0]....
.L_319:
        /*0050*/ 	.word	0x000008c0


	//   ....[1]....
        /*0054*/ 	.word	0x00000990


	//----- nvinfo : EIATTR_CRS_STACK_SIZE
	.align		4
.L_320:
        /*0058*/ 	.byte	0x04, 0x1e
        /*005a*/ 	.short	(.L_322 - .L_321)
.L_321:
        /*005c*/ 	.word	0x00000000


	//----- nvinfo : EIATTR_CBANK_PARAM_SIZE
	.align		4
.L_322:
        /*0060*/ 	.byte	0x03, 0x19
        /*0062*/ 	.short	0x0014


	//----- nvinfo : EIATTR_PARAM_CBANK
	.align		4
        /*0064*/ 	.byte	0x04, 0x0a
        /*0066*/ 	.short	(.L_324 - .L_323)
	.align		4
.L_323:
        /*0068*/ 	.word	index@(.nv.constant0._Z17reduceMax_persistPfS_j)
        /*006c*/ 	.short	0x0380
        /*006e*/ 	.short	0x0014


	//----- nvinfo : EIATTR_SW_WAR
	.align		4
.L_324:
        /*0070*/ 	.byte	0x04, 0x36
        /*0072*/ 	.short	(.L_326 - .L_325)
.L_325:
        /*0074*/ 	.word	0x00000008
.L_326:


//--------------------- .nv.callgraph             --------------------------
	.section	.nv.callgraph,"",@"SHT_CUDA_CALLGRAPH"
	.align	4
	.sectionentsize	8
	.align		4
        /*0000*/ 	.word	0x00000000
	.align		4
        /*0004*/ 	.word	0xffffffff
	.align		4
        /*0008*/ 	.word	0x00000000
	.align		4
        /*000c*/ 	.word	0xfffffffe
	.align		4
        /*0010*/ 	.word	0x00000000
	.align		4
        /*0014*/ 	.word	0xfffffffd
	.align		4
        /*0018*/ 	.word	0x00000000
	.align		4
        /*001c*/ 	.word	0xfffffffc


//--------------------- .nv.constant4             --------------------------
	.section	.nv.constant4,"a",@progbits
	.align	8
	.align		8
.nv.constant4:
        /*0000*/ 	.dword	_ZN34_INTERNAL_1847f40a_4_k_cu_277871994cuda3std3__45__cpo5beginE
	.align		8
        /*0008*/ 	.dword	_ZN34_INTERNAL_1847f40a_4_k_cu_277871994cuda3std3__45__cpo3endE
	.align		8
        /*0010*/ 	.dword	_ZN34_INTERNAL_1847f40a_4_k_cu_277871994cuda3std3__45__cpo6cbeginE
	.align		8
        /*0018*/ 	.dword	_ZN34_INTERNAL_1847f40a_4_k_cu_277871994cuda3std3__45__cpo4cendE
	.align		8
        /*0020*/ 	.dword	_ZN34_INTERNAL_1847f40a_4_k_cu_277871994cuda3std3__45__cpo6rbeginE
	.align		8
        /*0028*/ 	.dword	_ZN34_INTERNAL_1847f40a_4_k_cu_277871994cuda3std3__45__cpo4rendE
	.align		8
        /*0030*/ 	.dword	_ZN34_INTERNAL_1847f40a_4_k_cu_277871994cuda3std3__45__cpo7crbeginE
	.align		8
        /*0038*/ 	.dword	_ZN34_INTERNAL_1847f40a_4_k_cu_277871994cuda3std3__45__cpo5crendE
	.align		8
        /*0040*/ 	.dword	_ZN34_INTERNAL_1847f40a_4_k_cu_277871994cuda3std3__436_GLOBAL__N__1847f40a_4_k_cu_277871996ignoreE
	.align		8
        /*0048*/ 	.dword	_ZN34_INTERNAL_1847f40a_4_k_cu_277871994cuda3std3__419piecewise_constructE
	.align		8
        /*0050*/ 	.dword	_ZN34_INTERNAL_1847f40a_4_k_cu_277871994cuda3std3__48in_placeE
	.align		8
        /*0058*/ 	.dword	_ZN34_INTERNAL_1847f40a_4_k_cu_277871994cuda3std3__420unreachable_sentinelE
	.align		8
        /*0060*/ 	.dword	_ZN34_INTERNAL_1847f40a_4_k_cu_277871994cuda3std3__47nulloptE
	.align		8
        /*0068*/ 	.dword	_ZN34_INTERNAL_1847f40a_4_k_cu_277871994cuda3std3__48unexpectE
	.align		8
        /*0070*/ 	.dword	_ZN34_INTERNAL_1847f40a_4_k_cu_277871994cuda3std6ranges3__45__cpo4swapE
	.align		8
        /*0078*/ 	.dword	_ZN34_INTERNAL_1847f40a_4_k_cu_277871994cuda3std6ranges3__45__cpo9iter_moveE
	.align		8
        /*0080*/ 	.dword	_ZN34_INTERNAL_1847f40a_4_k_cu_277871994cuda3std6ranges3__45__cpo5beginE
	.align		8
        /*0088*/ 	.dword	_ZN34_INTERNAL_1847f40a_4_k_cu_277871994cuda3std6ranges3__45__cpo3endE
	.align		8
        /*0090*/ 	.dword	_ZN34_INTERNAL_1847f40a_4_k_cu_277871994cuda3std6ranges3__45__cpo6cbeginE
	.align		8
        /*0098*/ 	.dword	_ZN34_INTERNAL_1847f40a_4_k_cu_277871994cuda3std6ranges3__45__cpo4cendE
	.align		8
        /*00a0*/ 	.dword	_ZN34_INTERNAL_1847f40a_4_k_cu_277871994cuda3std6ranges3__45__cpo7advanceE
	.align		8
        /*00a8*/ 	.dword	_ZN34_INTERNAL_1847f40a_4_k_cu_277871994cuda3std6ranges3__45__cpo9iter_swapE
	.align		8
        /*00b0*/ 	.dword	_ZN34_INTERNAL_1847f40a_4_k_cu_277871994cuda3std6ranges3__45__cpo4nextE
	.align		8
        /*00b8*/ 	.dword	_ZN34_INTERNAL_1847f40a_4_k_cu_277871994cuda3std6ranges3__45__cpo4prevE
	.align		8
        /*00c0*/ 	.dword	_ZN34_INTERNAL_1847f40a_4_k_cu_277871994cuda3std6ranges3__45__cpo4dataE
	.align		8
        /*00c8*/ 	.dword	_ZN34_INTERNAL_1847f40a_4_k_cu_277871994cuda3std6ranges3__45__cpo5cdataE
	.align		8
        /*00d0*/ 	.dword	_ZN34_INTERNAL_1847f40a_4_k_cu_277871994cuda3std6ranges3__45__cpo4sizeE
	.align		8
        /*00d8*/ 	.dword	_ZN34_INTERNAL_1847f40a_4_k_cu_277871994cuda3std6ranges3__45__cpo5ssizeE
	.align		8
        /*00e0*/ 	.dword	_ZN34_INTERNAL_1847f40a_4_k_cu_277871994cuda3std6ranges3__45__cpo8distanceE
	.align		8
        /*00e8*/ 	.dword	_ZN34_INTERNAL_1847f40a_4_k_cu_277871996thrust24THRUST_300001_SM_1000_NS8cuda_cub3parE
	.align		8
        /*00f0*/ 	.dword	_ZN34_INTERNAL_1847f40a_4_k_cu_277871996thrust24THRUST_300001_SM_1000_NS8cuda_cub10par_nosyncE
	.align		8
        /*00f8*/ 	.dword	_ZN34_INTERNAL_1847f40a_4_k_cu_277871996thrust24THRUST_300001_SM_1000_NS6system6detail10sequential3seqE
	.align		8
        /*0100*/ 	.dword	_ZN34_INTERNAL_1847f40a_4_k_cu_277871996thrust24THRUST_300001_SM_1000_NS6system3cpp3parE
	.align		8
        /*0108*/ 	.dword	_ZN34_INTERNAL_1847f40a_4_k_cu_277871996thrust24THRUST_300001_SM_1000_NS12placeholders2_1E
	.align		8
        /*0110*/ 	.dword	_ZN34_INTERNAL_1847f40a_4_k_cu_277871996thrust24THRUST_300001_SM_1000_NS12placeholders2_2E
	.align		8
        /*0118*/ 	.dword	_ZN34_INTERNAL_1847f40a_4_k_cu_277871996thrust24THRUST_300001_SM_1000_NS12placeholders2_3E
	.align		8
        /*0120*/ 	.dword	_ZN34_INTERNAL_1847f40a_4_k_cu_277871996thrust24THRUST_300001_SM_1000_NS12placeholders2_4E
	.align		8
        /*0128*/ 	.dword	_ZN34_INTERNAL_1847f40a_4_k_cu_277871996thrust24THRUST_300001_SM_1000_NS12placeholders2_5E
	.align		8
        /*0130*/ 	.dword	_ZN34_INTERNAL_1847f40a_4_k_cu_277871996thrust24THRUST_300001_SM_1000_NS12placeholders2_6E
	.align		8
        /*0138*/ 	.dword	_ZN34_INTERNAL_1847f40a_4_k_cu_277871996thrust24THRUST_300001_SM_1000_NS12placeholders2_7E
	.align		8
        /*0140*/ 	.dword	_ZN34_INTERNAL_1847f40a_4_k_cu_277871996thrust24THRUST_300001_SM_1000_NS12placeholders2_8E
	.align		8
        /*0148*/ 	.dword	_ZN34_INTERNAL_1847f40a_4_k_cu_277871996thrust24THRUST_300001_SM_1000_NS12placeholders2_9E
	.align		8
        /*0150*/ 	.dword	_ZN34_INTERNAL_1847f40a_4_k_cu_277871996thrust24THRUST_300001_SM_1000_NS12placeholders3_10E
	.align		8
        /*0158*/ 	.dword	_ZN34_INTERNAL_1847f40a_4_k_cu_277871996thrust24THRUST_300001_SM_1000_NS3seqE
	.align		8
        /*0160*/ 	.dword	_ZN34_INTERNAL_1847f40a_4_k_cu_277871996thrust24THRUST_300001_SM_1000_NS6deviceE


//--------------------- .text._ZN3cub18CUB_300001_SM_10006detail11EmptyKernelIvEEvv --------------------------
	.section	.text._ZN3cub18CUB_300001_SM_10006detail11EmptyKernelIvEEvv,"ax",@progbits
	.align	128
        .global         _ZN3cub18CUB_300001_SM_10006detail11EmptyKernelIvEEvv
        .type           _ZN3cub18CUB_300001_SM_10006detail11EmptyKernelIvEEvv,@function
        .size           _ZN3cub18CUB_300001_SM_10006detail11EmptyKernelIvEEvv,(.L_x_707 - _ZN3cub18CUB_300001_SM_10006detail11EmptyKernelIvEEvv)
        .other          _ZN3cub18CUB_300001_SM_10006detail11EmptyKernelIvEEvv,@"STO_CUDA_ENTRY STV_DEFAULT"
_ZN3cub18CUB_300001_SM_10006detail11EmptyKernelIvEEvv:
.text._ZN3cub18CUB_300001_SM_10006detail11EmptyKernelIvEEvv:
[----:B------:R-:W-:Y:S01]  /*0000*/  LDC R1, c[0x0][0x37c] ;  /* 0x0000df00ff017b82 */ /* 0x000fe20000000800 */
[----:B------:R-:W-:Y:S05]  /*0010*/  EXIT ;  /* 0x000000000000794d */ /* 0x000fea0003800000 */
.L_x_0:
[----:B------:R-:W-:-:S00]  /*0020*/  BRA `(.L_x_0) ;  /* 0xfffffffc00fc7947 */ /* 0x000fc0000383ffff */
[----:B------:R-:W-:-:S00]  /*0030*/  NOP ;  /* 0x0000000000007918 */ /* 0x000fc00000000000 */
        /* <DEDUP_REMOVED lines=12> */
.L_x_707:


//--------------------- .text._ZN6thrust24THRUST_300001_SM_1000_NS8cuda_cub4core6detail13_kernel_agentINS1_8__reduce11ReduceAgentIPN4cuda3std3__45tupleIJflEEESC_SB_lNS1_9__extrema9arg_max_fIflNS9_4lessIfEEEEEEJSC_SC_iSH_EEEvDpT0_ --------------------------
	.section	.text._ZN6thrust24THRUST_300001_SM_1000_NS8cuda_cub4core6detail13_kernel_agentINS1_8__reduce11ReduceAgentIPN4cuda3std3__45tupleIJflEEESC_SB_lNS1_9__extrema9arg_max_fIflNS9_4lessIfEEEEEEJSC_SC_iSH_EEEvDpT0_,"ax",@progbits
	.align	128
        .global         _ZN6thrust24THRUST_300001_SM_1000_NS8cuda_cub4core6detail13_kernel_agentINS1_8__reduce11ReduceAgentIPN4cuda3std3__45tupleIJflEEESC_SB_lNS1_9__extrema9arg_max_fIflNS9_4lessIfEEEEEEJSC_SC_iSH_EEEvDpT0_
        .type           _ZN6thrust24THRUST_300001_SM_1000_NS8cuda_cub4core6detail13_kernel_agentINS1_8__reduce11ReduceAgentIPN4cuda3std3__45tupleIJflEEESC_SB_lNS1_9__extrema9arg_max_fIflNS9_4lessIfEEEEEEJSC_SC_iSH_EEEvDpT0_,@function
        .size           _ZN6thrust24THRUST_300001_SM_1000_NS8cuda_cub4core6detail13_kernel_agentINS1_8__reduce11ReduceAgentIPN4cuda3std3__45tupleIJflEEESC_SB_lNS1_9__extrema9arg_max_fIflNS9_4lessIfEEEEEEJSC_SC_iSH_EEEvDpT0_,(.L_x_708 - _ZN6thrust24THRUST_300001_SM_1000_NS8cuda_cub4core6detail13_kernel_agentINS1_8__reduce11ReduceAgentIPN4cuda3std3__45tupleIJflEEESC_SB_lNS1_9__extrema9arg_max_fIflNS9_4lessIfEEEEEEJSC_SC_iSH_EEEvDpT0_)
        .other          _ZN6thrust24THRUST_300001_SM_1000_NS8cuda_cub4core6detail13_kernel_agentINS1_8__reduce11ReduceAgentIPN4cuda3std3__45tupleIJflEEESC_SB_lNS1_9__extrema9arg_max_fIflNS9_4lessIfEEEEEEJSC_SC_iSH_EEEvDpT0_,@"STO_CUDA_ENTRY STV_DEFAULT"
_ZN6thrust24THRUST_300001_SM_1000_NS8cuda_cub4core6detail13_kernel_agentINS1_8__reduce11ReduceAgentIPN4cuda3std3__45tupleIJflEEESC_SB_lNS1_9__extrema9arg_max_fIflNS9_4lessIfEEEEEEJSC_SC_iSH_EEEvDpT0_:
.text._ZN6thrust24THRUST_300001_SM_1000_NS8cuda_cub4core6detail13_kernel_agentINS1_8__reduce11ReduceAgentIPN4cuda3std3__45tupleIJflEEESC_SB_lNS1_9__extrema9arg_max_fIflNS9_4lessIfEEEEEEJSC_SC_iSH_EEEvDpT0_:
[----:B------:R-:W-:Y:S01]  /*0000*/  LDC R1, c[0x0][0x37c] ;  /* 0x0000df00ff017b82 */ /* 0x000fe20000000800 */
[----:B------:R-:W0:Y:S02]  /*0010*/  LDCU UR8, c[0x0][0x390] ;  /* 0x00007200ff0877ac */ /* 0x000e240008000800 */
[----:B0-----:R-:W-:-:S13]  /*0020*/  ISETP.NE.AND P0, PT, RZ, UR8, PT ;  /* 0x00000008ff007c0c */ /* 0x001fda000bf05270 */
[----:B------:R-:W-:Y:S05]  /*0030*/  @!P0 EXIT ;  /* 0x000000000000894d */ /* 0x000fea0003800000 */
[----:B------:R-:W-:Y:S01]  /*0040*/  UISETP.GT.AND UP0, UPT, UR8, 0x4ff, UPT ;  /* 0x000004ff0800788c */ /* 0x000fe2000bf04270 */
[----:B------:R-:W-:Y:S01]  /*0050*/  BSSY.RECONVERGENT B0, `(.L_x_1) ;  /* 0x00005bf000007945 */ /* 0x000fe20003800200 */
[----:B------:R-:W0:Y:S07]  /*0060*/  LDCU.64 UR10, c[0x0][0x358] ;  /* 0x00006b00ff0a77ac */ /* 0x000e2e0008000a00 */
[----:B------:R-:W-:Y:S05]  /*0070*/  BRA.U UP0, `(.L_x_2) ;  /* 0x0000003100807547 */ /* 0x000fea000b800000 */
[----:B------:R-:W1:Y:S01]  /*0080*/  S2R R0, SR_TID.X ;  /* 0x0000000000007919 */ /* 0x000e620000002100 */
[----:B------:R-:W2:Y:S01]  /*0090*/  LDCU UR4, c[0x0][0x390] ;  /* 0x00007200ff0477ac */ /* 0x000ea20008000800 */
[----:B------:R-:W-:Y:S01]  /*00a0*/  BSSY.RECONVERGENT B1, `(.L_x_3) ;  /* 0x000000b000017945 */ /* 0x000fe20003800200 */
[----:B------:R-:W-:Y:S01]  /*00b0*/  IMAD.MOV.U32 R4, RZ, RZ, RZ ;  /* 0x000000ffff047224 */ /* 0x000fe200078e00ff */
[----:B------:R-:W-:Y:S02]  /*00c0*/  CS2R R2, SRZ ;  /* 0x0000000000027805 */ /* 0x000fe4000001ff00 */
[----:B-1----:R-:W-:Y:S01]  /*00d0*/  ISETP.GE.AND P0, PT, R0, UR8, PT ;  /* 0x0000000800007c0c */ /* 0x002fe2000bf06270 */
[----:B------:R-:W-:-:S12]  /*00e0*/  IMAD.MOV.U32 R5, RZ, RZ, R0 ;  /* 0x000000ffff057224 */ /* 0x000fd800078e0000 */
[----:B--2---:R-:W-:Y:S05]  /*00f0*/  @P0 BRA `(.L_x_4) ;  /* 0x0000000000140947 */ /* 0x004fea0003800000 */
[----:B------:R-:W1:Y:S02]  /*0100*/  LDC.64 R6, c[0x0][0x380] ;  /* 0x0000e000ff067b82 */ /* 0x000e640000000a00 */
[----:B-1----:R-:W-:-:S05]  /*0110*/  IMAD.WIDE.U32 R6, R0, 0x10, R6 ;  /* 0x0000001000067825 */ /* 0x002fca00078e0006 */
[----:B0-----:R1:W5:Y:S04]  /*0120*/  LDG.E.CONSTANT R4, desc[UR10][R6.64] ;  /* 0x0000000a06047981 */ /* 0x001368000c1e9900 */
[----:B------:R1:W5:Y:S01]  /*0130*/  LDG.E.64.CONSTANT R2, desc[UR10][R6.64+0x8] ;  /* 0x0000080a06027981 */ /* 0x000362000c1e9b00 */
[----:B------:R-:W-:-:S07]  /*0140*/  VIADD R5, R0, 0x100 ;  /* 0x0000010000057836 */ /* 0x000fce0000000000 */
.L_x_4:
[----:B0-----:R-:W-:Y:S05]  /*0150*/  BSYNC.RECONVERGENT B1 ;  /* 0x0000000000017941 */ /* 0x001fea0003800200 */
.L_x_3:
[----:B------:R-:W-:Y:S01]  /*0160*/  ISETP.GE.AND P0, PT, R5, UR8, PT ;  /* 0x0000000805007c0c */ /* 0x000fe2000bf06270 */
[----:B------:R-:W-:-:S12]  /*0170*/  BSSY.RECONVERGENT B1, `(.L_x_5) ;  /* 0x0000088000017945 */ /* 0x000fd80003800200 */
[----:B------:R-:W-:Y:S05]  /*0180*/  @P0 BRA `(.L_x_6) ;  /* 0x0000000800180947 */ /* 0x000fea0003800000 */
[----:B-1----:R-:W-:Y:S01]  /*0190*/  LOP3.LUT R6, RZ, R5, RZ, 0x33, !PT ;  /* 0x00000005ff067212 */ /* 0x002fe200078e33ff */
[----:B------:R-:W-:Y:S04]  /*01a0*/  BSSY.RECONVERGENT B2, `(.L_x_7) ;  /* 0x000002b000027945 */ /* 0x000fe80003800200 */
[----:B------:R-:W-:-:S05]  /*01b0*/  VIADD R12, R6, UR8 ;  /* 0x00000008060c7c36 */ /* 0x000fca0008000000 */
[----:B------:R-:W-:-:S04]  /*01c0*/  LOP3.LUT R6, R12, 0x300, RZ, 0xc0, !PT ;  /* 0x000003000c067812 */ /* 0x000fc800078ec0ff */
[----:B------:R-:W-:-:S13]  /*01d0*/  ISETP.NE.AND P0, PT, R6, 0x300, PT ;  /* 0x000003000600780c */ /* 0x000fda0003f05270 */
[----:B------:R-:W-:Y:S05]  /*01e0*/  @!P0 BRA `(.L_x_8) ;  /* 0x0000000000988947 */ /* 0x000fea0003800000 */
[----:B------:R-:W0:Y:S01]  /*01f0*/  LDC.64 R6, c[0x0][0x380] ;  /* 0x0000e000ff067b82 */ /* 0x000e220000000a00 */
[----:B------:R-:W-:-:S04]  /*0200*/  LEA.HI R8, R12, 0x1, RZ, 0x18 ;  /* 0x000000010c087811 */ /* 0x000fc800078fc0ff */
[----:B------:R-:W-:-:S05]  /*0210*/  LOP3.LUT R8, R8, 0x3, RZ, 0xc0, !PT ;  /* 0x0000000308087812 */ /* 0x000fca00078ec0ff */
[----:B------:R-:W-:Y:S02]  /*0220*/  IMAD.MOV R10, RZ, RZ, -R8 ;  /* 0x000000ffff0a7224 */ /* 0x000fe400078e0a08 */
[----:B0-----:R-:W-:-:S04]  /*0230*/  IMAD.WIDE.U32 R6, R5, 0x10, R6 ;  /* 0x0000001005067825 */ /* 0x001fc800078e0006 */
[----:B------:R-:W-:-:S07]  /*0240*/  IMAD.MOV.U32 R11, RZ, RZ, R6 ;  /* 0x000000ffff0b7224 */ /* 0x000fce00078e0006 */
.L_x_11:
[----:B------:R-:W-:-:S05]  /*0250*/  IMAD.MOV.U32 R6, RZ, RZ, R11 ;  /* 0x000000ffff067224 */ /* 0x000fca00078e000b */
[----:B------:R-:W2:Y:S04]  /*0260*/  LDG.E.CONSTANT R14, desc[UR10][R6.64] ;  /* 0x0000000a060e7981 */ /* 0x000ea8000c1e9900 */
[----:B------:R-:W3:Y:S01]  /*0270*/  LDG.E.64.CONSTANT R8, desc[UR10][R6.64+0x8] ;  /* 0x0000080a06087981 */ /* 0x000ee2000c1e9b00 */
[----:B------:R-:W-:Y:S01]  /*0280*/  VIADD R10, R10, 0x1 ;  /* 0x000000010a0a7836 */ /* 0x000fe20000000000 */
[----:B------:R-:W-:Y:S01]  /*0290*/  BSSY.RECONVERGENT B3, `(.L_x_9) ;  /* 0x0000018000037945 */ /* 0x000fe20003800200 */
[----:B-----5:R-:W-:Y:S01]  /*02a0*/  IMAD.MOV.U32 R17, RZ, RZ, R3 ;  /* 0x000000ffff117224 */ /* 0x020fe200078e0003 */
[----:B------:R-:W-:Y:S01]  /*02b0*/  IADD3 R11, P3, PT, R6, 0x1000, RZ ;  /* 0x00001000060b7810 */ /* 0x000fe20007f7e0ff */
[----:B------:R-:W-:Y:S01]  /*02c0*/  IMAD.MOV.U32 R15, RZ, RZ, R2 ;  /* 0x000000ffff0f7224 */ /* 0x000fe200078e0002 */
[----:B------:R-:W-:Y:S01]  /*02d0*/  ISETP.NE.AND P2, PT, R10, RZ, PT ;  /* 0x000000ff0a00720c */ /* 0x000fe20003f45270 */
[----:B------:R-:W-:Y:S01]  /*02e0*/  IMAD.MOV.U32 R13, RZ, RZ, R4 ;  /* 0x000000ffff0d7224 */ /* 0x000fe200078e0004 */
[----:B--2---:R-:W-:Y:S01]  /*02f0*/  FSETP.GEU.AND P0, PT, R4, R14, PT ;  /* 0x0000000e0400720b */ /* 0x004fe20003f0e000 */
[----:B------:R-:W-:-:S02]  /*0300*/  IMAD.MOV.U32 R4, RZ, RZ, R14 ;  /* 0x000000ffff047224 */ /* 0x000fc400078e000e */
[----:B---3--:R-:W-:Y:S02]  /*0310*/  IMAD.MOV.U32 R2, RZ, RZ, R8 ;  /* 0x000000ffff027224 */ /* 0x008fe400078e0008 */
[----:B------:R-:W-:-:S08]  /*0320*/  IMAD.MOV.U32 R3, RZ, RZ, R9 ;  /* 0x000000ffff037224 */ /* 0x000fd000078e0009 */
[----:B------:R-:W-:Y:S05]  /*0330*/  @!P0 BRA `(.L_x_10) ;  /* 0x0000000000348947 */ /* 0x000fea0003800000 */
[----:B------:R-:W-:Y:S01]  /*0340*/  FSETP.GEU.AND P4, PT, R14, R13, PT ;  /* 0x0000000d0e00720b */ /* 0x000fe20003f8e000 */
[----:B------:R-:W-:Y:S02]  /*0350*/  IMAD.MOV.U32 R4, RZ, RZ, R13 ;  /* 0x000000ffff047224 */ /* 0x000fe400078e000d */
[----:B------:R-:W-:Y:S02]  /*0360*/  IMAD.MOV.U32 R2, RZ, RZ, R15 ;  /* 0x000000ffff027224 */ /* 0x000fe400078e000f */
[----:B------:R-:W-:-:S08]  /*0370*/  IMAD.MOV.U32 R3, RZ, RZ, R17 ;  /* 0x000000ffff037224 */ /* 0x000fd000078e0011 */
[CC--:B------:R-:W-:Y:S02]  /*0380*/  @P4 ISETP.LT.U32.AND P1, PT, R15.reuse, R8.reuse, PT ;  /* 0x000000080f00420c */ /* 0x0c0fe40003f21070 */
[-C--:B------:R-:W-:Y:S02]  /*0390*/  @P4 ISETP.GE.U32.AND P0, PT, R15, R8.reuse, PT ;  /* 0x000000080f00420c */ /* 0x080fe40003f06070 */
[CC--:B------:R-:W-:Y:S02]  /*03a0*/  @P4 ISETP.LT.AND.EX P1, PT, R17.reuse, R9.reuse, PT, P1 ;  /* 0x000000091100420c */ /* 0x0c0fe40003f21310 */
[-C--:B------:R-:W-:Y:S02]  /*03b0*/  @P4 ISETP.GE.AND.EX P0, PT, R17, R9.reuse, PT, P0 ;  /* 0x000000091100420c */ /* 0x080fe40003f06300 */
[----:B------:R-:W-:Y:S02]  /*03c0*/  @P4 SEL R8, R15, R8, P1 ;  /* 0x000000080f084207 */ /* 0x000fe40000800000 */
[----:B------:R-:W-:-:S02]  /*03d0*/  @P4 SEL R9, R17, R9, P1 ;  /* 0x0000000911094207 */ /* 0x000fc40000800000 */
[----:B------:R-:W-:Y:S01]  /*03e0*/  @P4 FSEL R4, R13, R14, !P0 ;  /* 0x0000000e0d044208 */ /* 0x000fe20004000000 */
[----:B------:R-:W-:Y:S02]  /*03f0*/  @P4 IMAD.MOV.U32 R2, RZ, RZ, R8 ;  /* 0x000000ffff024224 */ /* 0x000fe400078e0008 */
[----:B------:R-:W-:-:S07]  /*0400*/  @P4 IMAD.MOV.U32 R3, RZ, RZ, R9 ;  /* 0x000000ffff034224 */ /* 0x000fce00078e0009 */
.L_x_10:
[----:B------:R-:W-:Y:S05]  /*0410*/  BSYNC.RECONVERGENT B3 ;  /* 0x0000000000037941 */ /* 0x000fea0003800200 */
.L_x_9:
[----:B------:R-:W-:Y:S02]  /*0420*/  IMAD.X R7, RZ, RZ, R7, P3 ;  /* 0x000000ffff077224 */ /* 0x000fe400018e0607 */
[----:B------:R-:W-:Y:S01]  /*0430*/  VIADD R5, R5, 0x100 ;  /* 0x0000010005057836 */ /* 0x000fe20000000000 */
[----:B------:R-:W-:Y:S06]  /*0440*/  @P2 BRA `(.L_x_11) ;  /* 0xfffffffc00802947 */ /* 0x000fec000383ffff */
.L_x_8:
[----:B------:R-:W-:Y:S05]  /*0450*/  BSYNC.RECONVERGENT B2 ;  /* 0x0000000000027941 */ /* 0x000fea0003800200 */
.L_x_7:
[----:B------:R-:W0:Y:S01]  /*0460*/  LDC.64 R8, c[0x0][0x380] ;  /* 0x0000e000ff087b82 */ /* 0x000e220000000a00 */
[----:B------:R-:W-:-:S13]  /*0470*/  ISETP.GE.U32.AND P0, PT, R12, 0x300, PT ;  /* 0x000003000c00780c */ /* 0x000fda0003f06070 */
[----:B------:R-:W-:Y:S05]  /*0480*/  @!P0 BRA `(.L_x_6) ;  /* 0x0000000400588947 */ /* 0x000fea0003800000 */
.L_x_20:
[----:B0-----:R-:W-:-:S05]  /*0490*/  IMAD.WIDE R18, R5, 0x10, R8 ;  /* 0x0000001005127825 */ /* 0x001fca00078e0208 */
[----:B------:R-:W2:Y:S04]  /*04a0*/  LDG.E.CONSTANT R21, desc[UR10][R18.64] ;  /* 0x0000000a12157981 */ /* 0x000ea8000c1e9900 */
[----:B------:R-:W3:Y:S04]  /*04b0*/  LDG.E.64.CONSTANT R14, desc[UR10][R18.64+0x8] ;  /* 0x0000080a120e7981 */ /* 0x000ee8000c1e9b00 */
[----:B-----5:R0:W5:Y:S04]  /*04c0*/  LDG.E.CONSTANT R27, desc[UR10][R18.64+0x1000] ;  /* 0x0010000a121b7981 */ /* 0x020168000c1e9900 */
[----:B------:R0:W5:Y:S04]  /*04d0*/  LDG.E.CONSTANT R16, desc[UR10][R18.64+0x2000] ;  /* 0x0020000a12107981 */ /* 0x000168000c1e9900 */
[----:B------:R0:W5:Y:S04]  /*04e0*/  LDG.E.CONSTANT R17, desc[UR10][R18.64+0x3000] ;  /* 0x0030000a12117981 */ /* 0x000168000c1e9900 */
[----:B------:R0:W5:Y:S04]  /*04f0*/  LDG.E.64.CONSTANT R12, desc[UR10][R18.64+0x1008] ;  /* 0x0010080a120c7981 */ /* 0x000168000c1e9b00 */
[----:B------:R0:W5:Y:S04]  /*0500*/  LDG.E.64.CONSTANT R6, desc[UR10][R18.64+0x2008] ;  /* 0x0020080a12067981 */ /* 0x000168000c1e9b00 */
[----:B------:R0:W5:Y:S01]  /*0510*/  LDG.E.64.CONSTANT R10, desc[UR10][R18.64+0x3008] ;  /* 0x0030080a120a7981 */ /* 0x000162000c1e9b00 */
[----:B------:R-:W-:Y:S01]  /*0520*/  BSSY.RECONVERGENT B2, `(.L_x_12) ;  /* 0x0000011000027945 */ /* 0x000fe20003800200 */
[----:B--2---:R-:W-:Y:S01]  /*0530*/  FSETP.GEU.AND P0, PT, R4, R21, PT ;  /* 0x000000150400720b */ /* 0x004fe20003f0e000 */
[----:B------:R-:W-:-:S02]  /*0540*/  IMAD.MOV.U32 R20, RZ, RZ, R21 ;  /* 0x000000ffff147224 */ /* 0x000fc400078e0015 */
[----:B---3--:R-:W-:Y:S02]  /*0550*/  IMAD.MOV.U32 R23, RZ, RZ, R14 ;  /* 0x000000ffff177224 */ /* 0x008fe400078e000e */
[----:B------:R-:W-:-:S08]  /*0560*/  IMAD.MOV.U32 R25, RZ, RZ, R15 ;  /* 0x000000ffff197224 */ /* 0x000fd000078e000f */
[----:B0-----:R-:W-:Y:S05]  /*0570*/  @!P0 BRA `(.L_x_13) ;  /* 0x00000000002c8947 */ /* 0x001fea0003800000 */
[----:B------:R-:W-:Y:S01]  /*0580*/  FSETP.GEU.AND P2, PT, R21, R4, PT ;  /* 0x000000041500720b */ /* 0x000fe20003f4e000 */
[----:B------:R-:W-:Y:S02]  /*0590*/  IMAD.MOV.U32 R23, RZ, RZ, R2 ;  /* 0x000000ffff177224 */ /* 0x000fe400078e0002 */
[----:B------:R-:W-:Y:S02]  /*05a0*/  IMAD.MOV.U32 R25, RZ, RZ, R3 ;  /* 0x000000ffff197224 */ /* 0x000fe400078e0003 */
[----:B------:R-:W-:-:S08]  /*05b0*/  IMAD.MOV.U32 R20, RZ, RZ, R4 ;  /* 0x000000ffff147224 */ /* 0x000fd000078e0004 */
[CC--:B------:R-:W-:Y:S02]  /*05c0*/  @P2 ISETP.GE.U32.AND P0, PT, R2.reuse, R14.reuse, PT ;  /* 0x0000000e0200220c */ /* 0x0c0fe40003f06070 */
[-C--:B------:R-:W-:Y:S02]  /*05d0*/  @P2 ISETP.LT.U32.AND P1, PT, R2, R14.reuse, PT ;  /* 0x0000000e0200220c */ /* 0x080fe40003f21070 */
[CC--:B------:R-:W-:Y:S02]  /*05e0*/  @P2 ISETP.GE.AND.EX P0, PT, R3.reuse, R15.reuse, PT, P0 ;  /* 0x0000000f0300220c */ /* 0x0c0fe40003f06300 */
[----:B------:R-:W-:Y:S02]  /*05f0*/  @P2 ISETP.LT.AND.EX P1, PT, R3, R15, PT, P1 ;  /* 0x0000000f0300220c */ /* 0x000fe40003f21310 */
[----:B------:R-:W-:Y:S02]  /*0600*/  @P2 FSEL R20, R4, R21, !P0 ;  /* 0x0000001504142208 */ /* 0x000fe40004000000 */
[----:B------:R-:W-:-:S02]  /*0610*/  @P2 SEL R23, R2, R14, P1 ;  /* 0x0000000e02172207 */ /* 0x000fc40000800000 */
[----:B------:R-:W-:-:S07]  /*0620*/  @P2 SEL R25, R3, R15, P1 ;  /* 0x0000000f03192207 */ /* 0x000fce0000800000 */
.L_x_13:
[----:B------:R-:W-:Y:S05]  /*0630*/  BSYNC.RECONVERGENT B2 ;  /* 0x0000000000027941 */ /* 0x000fea0003800200 */
.L_x_12:
[----:B-----5:R-:W-:Y:S01]  /*0640*/  FSETP.GEU.AND P0, PT, R20, R27, PT ;  /* 0x0000001b1400720b */ /* 0x020fe20003f0e000 */
[----:B------:R-:W-:Y:S01]  /*0650*/  BSSY.RECONVERGENT B2, `(.L_x_14) ;  /* 0x0000010000027945 */ /* 0x000fe20003800200 */
[----:B------:R-:W-:Y:S02]  /*0660*/  IMAD.MOV.U32 R3, RZ, RZ, R27 ;  /* 0x000000ffff037224 */ /* 0x000fe400078e001b */
[----:B------:R-:W-:Y:S02]  /*0670*/  IMAD.MOV.U32 R19, RZ, RZ, R12 ;  /* 0x000000ffff137224 */ /* 0x000fe400078e000c */
[----:B------:R-:W-:-:S07]  /*0680*/  IMAD.MOV.U32 R21, RZ, RZ, R13 ;  /* 0x000000ffff157224 */ /* 0x000fce00078e000d */
[----:B------:R-:W-:Y:S05]  /*0690*/  @!P0 BRA `(.L_x_15) ;  /* 0x00000000002c8947 */ /* 0x000fea0003800000 */
        /* <DEDUP_REMOVED lines=11> */
.L_x_15:
[----:B------:R-:W-:Y:S05]  /*0750*/  BSYNC.RECONVERGENT B2 ;  /* 0x0000000000027941 */ /* 0x000fea0003800200 */
.L_x_14:
[----:B------:R-:W-:Y:S01]  /*0760*/  FSETP.GEU.AND P0, PT, R3, R16, PT ;  /* 0x000000100300720b */ /* 0x000fe20003f0e000 */
        /* <DEDUP_REMOVED lines=10> */
[----:B------:R-:W-:Y:S02]  /*0810*/  @P2 ISETP.LT.U32.AND P1, PT, R19, R6, PT ;  /* 0x000000061300220c */ /* 0x000fe40003f21070 */
[CC--:B------:R-:W-:Y:S02]  /*0820*/  @P2 ISETP.GE.AND.EX P0, PT, R21.reuse, R7.reuse, PT, P0 ;  /* 0x000000071500220c */ /* 0x0c0fe40003f06300 */
[----:B------:R-:W-:Y:S02]  /*0830*/  @P2 ISETP.LT.AND.EX P1, PT, R21, R7, PT, P1 ;  /* 0x000000071500220c */ /* 0x000fe40003f21310 */
[----:B------:R-:W-:Y:S02]  /*0840*/  @P2 FSEL R12, R3, R16, !P0 ;  /* 0x00000010030c2208 */ /* 0x000fe40004000000 */
[----:B------:R-:W-:-:S02]  /*0850*/  @P2 SEL R13, R19, R6, P1 ;  /* 0x00000006130d2207 */ /* 0x000fc40000800000 */
[----:B------:R-:W-:-:S07]  /*0860*/  @P2 SEL R15, R21, R7, P1 ;  /* 0x00000007150f2207 */ /* 0x000fce0000800000 */
.L_x_17:
[----:B------:R-:W-:Y:S05]  /*0870*/  BSYNC.RECONVERGENT B2 ;  /* 0x0000000000027941 */ /* 0x000fea0003800200 */
.L_x_16:
        /* <DEDUP_REMOVED lines=19> */
.L_x_19:
[----:B------:R-:W-:Y:S05]  /*09b0*/  BSYNC.RECONVERGENT B2 ;  /* 0x0000000000027941 */ /* 0x000fea0003800200 */
.L_x_18:
[----:B------:R-:W-:-:S05]  /*09c0*/  VIADD R5, R5, 0x400 ;  /* 0x0000040005057836 */ /* 0x000fca0000000000 */
[----:B------:R-:W-:-:S13]  /*09d0*/  ISETP.GE.AND P0, PT, R5, UR4, PT ;  /* 0x0000000405007c0c */ /* 0x000fda000bf06270 */
[----:B------:R-:W-:Y:S05]  /*09e0*/  @!P0 BRA `(.L_x_20) ;  /* 0xfffffff800a88947 */ /* 0x000fea000383ffff */
.L_x_6:
[----:B------:R-:W-:Y:S05]  /*09f0*/  BSYNC.RECONVERGENT B1 ;  /* 0x0000000000017941 */ /* 0x000fea0003800200 */
.L_x_5:
[----:B------:R-:W2:Y:S02]  /*0a00*/  LDCU UR6, c[0x0][0x390] ;  /* 0x00007200ff0677ac */ /* 0x000ea40008000800 */
[----:B--2---:R-:W-:-:S09]  /*0a10*/  UISETP.GE.AND UP0, UPT, UR6, 0x100, UPT ;  /* 0x000001000600788c */ /* 0x004fd2000bf06270 */
[----:B------:R-:W-:Y:S05]  /*0a20*/  BRA.U !UP0, `(.L_x_21) ;  /* 0x00000011088c7547 */ /* 0x000fea000b800000 */
[----:B0-----:R-:W0:Y:S01]  /*0a30*/  S2R R8, SR_LANEID ;  /* 0x0000000000087919 */ /* 0x001e220000000000 */
[----:B------:R-:W-:Y:S01]  /*0a40*/  BSSY.RECONVERGENT B1, `(.L_x_22) ;  /* 0x000001b000017945 */ /* 0x000fe20003800200 */
[----:B-1---5:R-:W-:Y:S01]  /*0a50*/  IMAD.MOV.U32 R6, RZ, RZ, R2 ;  /* 0x000000ffff067224 */ /* 0x022fe200078e0002 */
[----:B------:R1:W2:Y:S01]  /*0a60*/  SHFL.DOWN PT, R9, R4, 0x1, 0x1f ;  /* 0x08201f0004097f89 */ /* 0x0002a200000e0000 */
[----:B------:R-:W-:Y:S02]  /*0a70*/  IMAD.MOV.U32 R7, RZ, RZ, R3 ;  /* 0x000000ffff077224 */ /* 0x000fe400078e0003 */
[----:B------:R-:W-:Y:S01]  /*0a80*/  IMAD.MOV.U32 R5, RZ, RZ, R4 ;  /* 0x000000ffff057224 */ /* 0x000fe200078e0004 */
[----:B------:R1:W3:Y:S04]  /*0a90*/  SHFL.DOWN PT, R11, R2, 0x1, 0x1f ;  /* 0x08201f00020b7f89 */ /* 0x0002e800000e0000 */
[----:B------:R1:W4:Y:S01]  /*0aa0*/  SHFL.DOWN PT, R13, R3, 0x1, 0x1f ;  /* 0x08201f00030d7f89 */ /* 0x00032200000e0000 */
[----:B0-----:R-:W-:-:S02]  /*0ab0*/  ISETP.GT.AND P0, PT, R8, 0x1e, PT ;  /* 0x0000001e0800780c */ /* 0x001fc40003f04270 */
[C---:B------:R-:W-:Y:S02]  /*0ac0*/  ISETP.GT.AND P1, PT, R8.reuse, 0x1d, PT ;  /* 0x0000001d0800780c */ /* 0x040fe40003f24270 */
[----:B------:R-:W-:-:S09]  /*0ad0*/  ISETP.GT.AND P3, PT, R8, 0x1b, PT ;  /* 0x0000001b0800780c */ /* 0x000fd20003f64270 */
[----:B-1234-:R-:W-:Y:S05]  /*0ae0*/  @P0 BRA `(.L_x_23) ;  /* 0x0000000000400947 */ /* 0x01efea0003800000 */
[----:B------:R-:W-:Y:S01]  /*0af0*/  FSETP.GEU.AND P0, PT, R4, R9, PT ;  /* 0x000000090400720b */ /* 0x000fe20003f0e000 */
[----:B------:R-:W-:Y:S02]  /*0b00*/  IMAD.MOV.U32 R6, RZ, RZ, R11 ;  /* 0x000000ffff067224 */ /* 0x000fe400078e000b */
[----:B------:R-:W-:Y:S02]  /*0b10*/  IMAD.MOV.U32 R7, RZ, RZ, R13 ;  /* 0x000000ffff077224 */ /* 0x000fe400078e000d */
[----:B------:R-:W-:-:S08]  /*0b20*/  IMAD.MOV.U32 R5, RZ, RZ, R9 ;  /* 0x000000ffff057224 */ /* 0x000fd000078e0009 */
[----:B------:R-:W-:Y:S05]  /*0b30*/  @!P0 BRA `(.L_x_23) ;  /* 0x00000000002c8947 */ /* 0x000fea0003800000 */
[----:B------:R-:W-:Y:S01]  /*0b40*/  FSETP.GT.AND P4, PT, R4, R9, PT ;  /* 0x000000090400720b */ /* 0x000fe20003f84000 */
[----:B------:R-:W-:Y:S02]  /*0b50*/  IMAD.MOV.U32 R6, RZ, RZ, R2 ;  /* 0x000000ffff067224 */ /* 0x000fe400078e0002 */
[----:B------:R-:W-:Y:S02]  /*0b60*/  IMAD.MOV.U32 R7, RZ, RZ, R3 ;  /* 0x000000ffff077224 */ /* 0x000fe400078e0003 */
[----:B------:R-:W-:-:S08]  /*0b70*/  IMAD.MOV.U32 R5, RZ, RZ, R4 ;  /* 0x000000ffff057224 */ /* 0x000fd000078e0004 */
[CC--:B------:R-:W-:Y:S02]  /*0b80*/  @!P4 ISETP.GE.U32.AND P0, PT, R2.reuse, R11.reuse, PT ;  /* 0x0000000b0200c20c */ /* 0x0c0fe40003f06070 */
[----:B------:R-:W-:Y:S02]  /*0b90*/  @!P4 ISETP.LT.U32.AND P2, PT, R2, R11, PT ;  /* 0x0000000b0200c20c */ /* 0x000fe40003f41070 */
[CC--:B------:R-:W-:Y:S02]  /*0ba0*/  @!P4 ISETP.GE.AND.EX P0, PT, R3.reuse, R13.reuse, PT, P0 ;  /* 0x0000000d0300c20c */ /* 0x0c0fe40003f06300 */
[----:B------:R-:W-:Y:S02]  /*0bb0*/  @!P4 ISETP.LT.AND.EX P2, PT, R3, R13, PT, P2 ;  /* 0x0000000d0300c20c */ /* 0x000fe40003f41320 */
[----:B------:R-:W-:Y:S02]  /*0bc0*/  @!P4 FSEL R5, R4, R9, !P0 ;  /* 0x000000090405c208 */ /* 0x000fe40004000000 */
[----:B------:R-:W-:-:S02]  /*0bd0*/  @!P4 SEL R6, R2, R11, P2 ;  /* 0x0000000b0206c207 */ /* 0x000fc40001000000 */
[----:B------:R-:W-:-:S07]  /*0be0*/  @!P4 SEL R7, R3, R13, P2 ;  /* 0x0000000d0307c207 */ /* 0x000fce0001000000 */
.L_x_23:
[----:B------:R-:W-:Y:S05]  /*0bf0*/  BSYNC.RECONVERGENT B1 ;  /* 0x0000000000017941 */ /* 0x000fea0003800200 */
.L_x_22:
[----:B------:R0:W1:Y:S01]  /*0c00*/  SHFL.DOWN PT, R10, R5, 0x2, 0x1f ;  /* 0x08401f00050a7f89 */ /* 0x00006200000e0000 */
[----:B------:R-:W-:Y:S01]  /*0c10*/  BSSY.RECONVERGENT B1, `(.L_x_24) ;  /* 0x000001a000017945 */ /* 0x000fe20003800200 */
[C---:B------:R-:W-:Y:S01]  /*0c20*/  ISETP.GT.AND P5, PT, R8.reuse, 0x17, PT ;  /* 0x000000170800780c */ /* 0x040fe20003fa4270 */
[----:B------:R-:W-:Y:S01]  /*0c30*/  IMAD.MOV.U32 R4, RZ, RZ, R6 ;  /* 0x000000ffff047224 */ /* 0x000fe200078e0006 */
[----:B------:R0:W2:Y:S01]  /*0c40*/  SHFL.DOWN PT, R3, R6, 0x2, 0x1f ;  /* 0x08401f0006037f89 */ /* 0x0000a200000e0000 */
[C---:B------:R-:W-:Y:S01]  /*0c50*/  ISETP.GT.AND P4, PT, R8.reuse, 0xf, PT ;  /* 0x0000000f0800780c */ /* 0x040fe20003f84270 */
[----:B------:R-:W-:Y:S01]  /*0c60*/  IMAD.MOV.U32 R2, RZ, RZ, R5 ;  /* 0x000000ffff027224 */ /* 0x000fe200078e0005 */
[----:B------:R-:W-:Y:S01]  /*0c70*/  ISETP.NE.AND P2, PT, R8, RZ, PT ;  /* 0x000000ff0800720c */ /* 0x000fe20003f45270 */
[----:B------:R0:W3:Y:S01]  /*0c80*/  SHFL.DOWN PT, R12, R7, 0x2, 0x1f ;  /* 0x08401f00070c7f89 */ /* 0x0000e200000e0000 */
[----:B------:R-:W-:Y:S01]  /*0c90*/  IMAD.MOV.U32 R8, RZ, RZ, R7 ;  /* 0x000000ffff087224 */ /* 0x000fe200078e0007 */
[----:B------:R-:W-:Y:S10]  /*0ca0*/  @P1 BRA `(.L_x_25) ;  /* 0x0000000000401947 */ /* 0x000ff40003800000 */
[----:B-1----:R-:W-:Y:S01]  /*0cb0*/  FSETP.GEU.AND P0, PT, R5, R10, PT ;  /* 0x0000000a0500720b */ /* 0x002fe20003f0e000 */
[----:B--2---:R-:W-:Y:S02]  /*0cc0*/  IMAD.MOV.U32 R4, RZ, RZ, R3 ;  /* 0x000000ffff047224 */ /* 0x004fe400078e0003 */
[----:B---3--:R-:W-:Y:S02]  /*0cd0*/  IMAD.MOV.U32 R8, RZ, RZ, R12 ;  /* 0x000000ffff087224 */ /* 0x008fe400078e000c */
[----:B------:R-:W-:-:S08]  /*0ce0*/  IMAD.MOV.U32 R2, RZ, RZ, R10 ;  /* 0x000000ffff027224 */ /* 0x000fd000078e000a */
[----:B------:R-:W-:Y:S05]  /*0cf0*/  @!P0 BRA `(.L_x_25) ;  /* 0x00000000002c8947 */ /* 0x000fea0003800000 */
[----:B------:R-:W-:Y:S01]  /*0d00*/  FSETP.GT.AND P6, PT, R5, R10, PT ;  /* 0x0000000a0500720b */ /* 0x000fe20003fc4000 */
[----:B------:R-:W-:Y:S02]  /*0d10*/  IMAD.MOV.U32 R4, RZ, RZ, R6 ;  /* 0x000000ffff047224 */ /* 0x000fe400078e0006 */
[----:B------:R-:W-:Y:S02]  /*0d20*/  IMAD.MOV.U32 R8, RZ, RZ, R7 ;  /* 0x000000ffff087224 */ /* 0x000fe400078e0007 */
[----:B------:R-:W-:-:S08]  /*0d30*/  IMAD.MOV.U32 R2, RZ, RZ, R5 ;  /* 0x000000ffff027224 */ /* 0x000fd000078e0005 */
[CC--:B------:R-:W-:Y:S02]  /*0d40*/  @!P6 ISETP.GE.U32.AND P1, PT, R6.reuse, R3.reuse, PT ;  /* 0x000000030600e20c */ /* 0x0c0fe40003f26070 */
[CC--:B------:R-:W-:Y:S02]  /*0d50*/  @!P6 ISETP.LT.U32.AND P0, PT, R6.reuse, R3.reuse, PT ;  /* 0x000000030600e20c */ /* 0x0c0fe40003f01070 */
[CC--:B------:R-:W-:Y:S02]  /*0d60*/  @!P6 ISETP.GE.AND.EX P1, PT, R7.reuse, R12.reuse, PT, P1 ;  /* 0x0000000c0700e20c */ /* 0x0c0fe40003f26310 */
[----:B------:R-:W-:Y:S02]  /*0d70*/  @!P6 ISETP.LT.AND.EX P0, PT, R7, R12, PT, P0 ;  /* 0x0000000c0700e20c */ /* 0x000fe40003f01300 */
[----:B------:R-:W-:Y:S02]  /*0d80*/  @!P6 FSEL R2, R5, R10, !P1 ;  /* 0x0000000a0502e208 */ /* 0x000fe40004800000 */
[----:B------:R-:W-:-:S02]  /*0d90*/  @!P6 SEL R4, R6, R3, P0 ;  /* 0x000000030604e207 */ /* 0x000fc40000000000 */
[----:B------:R-:W-:-:S07]  /*0da0*/  @!P6 SEL R8, R7, R12, P0 ;  /* 0x0000000c0708e207 */ /* 0x000fce0000000000 */
.L_x_25:
[----:B------:R-:W-:Y:S05]  /*0db0*/  BSYNC.RECONVERGENT B1 ;  /* 0x0000000000017941 */ /* 0x000fea0003800200 */
.L_x_24:
[----:B0-----:R0:W4:Y:S01]  /*0dc0*/  SHFL.DOWN PT, R5, R2, 0x4, 0x1f ;  /* 0x08801f0002057f89 */ /* 0x00112200000e0000 */
[----:B------:R-:W-:Y:S01]  /*0dd0*/  BSSY.RECONVERGENT B1, `(.L_x_26) ;  /* 0x0000017000017945 */ /* 0x000fe20003800200 */
[----:B------:R-:W-:Y:S02]  /*0de0*/  IMAD.MOV.U32 R6, RZ, RZ, R4 ;  /* 0x000000ffff067224 */ /* 0x000fe400078e0004 */
[----:B------:R0:W0:Y:S01]  /*0df0*/  SHFL.DOWN PT, R9, R4, 0x4, 0x1f ;  /* 0x08801f0004097f89 */ /* 0x00002200000e0000 */
[----:B------:R-:W-:Y:S02]  /*0e00*/  IMAD.MOV.U32 R7, RZ, RZ, R8 ;  /* 0x000000ffff077224 */ /* 0x000fe400078e0008 */
[----:B--2---:R-:W-:Y:S01]  /*0e10*/  IMAD.MOV.U32 R3, RZ, RZ, R2 ;  /* 0x000000ffff037224 */ /* 0x004fe200078e0002 */
[----:B------:R2:W0:Y:S01]  /*0e20*/  SHFL.DOWN PT, R11, R8, 0x4, 0x1f ;  /* 0x08801f00080b7f89 */ /* 0x00042200000e0000 */
[----:B------:R-:W-:Y:S05]  /*0e30*/  @P3 BRA `(.L_x_27) ;  /* 0x0000000000403947 */ /* 0x000fea0003800000 */
[----:B----4-:R-:W-:Y:S01]  /*0e40*/  FSETP.GEU.AND P0, PT, R2, R5, PT ;  /* 0x000000050200720b */ /* 0x010fe20003f0e000 */
[----:B0-----:R-:W-:Y:S02]  /*0e50*/  IMAD.MOV.U32 R6, RZ, RZ, R9 ;  /* 0x000000ffff067224 */ /* 0x001fe400078e0009 */
        /* <DEDUP_REMOVED lines=14> */
.L_x_27:
[----:B------:R-:W-:Y:S05]  /*0f40*/  BSYNC.RECONVERGENT B1 ;  /* 0x0000000000017941 */ /* 0x000fea0003800200 */
.L_x_26:
[----:B--2---:R2:W2:Y:S01]  /*0f50*/  SHFL.DOWN PT, R8, R3, 0x8, 0x1f ;  /* 0x09001f0003087f89 */ /* 0x0044a200000e0000 */
[----:B------:R-:W-:Y:S01]  /*0f60*/  BSSY.RECONVERGENT B1, `(.L_x_28) ;  /* 0x0000017000017945 */ /* 0x000fe20003800200 */
[----:B0-----:R-:W-:Y:S02]  /*0f70*/  IMAD.MOV.U32 R4, RZ, RZ, R6 ;  /* 0x000000ffff047224 */ /* 0x001fe400078e0006 */
[----:B------:R0:W0:Y:S01]  /*0f80*/  SHFL.DOWN PT, R9, R6, 0x8, 0x1f ;  /* 0x09001f0006097f89 */ /* 0x00002200000e0000 */
[----:B----4-:R-:W-:Y:S02]  /*0f90*/  IMAD.MOV.U32 R5, RZ, RZ, R7 ;  /* 0x000000ffff057224 */ /* 0x010fe400078e0007 */
[----:B------:R-:W-:Y:S01]  /*0fa0*/  IMAD.MOV.U32 R2, RZ, RZ, R3 ;  /* 0x000000ffff027224 */ /* 0x000fe200078e0003 */
[----:B-1----:R1:W4:Y:S01]  /*0fb0*/  SHFL.DOWN PT, R10, R7, 0x8, 0x1f ;  /* 0x09001f00070a7f89 */ /* 0x00232200000e0000 */
[----:B------:R-:W-:Y:S05]  /*0fc0*/  @P5 BRA `(.L_x_29) ;  /* 0x0000000000405947 */ /* 0x000fea0003800000 */
[----:B--2---:R-:W-:Y:S01]  /*0fd0*/  FSETP.GEU.AND P0, PT, R3, R8, PT ;  /* 0x000000080300720b */ /* 0x004fe20003f0e000 */
[----:B0-----:R-:W-:Y:S02]  /*0fe0*/  IMAD.MOV.U32 R4, RZ, RZ, R9 ;  /* 0x000000ffff047224 */ /* 0x001fe400078e0009 */
[----:B----4-:R-:W-:Y:S02]  /*0ff0*/  IMAD.MOV.U32 R5, RZ, RZ, R10 ;  /* 0x000000ffff057224 */ /* 0x010fe400078e000a */
        /* <DEDUP_REMOVED lines=13> */
.L_x_29:
[----:B------:R-:W-:Y:S05]  /*10d0*/  BSYNC.RECONVERGENT B1 ;  /* 0x0000000000017941 */ /* 0x000fea0003800200 */
.L_x_28:
[----:B--2---:R2:W2:Y:S01]  /*10e0*/  SHFL.DOWN PT, R3, R2, 0x10, 0x1f ;  /* 0x0a001f0002037f89 */ /* 0x0044a200000e0000 */
[----:B------:R-:W-:Y:S01]  /*10f0*/  BSSY.RECONVERGENT B1, `(.L_x_30) ;  /* 0x0000017000017945 */ /* 0x000fe20003800200 */
[----:B-1----:R-:W-:Y:S02]  /*1100*/  IMAD.MOV.U32 R7, RZ, RZ, R4 ;  /* 0x000000ffff077224 */ /* 0x002fe400078e0004 */
[----:B0-----:R0:W1:Y:S01]  /*1110*/  SHFL.DOWN PT, R9, R4, 0x10, 0x1f ;  /* 0x0a001f0004097f89 */ /* 0x00106200000e0000 */
[----:B------:R-:W-:Y:S02]  /*1120*/  IMAD.MOV.U32 R6, RZ, RZ, R5 ;  /* 0x000000ffff067224 */ /* 0x000fe400078e0005 */
[----:B------:R-:W-:Y:S01]  /*1130*/  IMAD.MOV.U32 R8, RZ, RZ, R2 ;  /* 0x000000ffff087224 */ /* 0x000fe200078e0002 */
[----:B----4-:R0:W4:Y:S01]  /*1140*/  SHFL.DOWN PT, R10, R5, 0x10, 0x1f ;  /* 0x0a001f00050a7f89 */ /* 0x01012200000e0000 */
[----:B------:R-:W-:Y:S05]  /*1150*/  @P4 BRA `(.L_x_31) ;  /* 0x0000000000404947 */ /* 0x000fea0003800000 */
[----:B--2---:R-:W-:Y:S01]  /*1160*/  FSETP.GEU.AND P0, PT, R2, R3, PT ;  /* 0x000000030200720b */ /* 0x004fe20003f0e000 */
[----:B-1----:R-:W-:Y:S02]  /*1170*/  IMAD.MOV.U32 R7, RZ, RZ, R9 ;  /* 0x000000ffff077224 */ /* 0x002fe400078e0009 */
        /* <DEDUP_REMOVED lines=14> */
.L_x_31:
[----:B------:R-:W-:Y:S05]  /*1260*/  BSYNC.RECONVERGENT B1 ;  /* 0x0000000000017941 */ /* 0x000fea0003800200 */
.L_x_30:
[----:B------:R-:W-:Y:S04]  /*1270*/  BSSY.RECONVERGENT B1, `(.L_x_32) ;  /* 0x000000c000017945 */ /* 0x000fe80003800200 */
[----:B------:R-:W-:Y:S05]  /*1280*/  @P2 BRA `(.L_x_33) ;  /* 0x0000000000282947 */ /* 0x000fea0003800000 */
[----:B0-----:R-:W0:Y:S01]  /*1290*/  S2R R4, SR_CgaCtaId ;  /* 0x0000000000047919 */ /* 0x001e220000008800 */
[----:B--2---:R-:W-:Y:S02]  /*12a0*/  MOV R3, 0x400 ;  /* 0x0000040000037802 */ /* 0x004fe40000000f00 */
[----:B------:R-:W-:-:S04]  /*12b0*/  SHF.R.U32.HI R2, RZ, 0x1, R0 ;  /* 0x00000001ff027819 */ /* 0x000fc80000011600 */
[----:B------:R-:W-:Y:S02]  /*12c0*/  LOP3.LUT R2, R2, 0x1f0, RZ, 0xc0, !PT ;  /* 0x000001f002027812 */ /* 0x000fe400078ec0ff */
[----:B0-----:R-:W-:-:S05]  /*12d0*/  LEA R3, R4, R3, 0x18 ;  /* 0x0000000304037211 */ /* 0x001fca00078ec0ff */
[----:B------:R-:W-:Y:S02]  /*12e0*/  IMAD.IADD R5, R2, 0x1, R3 ;  /* 0x0000000102057824 */ /* 0x000fe400078e0203 */
[----:B------:R-:W-:Y:S02]  /*12f0*/  IMAD.MOV.U32 R2, RZ, RZ, R7 ;  /* 0x000000ffff027224 */ /* 0x000fe400078e0007 */
[----:B------:R-:W-:Y:S01]  /*1300*/  IMAD.MOV.U32 R3, RZ, RZ, R6 ;  /* 0x000000ffff037224 */ /* 0x000fe200078e0006 */
[----:B------:R0:W-:Y:S04]  /*1310*/  STS [R5+0x8], R8 ;  /* 0x0000080805007388 */ /* 0x0001e80000000800 */
[----:B------:R0:W-:Y:S02]  /*1320*/  STS.64 [R5+0x10], R2 ;  /* 0x0000100205007388 */ /* 0x0001e40000000a00 */
.L_x_33:
[----:B------:R-:W-:Y:S05]  /*1330*/  BSYNC.RECONVERGENT B1 ;  /* 0x0000000000017941 */ /* 0x000fea0003800200 */
.L_x_32:
[----:B------:R-:W-:Y:S01]  /*1340*/  BAR.SYNC.DEFER_BLOCKING 0x0 ;  /* 0x0000000000007b1d */ /* 0x000fe20000010000 */
[----:B------:R-:W-:-:S13]  /*1350*/  ISETP.NE.AND P1, PT, R0, RZ, PT ;  /* 0x000000ff0000720c */ /* 0x000fda0003f25270 */
[----:B------:R-:W-:Y:S05]  /*1360*/  @P1 BRA `(.L_x_34) ;  /* 0x0000004800341947 */ /* 0x000fea0003800000 */
[----:B0-2---:R-:W0:Y:S01]  /*1370*/  S2R R3, SR_CgaCtaId ;  /* 0x0000000000037919 */ /* 0x005e220000008800 */
[----:B------:R-:W-:Y:S01]  /*1380*/  MOV R0, 0x400 ;  /* 0x0000040000007802 */ /* 0x000fe20000000f00 */
[----:B------:R-:W-:Y:S03]  /*1390*/  BSSY.RECONVERGENT B1, `(.L_x_35) ;  /* 0x0000016000017945 */ /* 0x000fe60003800200 */
[----:B0-----:R-:W-:-:S05]  /*13a0*/  LEA R24, R3, R0, 0x18 ;  /* 0x0000000003187211 */ /* 0x001fca00078ec0ff */
[----:B------:R-:W0:Y:S04]  /*13b0*/  LDS R5, [R24+0x18] ;  /* 0x0000180018057984 */ /* 0x000e280000000800 */
[----:B------:R2:W1:Y:S04]  /*13c0*/  LDS.64 R2, [R24+0x20] ;  /* 0x0000200018027984 */ /* 0x0004680000000a00 */
[----:B------:R2:W1:Y:S04]  /*13d0*/  LDS R21, [R24+0x28] ;  /* 0x0000280018157984 */ /* 0x0004680000000800 */
[----:B------:R2:W1:Y:S01]  /*13e0*/  LDS R18, [R24+0x38] ;  /* 0x0000380018127984 */ /* 0x0004620000000800 */
[----:B0-----:R-:W-:Y:S01]  /*13f0*/  FSETP.GEU.AND P0, PT, R8, R5, PT ;  /* 0x000000050800720b */ /* 0x001fe20003f0e000 */
[----:B------:R-:W-:-:S12]  /*1400*/  IMAD.MOV.U32 R20, RZ, RZ, R5 ;  /* 0x000000ffff147224 */ /* 0x000fd800078e0005 */
[----:B-12---:R-:W-:Y:S05]  /*1410*/  @!P0 BRA `(.L_x_36) ;  /* 0x0000000000348947 */ /* 0x006fea0003800000 */
[----:B------:R-:W-:Y:S01]  /*1420*/  FSETP.GEU.AND P3, PT, R5, R8, PT ;  /* 0x000000080500720b */ /* 0x000fe20003f6e000 */
[----:B------:R-:W-:-:S12]  /*1430*/  IMAD.MOV.U32 R20, RZ, RZ, R8 ;  /* 0x000000ffff147224 */ /* 0x000fd800078e0008 */
[CC--:B------:R-:W-:Y:S02]  /*1440*/  @P3 ISETP.GE.U32.AND P0, PT, R7.reuse, R2.reuse, PT ;  /* 0x000000020700320c */ /* 0x0c0fe40003f06070 */
[CC--:B------:R-:W-:Y:S02]  /*1450*/  @P3 ISETP.LT.U32.AND P2, PT, R7.reuse, R2.reuse, PT ;  /* 0x000000020700320c */ /* 0x0c0fe40003f41070 */
[CC--:B------:R-:W-:Y:S02]  /*1460*/  @P3 ISETP.GE.AND.EX P0, PT, R6.reuse, R3.reuse, PT, P0 ;  /* 0x000000030600320c */ /* 0x0c0fe40003f06300 */
[----:B------:R-:W-:Y:S02]  /*1470*/  @P3 ISETP.LT.AND.EX P2, PT, R6, R3, PT, P2 ;  /* 0x000000030600320c */ /* 0x000fe40003f41320 */
[----:B------:R-:W-:Y:S02]  /*1480*/  @P3 FSEL R20, R8, R5, !P0 ;  /* 0x0000000508143208 */ /* 0x000fe40004000000 */
[----:B------:R-:W-:Y:S01]  /*1490*/  @P3 SEL R0, R7, R2, P2 ;  /* 0x0000000207003207 */ /* 0x000fe20001000000 */
[----:B------:R-:W-:Y:S01]  /*14a0*/  IMAD.MOV.U32 R2, RZ, RZ, R7 ;  /* 0x000000ffff027224 */ /* 0x000fe200078e0007 */
[----:B------:R-:W-:Y:S01]  /*14b0*/  @P3 SEL R5, R6, R3, P2 ;  /* 0x0000000306053207 */ /* 0x000fe20001000000 */
[----:B------:R-:W-:-:S02]  /*14c0*/  IMAD.MOV.U32 R3, RZ, RZ, R6 ;  /* 0x000000ffff037224 */ /* 0x000fc400078e0006 */
[----:B------:R-:W-:Y:S02]  /*14d0*/  @P3 IMAD.MOV.U32 R2, RZ, RZ, R0 ;  /* 0x000000ffff023224 */ /* 0x000fe400078e0000 */
[----:B------:R-:W-:-:S07]  /*14e0*/  @P3 IMAD.MOV.U32 R3, RZ, RZ, R5 ;  /* 0x000000ffff033224 */ /* 0x000fce00078e0005 */
.L_x_36:
[----:B------:R-:W-:Y:S05]  /*14f0*/  BSYNC.RECONVERGENT B1 ;  /* 0x0000000000017941 */ /* 0x000fea0003800200 */
.L_x_35:
[----:B------:R-:W0:Y:S01]  /*1500*/  LDS.64 R14, [R24+0x30] ;  /* 0x00003000180e7984 */ /* 0x000e220000000a00 */
[----:B------:R-:W-:Y:S01]  /*1510*/  FSETP.GEU.AND P0, PT, R20, R21, PT ;  /* 0x000000151400720b */ /* 0x000fe20003f0e000 */
[----:B------:R-:W-:Y:S01]  /*1520*/  BSSY.RECONVERGENT B1, `(.L_x_37) ;  /* 0x0000019000017945 */ /* 0x000fe20003800200 */
[----:B------:R-:W-:Y:S01]  /*1530*/  IMAD.MOV.U32 R23, RZ, RZ, R21 ;  /* 0x000000ffff177224 */ /* 0x000fe200078e0015 */
[----:B------:R1:W2:Y:S04]  /*1540*/  LDS R19, [R24+0x48] ;  /* 0x0000480018137984 */ /* 0x0002a80000000800 */
[----:B------:R1:W1:Y:S04]  /*1550*/  LDS R17, [R24+0x58] ;  /* 0x0000580018117984 */ /* 0x0002680000000800 */
[----:B------:R0:W1:Y:S04]  /*1560*/  LDS R16, [R24+0x68] ;  /* 0x0000680018107984 */ /* 0x0000680000000800 */
[----:B------:R0:W1:Y:S04]  /*1570*/  LDS R0, [R24+0x78] ;  /* 0x0000780018007984 */ /* 0x0000680000000800 */
[----:B---3--:R3:W1:Y:S04]  /*1580*/  LDS.64 R12, [R24+0x40] ;  /* 0x00004000180c7984 */ /* 0x0086680000000a00 */
[----:B----4-:R3:W4:Y:S04]  /*1590*/  LDS.64 R10, [R24+0x50] ;  /* 0x00005000180a7984 */ /* 0x0107280000000a00 */
[----:B------:R3:W1:Y:S04]  /*15a0*/  LDS.64 R8, [R24+0x60] ;  /* 0x0000600018087984 */ /* 0x0006680000000a00 */
[----:B------:R3:W1:Y:S04]  /*15b0*/  LDS.64 R6, [R24+0x70] ;  /* 0x0000700018067984 */ /* 0x0006680000000a00 */
[----:B------:R3:W1:Y:S01]  /*15c0*/  LDS.64 R4, [R24+0x80] ;  /* 0x0000800018047984 */ /* 0x0006620000000a00 */
[----:B0-----:R-:W-:-:S02]  /*15d0*/  IMAD.MOV.U32 R25, RZ, RZ, R14 ;  /* 0x000000ffff197224 */ /* 0x001fc400078e000e */
[----:B------:R-:W-:Y:S01]  /*15e0*/  IMAD.MOV.U32 R22, RZ, RZ, R15 ;  /* 0x000000ffff167224 */ /* 0x000fe200078e000f */
[----:B------:R-:W-:Y:S06]  /*15f0*/  @!P0 BRA `(.L_x_38) ;  /* 0x00000000002c8947 */ /* 0x000fec0003800000 */
        /* <DEDUP_REMOVED lines=11> */
.L_x_38:
[----:B------:R-:W-:Y:S05]  /*16b0*/  BSYNC.RECONVERGENT B1 ;  /* 0x0000000000017941 */ /* 0x000fea0003800200 */
.L_x_37:
[----:B------:R-:W-:Y:S01]  /*16c0*/  FSETP.GEU.AND P0, PT, R23, R18, PT ;  /* 0x000000121700720b */ /* 0x000fe20003f0e000 */
[----:B------:R-:W-:Y:S01]  /*16d0*/  BSSY.RECONVERGENT B1, `(.L_x_39) ;  /* 0x0000010000017945 */ /* 0x000fe20003800200 */
[----:B------:R-:W-:Y:S02]  /*16e0*/  IMAD.MOV.U32 R2, RZ, RZ, R18 ;  /* 0x000000ffff027224 */ /* 0x000fe400078e0012 */
[----:B-1----:R-:W-:Y:S02]  /*16f0*/  IMAD.MOV.U32 R3, RZ, RZ, R12 ;  /* 0x000000ffff037224 */ /* 0x002fe400078e000c */
        /* <DEDUP_REMOVED lines=13> */
.L_x_40:
[----:B------:R-:W-:Y:S05]  /*17d0*/  BSYNC.RECONVERGENT B1 ;  /* 0x0000000000017941 */ /* 0x000fea0003800200 */
.L_x_39:
[----:B--2---:R-:W-:Y:S01]  /*17e0*/  FSETP.GEU.AND P0, PT, R2, R19, PT ;  /* 0x000000130200720b */ /* 0x004fe20003f0e000 */
[----:B------:R-:W-:Y:S01]  /*17f0*/  BSSY.RECONVERGENT B1, `(.L_x_41) ;  /* 0x0000010000017945 */ /* 0x000fe20003800200 */
[----:B------:R-:W-:Y:S02]  /*1800*/  IMAD.MOV.U32 R12, RZ, RZ, R19 ;  /* 0x000000ffff0c7224 */ /* 0x000fe400078e0013 */
[----:B----4-:R-:W-:Y:S02]  /*1810*/  IMAD.MOV.U32 R15, RZ, RZ, R10 ;  /* 0x000000ffff0f7224 */ /* 0x010fe400078e000a */
[----:B------:R-:W-:-:S07]  /*1820*/  IMAD.MOV.U32 R14, RZ, RZ, R11 ;  /* 0x000000ffff0e7224 */ /* 0x000fce00078e000b */
[----:B------:R-:W-:Y:S05]  /*1830*/  @!P0 BRA `(.L_x_42) ;  /* 0x00000000002c8947 */ /* 0x000fea0003800000 */
[----:B------:R-:W-:Y:S01]  /*1840*/  FSETP.GEU.AND P3, PT, R19, R2, PT ;  /* 0x000000021300720b */ /* 0x000fe20003f6e000 */
[----:B------:R-:W-:Y:S02]  /*1850*/  IMAD.MOV.U32 R15, RZ, RZ, R3 ;  /* 0x000000ffff0f7224 */ /* 0x000fe400078e0003 */
[----:B------:R-:W-:Y:S02]  /*1860*/  IMAD.MOV.U32 R14, RZ, RZ, R20 ;  /* 0x000000ffff0e7224 */ /* 0x000fe400078e0014 */
[----:B------:R-:W-:-:S08]  /*1870*/  IMAD.MOV.U32 R12, RZ, RZ, R2 ;  /* 0x000000ffff0c7224 */ /* 0x000fd000078e0002 */
[CC--:B------:R-:W-:Y:S02]  /*1880*/  @P3 ISETP.GE.U32.AND P0, PT, R3.reuse, R10.reuse, PT ;  /* 0x0000000a0300320c */ /* 0x0c0fe40003f06070 */
[CC--:B------:R-:W-:Y:S02]  /*1890*/  @P3 ISETP.LT.U32.AND P2, PT, R3.reuse, R10.reuse, PT ;  /* 0x0000000a0300320c */ /* 0x0c0fe40003f41070 */
[CC--:B------:R-:W-:Y:S02]  /*18a0*/  @P3 ISETP.GE.AND.EX P0, PT, R20.reuse, R11.reuse, PT, P0 ;  /* 0x0000000b1400320c */ /* 0x0c0fe40003f06300 */
[----:B------:R-:W-:Y:S02]  /*18b0*/  @P3 ISETP.LT.AND.EX P2, PT, R20, R11, PT, P2 ;  /* 0x0000000b1400320c */ /* 0x000fe40003f41320 */
[----:B------:R-:W-:Y:S02]  /*18c0*/  @P3 FSEL R12, R2, R19, !P0 ;  /* 0x00000013020c3208 */ /* 0x000fe40004000000 */
[----:B------:R-:W-:-:S02]  /*18d0*/  @P3 SEL R15, R3, R10, P2 ;  /* 0x0000000a030f3207 */ /* 0x000fc40001000000 */
[----:B------:R-:W-:-:S07]  /*18e0*/  @P3 SEL R14, R20, R11, P2 ;  /* 0x0000000b140e3207 */ /* 0x000fce0001000000 */
.L_x_42:
[----:B------:R-:W-:Y:S05]  /*18f0*/  BSYNC.RECONVERGENT B1 ;  /* 0x0000000000017941 */ /* 0x000fea0003800200 */
.L_x_41:
        /* <DEDUP_REMOVED lines=17> */
.L_x_44:
[----:B------:R-:W-:Y:S05]  /*1a10*/  BSYNC.RECONVERGENT B1 ;  /* 0x0000000000017941 */ /* 0x000fea0003800200 */
.L_x_43:
        /* <DEDUP_REMOVED lines=17> */
.L_x_46:
[----:B------:R-:W-:Y:S05]  /*1b30*/  BSYNC.RECONVERGENT B1 ;  /* 0x0000000000017941 */ /* 0x000fea0003800200 */
.L_x_45:
[----:B------:R-:W-:Y:S01]  /*1b40*/  FSETP.GEU.AND P0, PT, R9, R0, PT ;  /* 0x000000000900720b */ /* 0x000fe20003f0e000 */
[----:B------:R-:W-:Y:S02]  /*1b50*/  IMAD.MOV.U32 R8, RZ, RZ, R0 ;  /* 0x000000ffff087224 */ /* 0x000fe400078e0000 */
[----:B------:R-:W-:Y:S02]  /*1b60*/  IMAD.MOV.U32 R7, RZ, RZ, R4 ;  /* 0x000000ffff077224 */ /* 0x000fe400078e0004 */
[----:B------:R-:W-:-:S08]  /*1b70*/  IMAD.MOV.U32 R6, RZ, RZ, R5 ;  /* 0x000000ffff067224 */ /* 0x000fd000078e0005 */
[----:B------:R-:W-:Y:S05]  /*1b80*/  @!P0 BRA `(.L_x_34) ;  /* 0x00000040002c8947 */ /* 0x000fea0003800000 */
[----:B------:R-:W-:Y:S01]  /*1b90*/  FSETP.GEU.AND P0, PT, R0, R9, PT ;  /* 0x000000090000720b */ /* 0x000fe20003f0e000 */
[----:B------:R-:W-:Y:S02]  /*1ba0*/  IMAD.MOV.U32 R8, RZ, RZ, R9 ;  /* 0x000000ffff087224 */ /* 0x000fe400078e0009 */
[----:B------:R-:W-:Y:S02]  /*1bb0*/  IMAD.MOV.U32 R7, RZ, RZ, R11 ;  /* 0x000000ffff077224 */ /* 0x000fe400078e000b */
[----:B------:R-:W-:-:S08]  /*1bc0*/  IMAD.MOV.U32 R6, RZ, RZ, R2 ;  /* 0x000000ffff067224 */ /* 0x000fd000078e0002 */
[----:B------:R-:W-:Y:S05]  /*1bd0*/  @!P0 BRA `(.L_x_34) ;  /* 0x0000004000188947 */ /* 0x000fea0003800000 */
[CC--:B------:R-:W-:Y:S02]  /*1be0*/  ISETP.GE.U32.AND P0, PT, R11.reuse, R4.reuse, PT ;  /* 0x000000040b00720c */ /* 0x0c0fe40003f06070 */
[----:B------:R-:W-:Y:S02]  /*1bf0*/  ISETP.LT.U32.AND P2, PT, R11, R4, PT ;  /* 0x000000040b00720c */ /* 0x000fe40003f41070 */
[CC--:B------:R-:W-:Y:S02]  /*1c00*/  ISETP.GE.AND.EX P0, PT, R2.reuse, R5.reuse, PT, P0 ;  /* 0x000000050200720c */ /* 0x0c0fe40003f06300 */
[----:B------:R-:W-:Y:S02]  /*1c10*/  ISETP.LT.AND.EX P2, PT, R2, R5, PT, P2 ;  /* 0x000000050200720c */ /* 0x000fe40003f41320 */
[----:B------:R-:W-:Y:S02]  /*1c20*/  FSEL R8, R9, R0, !P0 ;  /* 0x0000000009087208 */ /* 0x000fe40004000000 */
[----:B------:R-:W-:-:S02]  /*1c30*/  SEL R7, R11, R4, P2 ;  /* 0x000000040b077207 */ /* 0x000fc40001000000 */
[----:B------:R-:W-:Y:S01]  /*1c40*/  SEL R6, R2, R5, P2 ;  /* 0x0000000502067207 */ /* 0x000fe20001000000 */
[----:B------:R-:W-:Y:S06]  /*1c50*/  BRA `(.L_x_34) ;  /* 0x0000003c00f87947 */ /* 0x000fec0003800000 */
.L_x_21:
[----:B------:R-:W2:Y:S01]  /*1c60*/  S2R R12, SR_LANEID ;  /* 0x00000000000c7919 */ /* 0x000ea20000000000 */
[----:B------:R-:W-:Y:S01]  /*1c70*/  LOP3.LUT R5, R0, 0x3e0, RZ, 0xc0, !PT ;  /* 0x000003e000057812 */ /* 0x000fe200078ec0ff */
[----:B------:R-:W-:Y:S01]  /*1c80*/  BSSY.RECONVERGENT B1, `(.L_x_47) ;  /* 0x0000026000017945 */ /* 0x000fe20003800200 */
[----:B-----5:R-:W-:Y:S02]  /*1c90*/  IMAD.MOV.U32 R14, RZ, RZ, R2 ;  /* 0x000000ffff0e7224 */ /* 0x020fe400078e0002 */
[----:B------:R-:W-:Y:S02]  /*1ca0*/  IMAD.MOV.U32 R16, RZ, RZ, R3 ;  /* 0x000000ffff107224 */ /* 0x000fe400078e0003 */
[----:B-1----:R-:W-:Y:S01]  /*1cb0*/  VIADD R6, R5, 0x20 ;  /* 0x0000002005067836 */ /* 0x002fe20000000000 */
[----:B------:R-:W-:-:S04]  /*1cc0*/  LOP3.LUT R5, RZ, R5, RZ, 0x33, !PT ;  /* 0x00000005ff057212 */ /* 0x000fc800078e33ff */
[----:B------:R-:W-:Y:S01]  /*1cd0*/  ISETP.GT.AND P0, PT, R6, UR6, PT ;  /* 0x0000000606007c0c */ /* 0x000fe2000bf04270 */
[----:B------:R-:W-:-:S05]  /*1ce0*/  VIADD R5, R5, UR6 ;  /* 0x0000000605057c36 */ /* 0x000fca0008000000 */
[----:B------:R-:W-:-:S05]  /*1cf0*/  SEL R5, R5, 0x1f, P0 ;  /* 0x0000001f05057807 */ /* 0x000fca0000000000 */
[----:B------:R1:W3:Y:S04]  /*1d00*/  SHFL.DOWN PT, R7, R4, 0x1, R5 ;  /* 0x0820000004077989 */ /* 0x0002e800000e0005 */
[----:B0-----:R1:W0:Y:S04]  /*1d10*/  SHFL.DOWN PT, R9, R2, 0x1, R5 ;  /* 0x0820000002097989 */ /* 0x00122800000e0005 */
[----:B------:R1:W4:Y:S01]  /*1d20*/  SHFL.DOWN PT, R11, R3, 0x1, R5 ;  /* 0x08200000030b7989 */ /* 0x00032200000e0005 */
[C---:B--2---:R-:W-:Y:S01]  /*1d30*/  ISETP.GE.AND P0, PT, R12.reuse, R5, PT ;  /* 0x000000050c00720c */ /* 0x044fe20003f06270 */
[C---:B------:R-:W-:Y:S01]  /*1d40*/  VIADD R6, R12.reuse, 0x2 ;  /* 0x000000020c067836 */ /* 0x040fe20000000000 */
[C---:B------:R-:W-:Y:S01]  /*1d50*/  ISETP.NE.AND P3, PT, R12.reuse, RZ, PT ;  /* 0x000000ff0c00720c */ /* 0x040fe20003f65270 */
[----:B------:R-:W-:-:S02]  /*1d60*/  VIADD R8, R12, 0x4 ;  /* 0x000000040c087836 */ /* 0x000fc40000000000 */
[----:B------:R-:W-:Y:S01]  /*1d70*/  VIADD R10, R12, 0x8 ;  /* 0x000000080c0a7836 */ /* 0x000fe20000000000 */
[-C--:B------:R-:W-:Y:S01]  /*1d80*/  ISETP.GT.AND P6, PT, R6, R5.reuse, PT ;  /* 0x000000050600720c */ /* 0x080fe20003fc4270 */
[----:B------:R-:W-:Y:S01]  /*1d90*/  IMAD.MOV.U32 R6, RZ, RZ, R4 ;  /* 0x000000ffff067224 */ /* 0x000fe200078e0004 */
[-C--:B------:R-:W-:Y:S01]  /*1da0*/  ISETP.GT.AND P4, PT, R8, R5.reuse, PT ;  /* 0x000000050800720c */ /* 0x080fe20003f84270 */
[----:B------:R-:W-:Y:S01]  /*1db0*/  VIADD R8, R12, 0x10 ;  /* 0x000000100c087836 */ /* 0x000fe20000000000 */
[----:B------:R-:W-:-:S03]  /*1dc0*/  ISETP.GT.AND P2, PT, R10, R5, PT ;  /* 0x000000050a00720c */ /* 0x000fc60003f44270 */
[----:B-1----:R-:W-:Y:S10]  /*1dd0*/  @P0 BRA `(.L_x_48) ;  /* 0x0000000000400947 */ /* 0x002ff40003800000 */
[----:B---3--:R-:W-:Y:S01]  /*1de0*/  FSETP.GEU.AND P0, PT, R4, R7, PT ;  /* 0x000000070400720b */ /* 0x008fe20003f0e000 */
        /* <DEDUP_REMOVED lines=15> */
.L_x_48:
[----:B------:R-:W-:Y:S05]  /*1ee0*/  BSYNC.RECONVERGENT B1 ;  /* 0x0000000000017941 */ /* 0x000fea0003800200 */
.L_x_47:
[----:B------:R1:W2:Y:S01]  /*1ef0*/  SHFL.DOWN PT, R3, R6, 0x2, R5 ;  /* 0x0840000006037989 */ /* 0x0002a200000e0005 */
[----:B------:R-:W-:Y:S01]  /*1f00*/  BSSY.RECONVERGENT B1, `(.L_x_49) ;  /* 0x0000018000017945 */ /* 0x000fe20003800200 */
[----:B------:R-:W-:Y:S01]  /*1f10*/  ISETP.GT.AND P5, PT, R8, R5, PT ;  /* 0x000000050800720c */ /* 0x000fe20003fa4270 */
[----:B------:R-:W-:Y:S01]  /*1f20*/  IMAD.MOV.U32 R10, RZ, RZ, R14 ;  /* 0x000000ffff0a7224 */ /* 0x000fe200078e000e */
[----:B---3--:R1:W3:Y:S01]  /*1f30*/  SHFL.DOWN PT, R7, R14, 0x2, R5 ;  /* 0x084000000e077989 */ /* 0x0082e200000e0005 */
[----:B------:R-:W-:Y:S02]  /*1f40*/  IMAD.MOV.U32 R12, RZ, RZ, R16 ;  /* 0x000000ffff0c7224 */ /* 0x000fe400078e0010 */
[----:B------:R-:W-:Y:S01]  /*1f50*/  IMAD.MOV.U32 R2, RZ, RZ, R6 ;  /* 0x000000ffff027224 */ /* 0x000fe200078e0006 */
[----:B0-----:R1:W0:Y:S01]  /*1f60*/  SHFL.DOWN PT, R9, R16, 0x2, R5 ;  /* 0x0840000010097989 */ /* 0x00122200000e0005 */
[----:B------:R-:W-:Y:S06]  /*1f70*/  @P6 BRA `(.L_x_50) ;  /* 0x0000000000406947 */ /* 0x000fec0003800000 */
[----:B--2---:R-:W-:Y:S01]  /*1f80*/  FSETP.GEU.AND P0, PT, R6, R3, PT ;  /* 0x000000030600720b */ /* 0x004fe20003f0e000 */
[----:B---3--:R-:W-:Y:S02]  /*1f90*/  IMAD.MOV.U32 R10, RZ, RZ, R7 ;  /* 0x000000ffff0a7224 */ /* 0x008fe400078e0007 */
[----:B0-----:R-:W-:Y:S02]  /*1fa0*/  IMAD.MOV.U32 R12, RZ, RZ, R9 ;  /* 0x000000ffff0c7224 */ /* 0x001fe400078e0009 */
        /* <DEDUP_REMOVED lines=13> */
.L_x_50:
[----:B------:R-:W-:Y:S05]  /*2080*/  BSYNC.RECONVERGENT B1 ;  /* 0x0000000000017941 */ /* 0x000fea0003800200 */
.L_x_49:
[----:B--2---:R2:W2:Y:S01]  /*2090*/  SHFL.DOWN PT, R3, R2, 0x4, R5 ;  /* 0x0880000002037989 */ /* 0x0044a200000e0005 */
[----:B------:R-:W-:Y:S01]  /*20a0*/  BSSY.RECONVERGENT B1, `(.L_x_51) ;  /* 0x0000017000017945 */ /* 0x000fe20003800200 */
[----:B------:R-:W-:Y:S02]  /*20b0*/  IMAD.MOV.U32 R4, RZ, RZ, R2 ;  /* 0x000000ffff047224 */ /* 0x000fe400078e0002 */
[----:B---3--:R3:W2:Y:S01]  /*20c0*/  SHFL.DOWN PT, R7, R10, 0x4, R5 ;  /* 0x088000000a077989 */ /* 0x0086a200000e0005 */
[----:B-1----:R-:W-:Y:S02]  /*20d0*/  IMAD.MOV.U32 R6, RZ, RZ, R10 ;  /* 0x000000ffff067224 */ /* 0x002fe400078e000a */
[----:B------:R-:W-:Y:S01]  /*20e0*/  IMAD.MOV.U32 R8, RZ, RZ, R12 ;  /* 0x000000ffff087224 */ /* 0x000fe200078e000c */
[----:B0-----:R3:W0:Y:S01]  /*20f0*/  SHFL.DOWN PT, R9, R12, 0x4, R5 ;  /* 0x088000000c097989 */ /* 0x00162200000e0005 */
[----:B------:R-:W-:Y:S05]  /*2100*/  @P4 BRA `(.L_x_52) ;  /* 0x0000000000404947 */ /* 0x000fea0003800000 */
[----:B--2---:R-:W-:Y:S01]  /*2110*/  FSETP.GEU.AND P0, PT, R2, R3, PT ;  /* 0x000000030200720b */ /* 0x004fe20003f0e000 */
[----:B------:R-:W-:Y:S02]  /*2120*/  IMAD.MOV.U32 R4, RZ, RZ, R3 ;  /* 0x000000ffff047224 */ /* 0x000fe400078e0003 */
[----:B------:R-:W-:Y:S02]  /*2130*/  IMAD.MOV.U32 R6, RZ, RZ, R7 ;  /* 0x000000ffff067224 */ /* 0x000fe400078e0007 */
[----:B0-----:R-:W-:-:S08]  /*2140*/  IMAD.MOV.U32 R8, RZ, RZ, R9 ;  /* 0x000000ffff087224 */ /* 0x001fd000078e0009 */
        /* <DEDUP_REMOVED lines=12> */
.L_x_52:
[----:B------:R-:W-:Y:S05]  /*2210*/  BSYNC.RECONVERGENT B1 ;  /* 0x0000000000017941 */ /* 0x000fea0003800200 */
.L_x_51:
[----:B--2---:R1:W2:Y:S01]  /*2220*/  SHFL.DOWN PT, R3, R4, 0x8, R5 ;  /* 0x0900000004037989 */ /* 0x0042a200000e0005 */
[----:B------:R-:W-:Y:S01]  /*2230*/  BSSY.RECONVERGENT B1, `(.L_x_53) ;  /* 0x0000017000017945 */ /* 0x000fe20003800200 */
[----:B------:R-:W-:Y:S02]  /*2240*/  IMAD.MOV.U32 R2, RZ, RZ, R4 ;  /* 0x000000ffff027224 */ /* 0x000fe400078e0004 */
[----:B------:R1:W1:Y:S01]  /*2250*/  SHFL.DOWN PT, R7, R6, 0x8, R5 ;  /* 0x0900000006077989 */ /* 0x00026200000e0005 */
[----:B---3--:R-:W-:Y:S02]  /*2260*/  IMAD.MOV.U32 R10, RZ, RZ, R6 ;  /* 0x000000ffff0a7224 */ /* 0x008fe400078e0006 */
[----:B------:R-:W-:Y:S01]  /*2270*/  IMAD.MOV.U32 R12, RZ, RZ, R8 ;  /* 0x000000ffff0c7224 */ /* 0x000fe200078e0008 */
[----:B0-----:R0:W3:Y:S01]  /*2280*/  SHFL.DOWN PT, R9, R8, 0x8, R5 ;  /* 0x0900000008097989 */ /* 0x0010e200000e0005 */
[----:B------:R-:W-:Y:S05]  /*2290*/  @P2 BRA `(.L_x_54) ;  /* 0x0000000000402947 */ /* 0x000fea0003800000 */
[----:B--2---:R-:W-:Y:S01]  /*22a0*/  FSETP.GEU.AND P0, PT, R4, R3, PT ;  /* 0x000000030400720b */ /* 0x004fe20003f0e000 */
[----:B------:R-:W-:Y:S02]  /*22b0*/  IMAD.MOV.U32 R2, RZ, RZ, R3 ;  /* 0x000000ffff027224 */ /* 0x000fe400078e0003 */
[----:B-1----:R-:W-:Y:S02]  /*22c0*/  IMAD.MOV.U32 R10, RZ, RZ, R7 ;  /* 0x000000ffff0a7224 */ /* 0x002fe400078e0007 */
[----:B---3--:R-:W-:-:S08]  /*22d0*/  IMAD.MOV.U32 R12, RZ, RZ, R9 ;  /* 0x000000ffff0c7224 */ /* 0x008fd000078e0009 */
        /* <DEDUP_REMOVED lines=12> */
.L_x_54:
[----:B------:R-:W-:Y:S05]  /*23a0*/  BSYNC.RECONVERGENT B1 ;  /* 0x0000000000017941 */ /* 0x000fea0003800200 */
.L_x_53:
[----:B--2---:R2:W2:Y:S01]  /*23b0*/  SHFL.DOWN PT, R3, R2, 0x10, R5 ;  /* 0x0a00000002037989 */ /* 0x0044a200000e0005 */
[----:B------:R-:W-:Y:S01]  /*23c0*/  BSSY.RECONVERGENT B1, `(.L_x_55) ;  /* 0x0000017000017945 */ /* 0x000fe20003800200 */
[----:B0-----:R-:W-:Y:S02]  /*23d0*/  IMAD.MOV.U32 R8, RZ, RZ, R2 ;  /* 0x000000ffff087224 */ /* 0x001fe400078e0002 */
[----:B---3--:R0:W3:Y:S01]  /*23e0*/  SHFL.DOWN PT, R9, R10, 0x10, R5 ;  /* 0x0a0000000a097989 */ /* 0x0080e200000e0005 */
[----:B-1----:R-:W-:Y:S02]  /*23f0*/  IMAD.MOV.U32 R7, RZ, RZ, R10 ;  /* 0x000000ffff077224 */ /* 0x002fe400078e000a */
[----:B------:R-:W-:Y:S01]  /*2400*/  IMAD.MOV.U32 R6, RZ, RZ, R12 ;  /* 0x000000ffff067224 */ /* 0x000fe200078e000c */
[----:B----4-:R0:W1:Y:S01]  /*2410*/  SHFL.DOWN PT, R11, R12, 0x10, R5 ;  /* 0x0a0000000c0b7989 */ /* 0x01006200000e0005 */
[----:B------:R-:W-:Y:S05]  /*2420*/  @P5 BRA `(.L_x_56) ;  /* 0x0000000000405947 */ /* 0x000fea0003800000 */
[----:B--2---:R-:W-:Y:S01]  /*2430*/  FSETP.GEU.AND P0, PT, R2, R3, PT ;  /* 0x000000030200720b */ /* 0x004fe20003f0e000 */
[----:B------:R-:W-:Y:S02]  /*2440*/  IMAD.MOV.U32 R8, RZ, RZ, R3 ;  /* 0x000000ffff087224 */ /* 0x000fe400078e0003 */
[----:B---3--:R-:W-:Y:S02]  /*2450*/  IMAD.MOV.U32 R7, RZ, RZ, R9 ;  /* 0x000000ffff077224 */ /* 0x008fe400078e0009 */
[----:B-1----:R-:W-:-:S08]  /*2460*/  IMAD.MOV.U32 R6, RZ, RZ, R11 ;  /* 0x000000ffff067224 */ /* 0x002fd000078e000b */
        /* <DEDUP_REMOVED lines=12> */
.L_x_56:
[----:B------:R-:W-:Y:S05]  /*2530*/  BSYNC.RECONVERGENT B1 ;  /* 0x0000000000017941 */ /* 0x000fea0003800200 */
.L_x_55:
[----:B------:R-:W-:Y:S04]  /*2540*/  BSSY.RECONVERGENT B1, `(.L_x_57) ;  /* 0x000000c000017945 */ /* 0x000fe80003800200 */
[----:B------:R-:W-:Y:S05]  /*2550*/  @P3 BRA `(.L_x_58) ;  /* 0x0000000000283947 */ /* 0x000fea0003800000 */
[----:B------:R-:W4:Y:S01]  /*2560*/  S2R R4, SR_CgaCtaId ;  /* 0x0000000000047919 */ /* 0x000f220000008800 */
[----:B--2---:R-:W-:Y:S02]  /*2570*/  MOV R3, 0x400 ;  /* 0x0000040000037802 */ /* 0x004fe40000000f00 */
[----:B------:R-:W-:-:S04]  /*2580*/  SHF.R.U32.HI R2, RZ, 0x1, R0 ;  /* 0x00000001ff027819 */ /* 0x000fc80000011600 */
[----:B------:R-:W-:Y:S02]  /*2590*/  LOP3.LUT R2, R2, 0x1f0, RZ, 0xc0, !PT ;  /* 0x000001f002027812 */ /* 0x000fe400078ec0ff */
[----:B----4-:R-:W-:-:S05]  /*25a0*/  LEA R3, R4, R3, 0x18 ;  /* 0x0000000304037211 */ /* 0x010fca00078ec0ff */
[----:B0-----:R-:W-:Y:S02]  /*25b0*/  IMAD.IADD R5, R2, 0x1, R3 ;  /* 0x0000000102057824 */ /* 0x001fe400078e0203 */
[----:B------:R-:W-:Y:S02]  /*25c0*/  IMAD.MOV.U32 R2, RZ, RZ, R7 ;  /* 0x000000ffff027224 */ /* 0x000fe400078e0007 */
[----:B------:R-:W-:Y:S01]  /*25d0*/  IMAD.MOV.U32 R3, RZ, RZ, R6 ;  /* 0x000000ffff037224 */ /* 0x000fe200078e0006 */
[----:B------:R4:W-:Y:S04]  /*25e0*/  STS [R5+0x8], R8 ;  /* 0x0000080805007388 */ /* 0x0009e80000000800 */
[----:B------:R4:W-:Y:S02]  /*25f0*/  STS.64 [R5+0x10], R2 ;  /* 0x0000100205007388 */ /* 0x0009e40000000a00 */
.L_x_58:
[----:B------:R-:W-:Y:S05]  /*2600*/  BSYNC.RECONVERGENT B1 ;  /* 0x0000000000017941 */ /* 0x000fea0003800200 */
.L_x_57:
[----:B------:R-:W-:Y:S01]  /*2610*/  BAR.SYNC.DEFER_BLOCKING 0x0 ;  /* 0x0000000000007b1d */ /* 0x000fe20000010000 */
[----:B------:R-:W-:-:S13]  /*2620*/  ISETP.NE.AND P1, PT, R0, RZ, PT ;  /* 0x000000ff0000720c */ /* 0x000fda0003f25270 */
[----:B------:R-:W-:Y:S05]  /*2630*/  @P1 BRA `(.L_x_34) ;  /* 0x0000003400801947 */ /* 0x000fea0003800000 */
[----:B------:R-:W-:Y:S01]  /*2640*/  UISETP.GE.AND UP0, UPT, UR6, 0x21, UPT ;  /* 0x000000210600788c */ /* 0x000fe2000bf06270 */
[----:B------:R-:W-:Y:S02]  /*2650*/  IMAD.MOV.U32 R0, RZ, RZ, R8 ;  /* 0x000000ffff007224 */ /* 0x000fe400078e0008 */
[----:B---3--:R-:W-:Y:S02]  /*2660*/  IMAD.MOV.U32 R9, RZ, RZ, R7 ;  /* 0x000000ffff097224 */ /* 0x008fe400078e0007 */
[----:B0-----:R-:W-:-:S04]  /*2670*/  IMAD.MOV.U32 R10, RZ, RZ, R6 ;  /* 0x000000ffff0a7224 */ /* 0x001fc800078e0006 */
[----:B------:R-:W-:Y:S05]  /*2680*/  BRA.U !UP0, `(.L_x_59) ;  /* 0x00000001085c7547 */ /* 0x000fea000b800000 */
[----:B------:R-:W0:Y:S01]  /*2690*/  S2UR UR5, SR_CgaCtaId ;  /* 0x00000000000579c3 */ /* 0x000e220000008800 */
[----:B------:R-:W-:Y:S01]  /*26a0*/  UMOV UR4, 0x400 ;  /* 0x0000040000047882 */ /* 0x000fe20000000000 */
[----:B------:R-:W-:Y:S01]  /*26b0*/  BSSY.RECONVERGENT B1, `(.L_x_59) ;  /* 0x0000014000017945 */ /* 0x000fe20003800200 */
[----:B0-----:R-:W-:-:S09]  /*26c0*/  ULEA UR4, UR5, UR4, 0x18 ;  /* 0x0000000405047291 */ /* 0x001fd2000f8ec0ff */
[----:B--2-4-:R-:W0:Y:S04]  /*26d0*/  LDS R3, [UR4+0x18] ;  /* 0x00001804ff037984 */ /* 0x014e280008000800 */
[----:B------:R-:W2:Y:S01]  /*26e0*/  LDS.64 R4, [UR4+0x20] ;  /* 0x00002004ff047984 */ /* 0x000ea20008000a00 */
[----:B0-----:R-:W-:Y:S01]  /*26f0*/  FSETP.GEU.AND P0, PT, R8, R3, PT ;  /* 0x000000030800720b */ /* 0x001fe20003f0e000 */
[----:B------:R-:W-:Y:S02]  /*2700*/  IMAD.MOV.U32 R0, RZ, RZ, R3 ;  /* 0x000000ffff007224 */ /* 0x000fe400078e0003 */
[----:B--2---:R-:W-:Y:S02]  /*2710*/  IMAD.MOV.U32 R9, RZ, RZ, R4 ;  /* 0x000000ffff097224 */ /* 0x004fe400078e0004 */
[----:B------:R-:W-:-:S08]  /*2720*/  IMAD.MOV.U32 R10, RZ, RZ, R5 ;  /* 0x000000ffff0a7224 */ /* 0x000fd000078e0005 */
        /* <DEDUP_REMOVED lines=12> */
.L_x_60:
[----:B------:R-:W-:Y:S05]  /*27f0*/  BSYNC.RECONVERGENT B1 ;  /* 0x0000000000017941 */ /* 0x000fea0003800200 */
.L_x_59:
[----:B------:R-:W-:Y:S01]  /*2800*/  UISETP.GE.AND UP0, UPT, UR6, 0x41, UPT ;  /* 0x000000410600788c */ /* 0x000fe2000bf06270 */
[----:B--2-4-:R-:W-:Y:S02]  /*2810*/  IMAD.MOV.U32 R2, RZ, RZ, R0 ;  /* 0x000000ffff027224 */ /* 0x014fe400078e0000 */
[----:B------:R-:W-:Y:S02]  /*2820*/  IMAD.MOV.U32 R5, RZ, RZ, R9 ;  /* 0x000000ffff057224 */ /* 0x000fe400078e0009 */
[----:B------:R-:W-:-:S04]  /*2830*/  IMAD.MOV.U32 R4, RZ, RZ, R10 ;  /* 0x000000ffff047224 */ /* 0x000fc800078e000a */
[----:B------:R-:W-:Y:S05]  /*2840*/  BRA.U !UP0, `(.L_x_61) ;  /* 0x00000001085c7547 */ /* 0x000fea000b800000 */
[----:B------:R-:W0:Y:S01]  /*2850*/  S2UR UR5, SR_CgaCtaId ;  /* 0x00000000000579c3 */ /* 0x000e220000008800 */
[----:B------:R-:W-:Y:S01]  /*2860*/  UMOV UR4, 0x400 ;  /* 0x0000040000047882 */ /* 0x000fe20000000000 */
[----:B------:R-:W-:Y:S01]  /*2870*/  BSSY.RECONVERGENT B1, `(.L_x_61) ;  /* 0x0000014000017945 */ /* 0x000fe20003800200 */
[----:B0-----:R-:W-:-:S09]  /*2880*/  ULEA UR4, UR5, UR4, 0x18 ;  /* 0x0000000405047291 */ /* 0x001fd2000f8ec0ff */
[----:B------:R-:W0:Y:S04]  /*2890*/  LDS R3, [UR4+0x28] ;  /* 0x00002804ff037984 */ /* 0x000e280008000800 */
        /* <DEDUP_REMOVED lines=17> */
.L_x_62:
[----:B------:R-:W-:Y:S05]  /*29b0*/  BSYNC.RECONVERGENT B1 ;  /* 0x0000000000017941 */ /* 0x000fea0003800200 */
.L_x_61:
[----:B------:R-:W-:Y:S01]  /*29c0*/  UISETP.GE.AND UP0, UPT, UR6, 0x61, UPT ;  /* 0x000000610600788c */ /* 0x000fe2000bf06270 */
[----:B------:R-:W-:Y:S02]  /*29d0*/  IMAD.MOV.U32 R0, RZ, RZ, R2 ;  /* 0x000000ffff007224 */ /* 0x000fe400078e0002 */
        /* <DEDUP_REMOVED lines=25> */
.L_x_64:
[----:B------:R-:W-:Y:S05]  /*2b70*/  BSYNC.RECONVERGENT B1 ;  /* 0x0000000000017941 */ /* 0x000fea0003800200 */
.L_x_63:
        /* <DEDUP_REMOVED lines=27> */
.L_x_66:
[----:B------:R-:W-:Y:S05]  /*2d30*/  BSYNC.RECONVERGENT B1 ;  /* 0x0000000000017941 */ /* 0x000fea0003800200 */
.L_x_65:
        /* <DEDUP_REMOVED lines=27> */
.L_x_68:
[----:B------:R-:W-:Y:S05]  /*2ef0*/  BSYNC.RECONVERGENT B1 ;  /* 0x0000000000017941 */ /* 0x000fea0003800200 */
.L_x_67:
        /* <DEDUP_REMOVED lines=27> */
.L_x_70:
[----:B------:R-:W-:Y:S05]  /*30b0*/  BSYNC.RECONVERGENT B1 ;  /* 0x0000000000017941 */ /* 0x000fea0003800200 */
.L_x_69:
[----:B------:R-:W-:Y:S01]  /*30c0*/  UISETP.GE.AND UP0, UPT, UR6, 0xe1, UPT ;  /* 0x000000e10600788c */ /* 0x000fe2000bf06270 */
[----:B------:R-:W-:Y:S02]  /*30d0*/  IMAD.MOV.U32 R8, RZ, RZ, R2 ;  /* 0x000000ffff087224 */ /* 0x000fe400078e0002 */
[----:B------:R-:W-:Y:S02]  /*30e0*/  IMAD.MOV.U32 R7, RZ, RZ, R5 ;  /* 0x000000ffff077224 */ /* 0x000fe400078e0005 */
[----:B------:R-:W-:-:S04]  /*30f0*/  IMAD.MOV.U32 R6, RZ, RZ, R4 ;  /* 0x000000ffff067224 */ /* 0x000fc800078e0004 */
[----:B------:R-:W-:Y:S05]  /*3100*/  BRA.U !UP0, `(.L_x_34) ;  /* 0x0000002908cc7547 */ /* 0x000fea000b800000 */
[----:B------:R-:W0:Y:S01]  /*3110*/  S2UR UR5, SR_CgaCtaId ;  /* 0x00000000000579c3 */ /* 0x000e220000008800 */
[----:B------:R-:W-:Y:S02]  /*3120*/  UMOV UR4, 0x400 ;  /* 0x0000040000047882 */ /* 0x000fe40000000000 */
[----:B0-----:R-:W-:-:S09]  /*3130*/  ULEA UR4, UR5, UR4, 0x18 ;  /* 0x0000000405047291 */ /* 0x001fd2000f8ec0ff */
[----:B------:R-:W0:Y:S04]  /*3140*/  LDS R3, [UR4+0x78] ;  /* 0x00007804ff037984 */ /* 0x000e280008000800 */
[----:B-1----:R-:W1:Y:S01]  /*3150*/  LDS.64 R10, [UR4+0x80] ;  /* 0x00008004ff0a7984 */ /* 0x002e620008000a00 */
[----:B0-----:R-:W-:Y:S01]  /*3160*/  FSETP.GEU.AND P0, PT, R2, R3, PT ;  /* 0x000000030200720b */ /* 0x001fe20003f0e000 */
[----:B------:R-:W-:Y:S02]  /*3170*/  IMAD.MOV.U32 R8, RZ, RZ, R3 ;  /* 0x000000ffff087224 */ /* 0x000fe400078e0003 */
[----:B-1----:R-:W-:Y:S02]  /*3180*/  IMAD.MOV.U32 R7, RZ, RZ, R10 ;  /* 0x000000ffff077224 */ /* 0x002fe400078e000a */
        /* <DEDUP_REMOVED lines=8> */
[CC--:B------:R-:W-:Y:S02]  /*3210*/  ISETP.LT.U32.AND P2, PT, R5.reuse, R10.reuse, PT ;  /* 0x0000000a0500720c */ /* 0x0c0fe40003f41070 */
[CC--:B------:R-:W-:Y:S02]  /*3220*/  ISETP.GE.AND.EX P0, PT, R4.reuse, R11.reuse, PT, P0 ;  /* 0x0000000b0400720c */ /* 0x0c0fe40003f06300 */
[----:B------:R-:W-:Y:S02]  /*3230*/  ISETP.LT.AND.EX P2, PT, R4, R11, PT, P2 ;  /* 0x0000000b0400720c */ /* 0x000fe40003f41320 */
[----:B------:R-:W-:Y:S02]  /*3240*/  FSEL R8, R2, R3, !P0 ;  /* 0x0000000302087208 */ /* 0x000fe40004000000 */
[----:B------:R-:W-:-:S02]  /*3250*/  SEL R7, R5, R10, P2 ;  /* 0x0000000a05077207 */ /* 0x000fc40001000000 */
[----:B------:R-:W-:Y:S01]  /*3260*/  SEL R6, R4, R11, P2 ;  /* 0x0000000b04067207 */ /* 0x000fe20001000000 */
[----:B------:R-:W-:Y:S06]  /*3270*/  BRA `(.L_x_34) ;  /* 0x0000002800707947 */ /* 0x000fec0003800000 */
.L_x_2:
[----:B------:R-:W1:Y:S01]  /*3280*/  S2R R0, SR_TID.X ;  /* 0x0000000000007919 */ /* 0x000e620000002100 */
[----:B------:R-:W1:Y:S02]  /*3290*/  LDC.64 R2, c[0x0][0x380] ;  /* 0x0000e000ff027b82 */ /* 0x000e640000000a00 */
[----:B-1----:R-:W-:-:S05]  /*32a0*/  IMAD.WIDE.U32 R2, R0, 0x10, R2 ;  /* 0x0000001000027825 */ /* 0x002fca00078e0002 */
[----:B0-----:R-:W2:Y:S04]  /*32b0*/  LDG.E.CONSTANT R11, desc[UR10][R2.64] ;  /* 0x0000000a020b7981 */ /* 0x001ea8000c1e9900 */
[----:B------:R-:W2:Y:S04]  /*32c0*/  LDG.E.CONSTANT R6, desc[UR10][R2.64+0x1000] ;  /* 0x0010000a02067981 */ /* 0x000ea8000c1e9900 */
[----:B------:R-:W3:Y:S04]  /*32d0*/  LDG.E.64.CONSTANT R4, desc[UR10][R2.64+0x8] ;  /* 0x0000080a02047981 */ /* 0x000ee8000c1e9b00 */
[----:B------:R-:W3:Y:S04]  /*32e0*/  LDG.E.64.CONSTANT R16, desc[UR10][R2.64+0x1008] ;  /* 0x0010080a02107981 */ /* 0x000ee8000c1e9b00 */
[----:B------:R-:W4:Y:S04]  /*32f0*/  LDG.E.CONSTANT R7, desc[UR10][R2.64+0x2000] ;  /* 0x0020000a02077981 */ /* 0x000f28000c1e9900 */
[----:B------:R-:W5:Y:S04]  /*3300*/  LDG.E.64.CONSTANT R14, desc[UR10][R2.64+0x2008] ;  /* 0x0020080a020e7981 */ /* 0x000f68000c1e9b00 */
[----:B------:R-:W5:Y:S04]  /*3310*/  LDG.E.CONSTANT R10, desc[UR10][R2.64+0x3000] ;  /* 0x0030000a020a7981 */ /* 0x000f68000c1e9900 */
[----:B------:R-:W5:Y:S04]  /*3320*/  LDG.E.64.CONSTANT R12, desc[UR10][R2.64+0x3008] ;  /* 0x0030080a020c7981 */ /* 0x000f68000c1e9b00 */
[----:B------:R-:W5:Y:S04]  /*3330*/  LDG.E.CONSTANT R26, desc[UR10][R2.64+0x4000] ;  /* 0x0040000a021a7981 */ /* 0x000f68000c1e9900 */
[----:B------:R0:W5:Y:S01]  /*3340*/  LDG.E.64.CONSTANT R8, desc[UR10][R2.64+0x4008] ;  /* 0x0040080a02087981 */ /* 0x000162000c1e9b00 */
[----:B------:R-:W-:Y:S01]  /*3350*/  UISETP.GE.U32.AND UP0, UPT, UR8, 0xa00, UPT ;  /* 0x00000a000800788c */ /* 0x000fe2000bf06070 */
[----:B0-----:R-:W-:-:S02]  /*3360*/  IMAD.MOV.U32 R3, RZ, RZ, 0x500 ;  /* 0x00000500ff037424 */ /* 0x001fc400078e00ff */
[----:B------:R-:W-:Y:S01]  /*3370*/  IMAD.MOV.U32 R2, RZ, RZ, RZ ;  /* 0x000000ffff027224 */ /* 0x000fe200078e00ff */
[----:B--2---:R-:W-:-:S13]  /*3380*/  FSETP.GEU.AND P1, PT, R11, R6, PT ;  /* 0x000000060b00720b */ /* 0x004fda0003f2e000 */
[----:B---3--:R-:W-:-:S04]  /*3390*/  @P1 ISETP.GE.U32.AND P0, PT, R4, R16, PT ;  /* 0x000000100400120c */ /* 0x008fc80003f06070 */
[----:B------:R-:W-:-:S04]  /*33a0*/  @P1 ISETP.GE.AND.EX P0, PT, R5, R17, PT, P0 ;  /* 0x000000110500120c */ /* 0x000fc80003f06300 */
[----:B------:R-:W-:-:S04]  /*33b0*/  @P1 FSETP.LT.OR P0, PT, R6, R11, !P0 ;  /* 0x0000000b0600120b */ /* 0x000fc80004701400 */
[----:B------:R-:W-:Y:S02]  /*33c0*/  @P1 FSEL R6, R11, R6, P0 ;  /* 0x000000060b061208 */ /* 0x000fe40000000000 */
[----:B------:R-:W-:Y:S02]  /*33d0*/  @P1 SEL R16, R4, R16, P0 ;  /* 0x0000001004101207 */ /* 0x000fe40000000000 */
[----:B----4-:R-:W-:Y:S02]  /*33e0*/  FSETP.GEU.AND P2, PT, R6, R7, PT ;  /* 0x000000070600720b */ /* 0x010fe40003f4e000 */
[----:B------:R-:W-:-:S11]  /*33f0*/  @P1 SEL R17, R5, R17, P0 ;  /* 0x0000001105111207 */ /* 0x000fd60000000000 */
[----:B-----5:R-:W-:-:S04]  /*3400*/  @P2 ISETP.GE.U32.AND P0, PT, R16, R14, PT ;  /* 0x0000000e1000220c */ /* 0x020fc80003f06070 */
[----:B------:R-:W-:-:S04]  /*3410*/  @P2 ISETP.GE.AND.EX P0, PT, R17, R15, PT, P0 ;  /* 0x0000000f1100220c */ /* 0x000fc80003f06300 */
[----:B------:R-:W-:-:S04]  /*3420*/  @P2 FSETP.LT.OR P0, PT, R7, R6, !P0 ;  /* 0x000000060700220b */ /* 0x000fc80004701400 */
[----:B------:R-:W-:Y:S02]  /*3430*/  @P2 FSEL R7, R6, R7, P0 ;  /* 0x0000000706072208 */ /* 0x000fe40000000000 */
[----:B------:R-:W-:Y:S02]  /*3440*/  @P2 SEL R14, R16, R14, P0 ;  /* 0x0000000e100e2207 */ /* 0x000fe40000000000 */
[----:B------:R-:W-:Y:S02]  /*3450*/  FSETP.GEU.AND P1, PT, R7, R10, PT ;  /* 0x0000000a0700720b */ /* 0x000fe40003f2e000 */
[----:B------:R-:W-:-:S11]  /*3460*/  @P2 SEL R15, R17, R15, P0 ;  /* 0x0000000f110f2207 */ /* 0x000fd60000000000 */
[----:B------:R-:W-:-:S04]  /*3470*/  @P1 ISETP.GE.U32.AND P0, PT, R14, R12, PT ;  /* 0x0000000c0e00120c */ /* 0x000fc80003f06070 */
        /* <DEDUP_REMOVED lines=11> */
[----:B------:R-:W-:Y:S01]  /*3530*/  @P2 SEL R9, R13, R9, P0 ;  /* 0x000000090d092207 */ /* 0x000fe20000000000 */
[----:B------:R-:W-:Y:S06]  /*3540*/  BRA.U !UP0, `(.L_x_71) ;  /* 0x0000000908dc7547 */ /* 0x000fec000b800000 */
[----:B------:R-:W-:Y:S01]  /*3550*/  UIADD3 UR9, UP0, UPT, UR8, -0xa00, URZ ;  /* 0xfffff60008097890 */ /* 0x000fe2000ff1e0ff */
[----:B------:R-:W-:Y:S02]  /*3560*/  IMAD.MOV.U32 R3, RZ, RZ, 0x500 ;  /* 0x00000500ff037424 */ /* 0x000fe400078e00ff */
[----:B------:R-:W-:Y:S01]  /*3570*/  IMAD.MOV.U32 R2, RZ, RZ, RZ ;  /* 0x000000ffff027224 */ /* 0x000fe200078e00ff */
[----:B------:R-:W-:Y:S02]  /*3580*/  ULEA.HI.X.SX32 UR8, UR8, 0xffffffff, 0x1, UP0 ;  /* 0xffffffff08087891 */ /* 0x000fe400080f0eff */
[----:B------:R-:W-:Y:S02]  /*3590*/  UIMAD.WIDE.U32 UR12, UR9, -0x33333333, URZ ;  /* 0xcccccccd090c78a5 */ /* 0x000fe4000f8e00ff */
[----:B------:R-:W-:Y:S02]  /*35a0*/  UIMAD.WIDE.U32 UR4, UR8, -0x33333333, URZ ;  /* 0xcccccccd080478a5 */ /* 0x000fe4000f8e00ff */
[----:B------:R-:W-:-:S02]  /*35b0*/  UISETP.GE.U32.AND UP1, UPT, UR9, 0x500, UPT ;  /* 0x000005000900788c */ /* 0x000fc4000bf26070 */
[----:B------:R-:W-:Y:S02]  /*35c0*/  UIMAD.WIDE.U32 UR4, UP0, UR9, -0x33333334, UR4 ;  /* 0xcccccccc090478a5 */ /* 0x000fe4000f800004 */
[----:B------:R-:W-:Y:S02]  /*35d0*/  UISETP.GE.U32.AND.EX UP1, UPT, UR8, URZ, UPT, UP1 ;  /* 0x000000ff0800728c */ /* 0x000fe4000bf26110 */
[----:B------:R-:W-:Y:S02]  /*35e0*/  UIADD3.X UR7, UPT, UPT, URZ, URZ, URZ, UP0, !UPT ;  /* 0x000000ffff077290 */ /* 0x000fe400087fe4ff */
[----:B------:R-:W-:Y:S01]  /*35f0*/  UIADD3 URZ, UP0, UPT, UR13, UR4, URZ ;  /* 0x000000040dff7290 */ /* 0x000fe2000ff1e0ff */
[----:B------:R-:W-:-:S03]  /*3600*/  UMOV UR6, UR5 ;  /* 0x0000000500067c82 */ /* 0x000fc60008000000 */
[----:B------:R-:W-:-:S04]  /*3610*/  UIMAD.WIDE.U32.X UR4, UR8, -0x33333334, UR6, UP0 ;  /* 0xcccccccc080478a5 */ /* 0x000fc800080e0406 */
[----:B------:R-:W-:-:S04]  /*3620*/  USHF.R.U64 UR6, UR4, 0xa, UR5 ;  /* 0x0000000a04067899 */ /* 0x000fc80008001205 */
[----:B------:R-:W-:-:S04]  /*3630*/  ULOP3.LUT UR7, UR6, 0x1, URZ, 0xc0, !UPT ;  /* 0x0000000106077892 */ /* 0x000fc8000f8ec0ff */
[----:B------:R-:W-:-:S04]  /*3640*/  UISETP.NE.U32.AND UP0, UPT, UR7, 0x1, UPT ;  /* 0x000000010700788c */ /* 0x000fc8000bf05070 */
[----:B------:R-:W-:Y:S01]  /*3650*/  UISETP.NE.U32.AND.EX UP0, UPT, URZ, URZ, UPT, UP0 ;  /* 0x000000ffff00728c */ /* 0x000fe2000bf05100 */
[----:B------:R-:W-:Y:S10]  /*3660*/  BRA.U !UP1, `(.L_x_72) ;  /* 0x0000000509b87547 */ /* 0x000ff4000b800000 */
[----:B------:R-:W0:Y:S01]  /*3670*/  LDCU.64 UR8, c[0x0][0x380] ;  /* 0x00007000ff0877ac */ /* 0x000e220008000a00 */
[----:B------:R-:W-:Y:S02]  /*3680*/  IMAD.MOV.U32 R3, RZ, RZ, 0x500 ;  /* 0x00000500ff037424 */ /* 0x000fe400078e00ff */
[----:B------:R-:W-:Y:S01]  /*3690*/  IMAD.MOV.U32 R2, RZ, RZ, RZ ;  /* 0x000000ffff027224 */ /* 0x000fe200078e00ff */
[----:B------:R-:W-:-:S04]  /*36a0*/  UIADD3 UR4, UP1, UPT, UR6, 0x1, URZ ;  /* 0x0000000106047890 */ /* 0x000fc8000ff3e0ff */
[----:B------:R-:W-:Y:S02]  /*36b0*/  ULEA.HI.X UR5, UR5, URZ, URZ, 0x16, UP1 ;  /* 0x000000ff05057291 */ /* 0x000fe400088fb4ff */
[----:B------:R-:W-:Y:S02]  /*36c0*/  ULOP3.LUT UR4, UR4, 0xfffffffe, URZ, 0xc0, !UPT ;  /* 0xfffffffe04047892 */ /* 0x000fe4000f8ec0ff */
[----:B------:R-:W-:Y:S01]  /*36d0*/  ULOP3.LUT UR5, UR5, 0x7fffff, URZ, 0xc0, !UPT ;  /* 0x007fffff05057892 */ /* 0x000fe2000f8ec0ff */
[----:B0-----:R-:W-:-:S04]  /*36e0*/  LEA R28, P0, R0, UR8, 0x4 ;  /* 0x00000008001c7c11 */ /* 0x001fc8000f8020ff */
[----:B------:R-:W-:Y:S02]  /*36f0*/  IADD3 R28, P1, PT, R28, 0xe008, RZ ;  /* 0x0000e0081c1c7810 */ /* 0x000fe40007f3e0ff */
[----:B------:R-:W-:-:S05]  /*3700*/  LEA.HI.X R29, R0, UR9, RZ, 0x4, P0 ;  /* 0x00000009001d7c11 */ /* 0x000fca00080f24ff */
[----:B------:R-:W-:-:S07]  /*3710*/  IMAD.X R29, RZ, RZ, R29, P1 ;  /* 0x000000ffff1d7224 */ /* 0x000fce00008e061d */
.L_x_73:
[----:B------:R-:W2:Y:S04]  /*3720*/  LDG.E.CONSTANT R25, desc[UR10][R28.64+-0x9008] ;  /* 0xff6ff80a1c197981 */ /* 0x000ea8000c1e9900 */
[----:B------:R-:W3:Y:S04]  /*3730*/  LDG.E.64.CONSTANT R22, desc[UR10][R28.64+-0x9000] ;  /* 0xff70000a1c167981 */ /* 0x000ee8000c1e9b00 */
[----:B------:R-:W4:Y:S04]  /*3740*/  LDG.E.CONSTANT R27, desc[UR10][R28.64+-0x8008] ;  /* 0xff7ff80a1c1b7981 */ /* 0x000f28000c1e9900 */
[----:B------:R-:W5:Y:S04]  /*3750*/  LDG.E.64.CONSTANT R10, desc[UR10][R28.64+-0x8000] ;  /* 0xff80000a1c0a7981 */ /* 0x000f68000c1e9b00 */
[----:B------:R-:W5:Y:S04]  /*3760*/  LDG.E.CONSTANT R4, desc[UR10][R28.64+-0x7008] ;  /* 0xff8ff80a1c047981 */ /* 0x000f68000c1e9900 */
        /* <DEDUP_REMOVED lines=8> */
[----:B------:R-:W5:Y:S01]  /*37f0*/  LDG.E.64.CONSTANT R20, desc[UR10][R28.64+-0x3000] ;  /* 0xffd0000a1c147981 */ /* 0x000f62000c1e9b00 */
[----:B--2---:R-:W-:-:S13]  /*3800*/  FSETP.GEU.AND P1, PT, R26, R25, PT ;  /* 0x000000191a00720b */ /* 0x004fda0003f2e000 */
[----:B---3--:R-:W-:-:S04]  /*3810*/  @P1 ISETP.GE.U32.AND P0, PT, R8, R22, PT ;  /* 0x000000160800120c */ /* 0x008fc80003f06070 */
[----:B------:R-:W-:-:S04]  /*3820*/  @P1 ISETP.GE.AND.EX P0, PT, R9, R23, PT, P0 ;  /* 0x000000170900120c */ /* 0x000fc80003f06300 */
[----:B------:R-:W-:-:S04]  /*3830*/  @P1 FSETP.LT.OR P0, PT, R25, R26, !P0 ;  /* 0x0000001a1900120b */ /* 0x000fc80004701400 */
[----:B------:R-:W-:Y:S02]  /*3840*/  @P1 FSEL R25, R26, R25, P0 ;  /* 0x000000191a191208 */ /* 0x000fe40000000000 */
[----:B------:R-:W-:Y:S01]  /*3850*/  @P1 SEL R22, R8, R22, P0 ;  /* 0x0000001608161207 */ /* 0x000fe20000000000 */
[----:B------:R-:W2:Y:S01]  /*3860*/  LDG.E.CONSTANT R26, desc[UR10][R28.64+-0x8] ;  /* 0xfffff80a1c1a7981 */ /* 0x000ea2000c1e9900 */
[----:B----4-:R-:W-:Y:S02]  /*3870*/  FSETP.GEU.AND P2, PT, R25, R27, PT ;  /* 0x0000001b1900720b */ /* 0x010fe40003f4e000 */
[----:B------:R-:W-:Y:S02]  /*3880*/  @P1 SEL R23, R9, R23, P0 ;  /* 0x0000001709171207 */ /* 0x000fe40000000000 */
[----:B------:R0:W3:Y:S09]  /*3890*/  LDG.E.64.CONSTANT R8, desc[UR10][R28.64] ;  /* 0x0000000a1c087981 */ /* 0x0000f2000c1e9b00 */
[----:B-----5:R-:W-:-:S04]  /*38a0*/  @P2 ISETP.GE.U32.AND P0, PT, R22, R10, PT ;  /* 0x0000000a1600220c */ /* 0x020fc80003f06070 */
[----:B------:R-:W-:-:S04]  /*38b0*/  @P2 ISETP.GE.AND.EX P0, PT, R23, R11, PT, P0 ;  /* 0x0000000b1700220c */ /* 0x000fc80003f06300 */
[----:B------:R-:W-:-:S04]  /*38c0*/  @P2 FSETP.LT.OR P0, PT, R27, R25, !P0 ;  /* 0x000000191b00220b */ /* 0x000fc80004701400 */
[----:B------:R-:W-:Y:S02]  /*38d0*/  @P2 FSEL R27, R25, R27, P0 ;  /* 0x0000001b191b2208 */ /* 0x000fe40000000000 */
[----:B------:R-:W4:Y:S02]  /*38e0*/  LDG.E.CONSTANT R25, desc[UR10][R28.64+-0x2008] ;  /* 0xffdff80a1c197981 */ /* 0x000f24000c1e9900 */
[----:B------:R-:W-:Y:S02]  /*38f0*/  FSETP.GEU.AND P1, PT, R27, R4, PT ;  /* 0x000000041b00720b */ /* 0x000fe40003f2e000 */
[----:B------:R-:W-:Y:S02]  /*3900*/  @P2 SEL R10, R22, R10, P0 ;  /* 0x0000000a160a2207 */ /* 0x000fe40000000000 */
[----:B------:R-:W-:Y:S02]  /*3910*/  @P2 SEL R11, R23, R11, P0 ;  /* 0x0000000b170b2207 */ /* 0x000fe40000000000 */
[----:B------:R-:W5:Y:S07]  /*3920*/  LDG.E.64.CONSTANT R22, desc[UR10][R28.64+-0x2000] ;  /* 0xffe0000a1c167981 */ /* 0x000f6e000c1e9b00 */
[----:B------:R-:W-:-:S04]  /*3930*/  @P1 ISETP.GE.U32.AND P0, PT, R10, R12, PT ;  /* 0x0000000c0a00120c */ /* 0x000fc80003f06070 */
[----:B------:R-:W-:-:S04]  /*3940*/  @P1 ISETP.GE.AND.EX P0, PT, R11, R13, PT, P0 ;  /* 0x0000000d0b00120c */ /* 0x000fc80003f06300 */
[----:B------:R-:W-:-:S04]  /*3950*/  @P1 FSETP.LT.OR P0, PT, R4, R27, !P0 ;  /* 0x0000001b0400120b */ /* 0x000fc80004701400 */
[----:B------:R-:W-:Y:S02]  /*3960*/  @P1 FSEL R4, R27, R4, P0 ;  /* 0x000000041b041208 */ /* 0x000fe40000000000 */
[----:B------:R-:W2:Y:S01]  /*3970*/  LDG.E.CONSTANT R27, desc[UR10][R28.64+-0x1008] ;  /* 0xffeff80a1c1b7981 */ /* 0x000ea2000c1e9900 */
[----:B------:R-:W-:Y:S02]  /*3980*/  @P1 SEL R12, R10, R12, P0 ;  /* 0x0000000c0a0c1207 */ /* 0x000fe40000000000 */
[----:B------:R-:W-:Y:S02]  /*3990*/  @P1 SEL R13, R11, R13, P0 ;  /* 0x0000000d0b0d1207 */ /* 0x000fe40000000000 */
[----:B------:R-:W3:Y:S01]  /*39a0*/  LDG.E.64.CONSTANT R10, desc[UR10][R28.64+-0x1000] ;  /* 0xfff0000a1c0a7981 */ /* 0x000ee2000c1e9b00 */
[----:B------:R-:W-:-:S13]  /*39b0*/  FSETP.GEU.AND P2, PT, R4, R5, PT ;  /* 0x000000050400720b */ /* 0x000fda0003f4e000 */
[----:B------:R-:W-:-:S04]  /*39c0*/  @P2 ISETP.GE.U32.AND P0, PT, R12, R14, PT ;  /* 0x0000000e0c00220c */ /* 0x000fc80003f06070 */
[----:B------:R-:W-:-:S04]  /*39d0*/  @P2 ISETP.GE.AND.EX P0, PT, R13, R15, PT, P0 ;  /* 0x0000000f0d00220c */ /* 0x000fc80003f06300 */
[----:B------:R-:W-:-:S04]  /*39e0*/  @P2 FSETP.LT.OR P0, PT, R5, R4, !P0 ;  /* 0x000000040500220b */ /* 0x000fc80004701400 */
[----:B------:R-:W-:-:S04]  /*39f0*/  @P2 FSEL R5, R4, R5, P0 ;  /* 0x0000000504052208 */ /* 0x000fc80000000000 */
[----:B------:R-:W-:Y:S02]  /*3a00*/  FSETP.GEU.AND P1, PT, R5, R6, PT ;  /* 0x000000060500720b */ /* 0x000fe40003f2e000 */
[----:B------:R-:W-:Y:S02]  /*3a10*/  @P2 SEL R14, R12, R14, P0 ;  /* 0x0000000e0c0e2207 */ /* 0x000fe40000000000 */
[----:B------:R-:W-:-:S09]  /*3a20*/  @P2 SEL R15, R13, R15, P0 ;  /* 0x0000000f0d0f2207 */ /* 0x000fd20000000000 */
        /* <DEDUP_REMOVED lines=17> */
[----:B------:R-:W-:Y:S02]  /*3b40*/  @P1 FSEL R24, R7, R24, P0 ;  /* 0x0000001807181208 */ /* 0x000fe40000000000 */
[----:B------:R-:W-:Y:S02]  /*3b50*/  @P1 SEL R20, R18, R20, P0 ;  /* 0x0000001412141207 */ /* 0x000fe40000000000 */
[----:B------:R-:W-:Y:S01]  /*3b60*/  @P1 SEL R21, R19, R21, P0 ;  /* 0x0000001513151207 */ /* 0x000fe20000000000 */
[----:B------:R-:W-:-:S04]  /*3b70*/  UIADD3 UR4, UP1, UPT, UR4, -0x2, URZ ;  /* 0xfffffffe04047890 */ /* 0x000fc8000ff3e0ff */
[----:B------:R-:W-:Y:S02]  /*3b80*/  UIADD3.X UR5, UPT, UPT, UR5, -0x1, URZ, UP1, !UPT ;  /* 0xffffffff05057890 */ /* 0x000fe40008ffe4ff */
[----:B------:R-:W-:-:S04]  /*3b90*/  UISETP.NE.U32.AND UP1, UPT, UR4, URZ, UPT ;  /* 0x000000ff0400728c */ /* 0x000fc8000bf25070 */
[----:B------:R-:W-:Y:S01]  /*3ba0*/  UISETP.NE.AND.EX UP1, UPT, UR5, URZ, UPT, UP1 ;  /* 0x000000ff0500728c */ /* 0x000fe2000bf25310 */
[----:B----4-:R-:W-:-:S13]  /*3bb0*/  FSETP.GEU.AND P2, PT, R24, R25, PT ;  /* 0x000000191800720b */ /* 0x010fda0003f4e000 */
[----:B-----5:R-:W-:-:S04]  /*3bc0*/  @P2 ISETP.GE.U32.AND P0, PT, R20, R22, PT ;  /* 0x000000161400220c */ /* 0x020fc80003f06070 */
[----:B------:R-:W-:-:S04]  /*3bd0*/  @P2 ISETP.GE.AND.EX P0, PT, R21, R23, PT, P0 ;  /* 0x000000171500220c */ /* 0x000fc80003f06300 */
[----:B------:R-:W-:-:S04]  /*3be0*/  @P2 FSETP.LT.OR P0, PT, R25, R24, !P0 ;  /* 0x000000181900220b */ /* 0x000fc80004701400 */
[----:B------:R-:W-:-:S04]  /*3bf0*/  @P2 FSEL R25, R24, R25, P0 ;  /* 0x0000001918192208 */ /* 0x000fc80000000000 */
[----:B--2---:R-:W-:Y:S02]  /*3c00*/  FSETP.GEU.AND P3, PT, R25, R27, PT ;  /* 0x0000001b1900720b */ /* 0x004fe40003f6e000 */
[----:B------:R-:W-:Y:S02]  /*3c10*/  @P2 SEL R22, R20, R22, P0 ;  /* 0x0000001614162207 */ /* 0x000fe40000000000 */
[----:B------:R-:W-:-:S09]  /*3c20*/  @P2 SEL R23, R21, R23, P0 ;  /* 0x0000001715172207 */ /* 0x000fd20000000000 */
[----:B---3--:R-:W-:-:S04]  /*3c30*/  @P3 ISETP.GE.U32.AND P0, PT, R22, R10, PT ;  /* 0x0000000a1600320c */ /* 0x008fc80003f06070 */
[----:B------:R-:W-:-:S04]  /*3c40*/  @P3 ISETP.GE.AND.EX P0, PT, R23, R11, PT, P0 ;  /* 0x0000000b1700320c */ /* 0x000fc80003f06300 */
[----:B------:R-:W-:-:S04]  /*3c50*/  @P3 FSETP.LT.OR P0, PT, R27, R25, !P0 ;  /* 0x000000191b00320b */ /* 0x000fc80004701400 */
[----:B------:R-:W-:-:S04]  /*3c60*/  @P3 FSEL R27, R25, R27, P0 ;  /* 0x0000001b191b3208 */ /* 0x000fc80000000000 */
[----:B------:R-:W-:Y:S02]  /*3c70*/  FSETP.GEU.AND P1, PT, R27, R26, PT ;  /* 0x0000001a1b00720b */ /* 0x000fe40003f2e000 */
[----:B------:R-:W-:Y:S02]  /*3c80*/  @P3 SEL R10, R22, R10, P0 ;  /* 0x0000000a160a3207 */ /* 0x000fe40000000000 */
[----:B------:R-:W-:Y:S02]  /*3c90*/  @P3 SEL R11, R23, R11, P0 ;  /* 0x0000000b170b3207 */ /* 0x000fe40000000000 */
[----:B0-----:R-:W-:-:S07]  /*3ca0*/  IADD3 R28, P3, PT, R28, 0xa000, RZ ;  /* 0x0000a0001c1c7810 */ /* 0x001fce0007f7e0ff */
[----:B------:R-:W-:-:S04]  /*3cb0*/  @P1 ISETP.GE.U32.AND P0, PT, R10, R8, PT ;  /* 0x000000080a00120c */ /* 0x000fc80003f06070 */
[----:B------:R-:W-:Y:S02]  /*3cc0*/  @P1 ISETP.GE.AND.EX P0, PT, R11, R9, PT, P0 ;  /* 0x000000090b00120c */ /* 0x000fe40003f06300 */
[----:B------:R-:W-:Y:S02]  /*3cd0*/  IADD3 R3, P2, PT, R3, 0xa00, RZ ;  /* 0x00000a0003037810 */ /* 0x000fe40007f5e0ff */
[----:B------:R-:W-:Y:S01]  /*3ce0*/  @P1 FSETP.LT.OR P0, PT, R26, R27, !P0 ;  /* 0x0000001b1a00120b */ /* 0x000fe20004701400 */
[----:B------:R-:W-:Y:S02]  /*3cf0*/  IMAD.X R29, RZ, RZ, R29, P3 ;  /* 0x000000ffff1d7224 */ /* 0x000fe400018e061d */
[----:B------:R-:W-:Y:S01]  /*3d00*/  IMAD.X R2, RZ, RZ, R2, P2 ;  /* 0x000000ffff027224 */ /* 0x000fe200010e0602 */
[----:B------:R-:W-:Y:S02]  /*3d10*/  @P1 FSEL R26, R27, R26, P0 ;  /* 0x0000001a1b1a1208 */ /* 0x000fe40000000000 */
[----:B------:R-:W-:-:S02]  /*3d20*/  @P1 SEL R8, R10, R8, P0 ;  /* 0x000000080a081207 */ /* 0x000fc40000000000 */
[----:B------:R-:W-:Y:S01]  /*3d30*/  @P1 SEL R9, R11, R9, P0 ;  /* 0x000000090b091207 */ /* 0x000fe20000000000 */
[----:B------:R-:W-:Y:S06]  /*3d40*/  BRA.U UP1, `(.L_x_73) ;  /* 0xfffffff901747547 */ /* 0x000fec000b83ffff */
.L_x_72:
[----:B------:R-:W-:Y:S05]  /*3d50*/  BRA.U !UP0, `(.L_x_71) ;  /* 0x0000000108d87547 */ /* 0x000fea000b800000 */
[----:B------:R-:W0:Y:S02]  /*3d60*/  LDC.64 R4, c[0x0][0x380] ;  /* 0x0000e000ff047b82 */ /* 0x000e240000000a00 */
[----:B0-----:R-:W-:-:S03]  /*3d70*/  IMAD.WIDE.U32 R4, R0, 0x10, R4 ;  /* 0x0000001000047825 */ /* 0x001fc600078e0004 */
[----:B------:R-:W-:-:S04]  /*3d80*/  LEA R14, P0, R3, R4, 0x4 ;  /* 0x00000004030e7211 */ /* 0x000fc800078020ff */
[----:B------:R-:W-:-:S05]  /*3d90*/  LEA.HI.X R15, R3, R5, R2, 0x4, P0 ;  /* 0x00000005030f7211 */ /* 0x000fca00000f2402 */
        /* <DEDUP_REMOVED lines=38> */
[----:B------:R-:W-:Y:S02]  /*4000*/  @P2 SEL R13, R5, R13, P0 ;  /* 0x0000000d050d2207 */ /* 0x000fe40000000000 */
[----:B------:R-:W-:-:S05]  /*4010*/  IADD3 R3, P2, PT, R3, 0x500, RZ ;  /* 0x0000050003037810 */ /* 0x000fca0007f5e0ff */
[----:B------:R-:W-:-:S04]  /*4020*/  IMAD.X R2, RZ, RZ, R2, P2 ;  /* 0x000000ffff027224 */ /* 0x000fc800010e0602 */
[----:B------:R-:W-:-:S04]  /*4030*/  @P1 ISETP.GE.U32.AND P0, PT, R12, R16, PT ;  /* 0x000000100c00120c */ /* 0x000fc80003f06070 */
[----:B------:R-:W-:-:S04]  /*4040*/  @P1 ISETP.GE.AND.EX P0, PT, R13, R17, PT, P0 ;  /* 0x000000110d00120c */ /* 0x000fc80003f06300 */
[----:B------:R-:W-:-:S04]  /*4050*/  @P1 FSETP.LT.OR P0, PT, R23, R20, !P0 ;  /* 0x000000141700120b */ /* 0x000fc80004701400 */
[----:B------:R-:W-:Y:S02]  /*4060*/  @P1 SEL R16, R12, R16, P0 ;  /* 0x000000100c101207 */ /* 0x000fe40000000000 */
[----:B------:R-:W-:Y:S02]  /*4070*/  @P1 SEL R17, R13, R17, P0 ;  /* 0x000000110d111207 */ /* 0x000fe40000000000 */
[----:B------:R-:W-:Y:S01]  /*4080*/  @P1 FSEL R23, R20, R23, P0 ;  /* 0x0000001714171208 */ /* 0x000fe20000000000 */
[----:B------:R-:W-:Y:S02]  /*4090*/  IMAD.MOV.U32 R8, RZ, RZ, R16 ;  /* 0x000000ffff087224 */ /* 0x000fe400078e0010 */
[----:B------:R-:W-:Y:S02]  /*40a0*/  IMAD.MOV.U32 R9, RZ, RZ, R17 ;  /* 0x000000ffff097224 */ /* 0x000fe400078e0011 */
[----:B------:R-:W-:-:S07]  /*40b0*/  IMAD.MOV.U32 R26, RZ, RZ, R23 ;  /* 0x000000ffff1a7224 */ /* 0x000fce00078e0017 */
.L_x_71:
[----:B------:R-:W0:Y:S02]  /*40c0*/  LDCU UR4, c[0x0][0x390] ;  /* 0x00007200ff0477ac */ /* 0x000e240008000800 */
[----:B0-----:R-:W-:Y:S02]  /*40d0*/  USHF.R.S32.HI UR5, URZ, 0x1f, UR4 ;  /* 0x0000001fff057899 */ /* 0x001fe40008011404 */
[----:B------:R-:W-:-:S04]  /*40e0*/  ISETP.GE.U32.AND P0, PT, R3, UR4, PT ;  /* 0x0000000403007c0c */ /* 0x000fc8000bf06070 */
[----:B------:R-:W-:-:S13]  /*40f0*/  ISETP.GE.AND.EX P0, PT, R2, UR5, PT, P0 ;  /* 0x0000000502007c0c */ /* 0x000fda000bf06300 */
[----:B------:R-:W-:Y:S05]  /*4100*/  @P0 BRA `(.L_x_74) ;  /* 0x0000000800480947 */ /* 0x000fea0003800000 */
[----:B------:R-:W-:Y:S01]  /*4110*/  IADD3 R5, PT, PT, -R3, UR4, RZ ;  /* 0x0000000403057c10 */ /* 0x000fe2000fffe1ff */
[----:B------:R-:W-:Y:S03]  /*4120*/  BSSY.RECONVERGENT B1, `(.L_x_74) ;  /* 0x0000090000017945 */ /* 0x000fe60003800200 */
[----:B------:R-:W-:-:S13]  /*4130*/  ISETP.GE.AND P0, PT, R0, R5, PT ;  /* 0x000000050000720c */ /* 0x000fda0003f06270 */
[----:B------:R-:W-:Y:S05]  /*4140*/  @P0 BRA `(.L_x_75) ;  /* 0x0000000800340947 */ /* 0x000fea0003800000 */
[----:B------:R-:W-:Y:S01]  /*4150*/  LOP3.LUT R4, RZ, R0, RZ, 0x33, !PT ;  /* 0x00000000ff047212 */ /* 0x000fe200078e33ff */
[----:B------:R-:W-:Y:S03]  /*4160*/  BSSY.RECONVERGENT B2, `(.L_x_76) ;  /* 0x000002d000027945 */ /* 0x000fe60003800200 */
[----:B------:R-:W-:-:S04]  /*4170*/  IADD3 R14, PT, PT, -R3, UR4, R4 ;  /* 0x00000004030e7c10 */ /* 0x000fc8000fffe104 */
[----:B------:R-:W-:-:S04]  /*4180*/  LOP3.LUT R4, R14, 0x300, RZ, 0xc0, !PT ;  /* 0x000003000e047812 */ /* 0x000fc800078ec0ff */
[----:B------:R-:W-:Y:S01]  /*4190*/  ISETP.NE.AND P0, PT, R4, 0x300, PT ;  /* 0x000003000400780c */ /* 0x000fe20003f05270 */
[----:B------:R-:W-:-:S12]  /*41a0*/  IMAD.MOV.U32 R4, RZ, RZ, R0 ;  /* 0x000000ffff047224 */ /* 0x000fd800078e0000 */
[----:B------:R-:W-:Y:S05]  /*41b0*/  @!P0 BRA `(.L_x_77) ;  /* 0x00000000009c8947 */ /* 0x000fea0003800000 */
[----:B------:R-:W0:Y:S01]  /*41c0*/  LDCU.64 UR6, c[0x0][0x380] ;  /* 0x00007000ff0677ac */ /* 0x000e220008000a00 */
[----:B------:R-:W-:Y:S02]  /*41d0*/  IADD3 R11, P0, PT, R0, R3, RZ ;  /* 0x00000003000b7210 */ /* 0x000fe40007f1e0ff */
[----:B------:R-:W-:-:S03]  /*41e0*/  LEA.HI R4, R14, 0x1, RZ, 0x18 ;  /* 0x000000010e047811 */ /* 0x000fc600078fc0ff */
[----:B------:R-:W-:Y:S01]  /*41f0*/  IMAD.X R10, RZ, RZ, R2, P0 ;  /* 0x000000ffff0a7224 */ /* 0x000fe200000e0602 */
[----:B------:R-:W-:Y:S01]  /*4200*/  LOP3.LUT R6, R4, 0x3, RZ, 0xc0, !PT ;  /* 0x0000000304067812 */ /* 0x000fe200078ec0ff */
[----:B------:R-:W-:-:S04]  /*4210*/  IMAD.MOV.U32 R4, RZ, RZ, R0 ;  /* 0x000000ffff047224 */ /* 0x000fc800078e0000 */
[----:B------:R-:W-:Y:S01]  /*4220*/  IMAD.MOV R12, RZ, RZ, -R6 ;  /* 0x000000ffff0c7224 */ /* 0x000fe200078e0a06 */
[----:B0-----:R-:W-:-:S04]  /*4230*/  LEA R13, P1, R11, UR6, 0x4 ;  /* 0x000000060b0d7c11 */ /* 0x001fc8000f8220ff */
[----:B------:R-:W-:-:S09]  /*4240*/  LEA.HI.X R11, R11, UR7, R10, 0x4, P1 ;  /* 0x000000070b0b7c11 */ /* 0x000fd200088f240a */
.L_x_80:
[----:B------:R-:W-:-:S05]  /*4250*/  IMAD.MOV.U32 R10, RZ, RZ, R13 ;  /* 0x000000ffff0a7224 */ /* 0x000fca00078e000d */
[----:B------:R-:W2:Y:S04]  /*4260*/  LDG.E.CONSTANT R16, desc[UR10][R10.64] ;  /* 0x0000000a0a107981 */ /* 0x000ea8000c1e9900 */
[----:B------:R-:W3:Y:S01]  /*4270*/  LDG.E.64.CONSTANT R6, desc[UR10][R10.64+0x8] ;  /* 0x0000080a0a067981 */ /* 0x000ee2000c1e9b00 */
[----:B------:R-:W-:Y:S01]  /*4280*/  VIADD R12, R12, 0x1 ;  /* 0x000000010c0c7836 */ /* 0x000fe20000000000 */
[----:B------:R-:W-:Y:S01]  /*4290*/  BSSY.RECONVERGENT B3, `(.L_x_78) ;  /* 0x0000016000037945 */ /* 0x000fe20003800200 */
[----:B------:R-:W-:Y:S01]  /*42a0*/  IMAD.MOV.U32 R17, RZ, RZ, R8 ;  /* 0x000000ffff117224 */ /* 0x000fe200078e0008 */
        /* <DEDUP_REMOVED lines=20> */
.L_x_79:
[----:B------:R-:W-:Y:S05]  /*43f0*/  BSYNC.RECONVERGENT B3 ;  /* 0x0000000000037941 */ /* 0x000fea0003800200 */
.L_x_78:
[----:B------:R-:W-:Y:S02]  /*4400*/  IMAD.X R11, RZ, RZ, R11, P3 ;  /* 0x000000ffff0b7224 */ /* 0x000fe400018e060b */
[----:B------:R-:W-:Y:S01]  /*4410*/  VIADD R4, R4, 0x100 ;  /* 0x0000010004047836 */ /* 0x000fe20000000000 */
[----:B------:R-:W-:Y:S06]  /*4420*/  @P2 BRA `(.L_x_80) ;  /* 0xfffffffc00882947 */ /* 0x000fec000383ffff */
.L_x_77:
[----:B------:R-:W-:Y:S05]  /*4430*/  BSYNC.RECONVERGENT B2 ;  /* 0x0000000000027941 */ /* 0x000fea0003800200 */
.L_x_76:
[----:B------:R-:W-:-:S13]  /*4440*/  ISETP.GE.U32.AND P0, PT, R14, 0x300, PT ;  /* 0x000003000e00780c */ /* 0x000fda0003f06070 */
[----:B------:R-:W-:Y:S05]  /*4450*/  @!P0 BRA `(.L_x_75) ;  /* 0x0000000400708947 */ /* 0x000fea0003800000 */
[----:B------:R-:W0:Y:S01]  /*4460*/  LDCU.64 UR6, c[0x0][0x380] ;  /* 0x00007000ff0677ac */ /* 0x000e220008000a00 */
[----:B------:R-:W-:-:S05]  /*4470*/  IADD3 R3, P0, PT, R4, R3, RZ ;  /* 0x0000000304037210 */ /* 0x000fca0007f1e0ff */
[----:B------:R-:W-:Y:S01]  /*4480*/  IMAD.X R2, RZ, RZ, R2, P0 ;  /* 0x000000ffff027224 */ /* 0x000fe200000e0602 */
[----:B0-----:R-:W-:-:S04]  /*4490*/  LEA R10, P1, R3, UR6, 0x4 ;  /* 0x00000006030a7c11 */ /* 0x001fc8000f8220ff */
[----:B------:R-:W-:Y:S02]  /*44a0*/  IADD3 R10, P0, PT, R10, 0x3008, RZ ;  /* 0x000030080a0a7810 */ /* 0x000fe40007f1e0ff */
[----:B------:R-:W-:-:S05]  /*44b0*/  LEA.HI.X R11, R3, UR7, R2, 0x4, P1 ;  /* 0x00000007030b7c11 */ /* 0x000fca00088f2402 */
[----:B------:R-:W-:-:S07]  /*44c0*/  IMAD.X R11, RZ, RZ, R11, P0 ;  /* 0x000000ffff0b7224 */ /* 0x000fce00000e060b */
.L_x_89:
[----:B------:R-:W2:Y:S04]  /*44d0*/  LDG.E.CONSTANT R17, desc[UR10][R10.64+-0x3008] ;  /* 0xffcff80a0a117981 */ /* 0x000ea8000c1e9900 */
[----:B------:R-:W3:Y:S04]  /*44e0*/  LDG.E.64.CONSTANT R14, desc[UR10][R10.64+-0x3000] ;  /* 0xffd0000a0a0e7981 */ /* 0x000ee8000c1e9b00 */
[----:B------:R0:W5:Y:S04]  /*44f0*/  LDG.E.CONSTANT R23, desc[UR10][R10.64+-0x2008] ;  /* 0xffdff80a0a177981 */ /* 0x000168000c1e9900 */
        /* <DEDUP_REMOVED lines=22> */
.L_x_82:
[----:B------:R-:W-:Y:S05]  /*4660*/  BSYNC.RECONVERGENT B2 ;  /* 0x0000000000027941 */ /* 0x000fea0003800200 */
.L_x_81:
        /* <DEDUP_REMOVED lines=17> */
.L_x_84:
[----:B------:R-:W-:Y:S05]  /*4780*/  BSYNC.RECONVERGENT B2 ;  /* 0x0000000000027941 */ /* 0x000fea0003800200 */
.L_x_83:
        /* <DEDUP_REMOVED lines=17> */
.L_x_86:
[----:B------:R-:W-:Y:S05]  /*48a0*/  BSYNC.RECONVERGENT B2 ;  /* 0x0000000000027941 */ /* 0x000fea0003800200 */
.L_x_85:
        /* <DEDUP_REMOVED lines=17> */
.L_x_88:
[----:B------:R-:W-:Y:S05]  /*49c0*/  BSYNC.RECONVERGENT B2 ;  /* 0x0000000000027941 */ /* 0x000fea0003800200 */
.L_x_87:
[----:B------:R-:W-:Y:S01]  /*49d0*/  VIADD R4, R4, 0x400 ;  /* 0x0000040004047836 */ /* 0x000fe20000000000 */
[----:B------:R-:W-:-:S04]  /*49e0*/  IADD3 R10, P1, PT, R10, 0x4000, RZ ;  /* 0x000040000a0a7810 */ /* 0x000fc80007f3e0ff */
[----:B------:R-:W-:Y:S01]  /*49f0*/  ISETP.GE.AND P0, PT, R4, R5, PT ;  /* 0x000000050400720c */ /* 0x000fe20003f06270 */
[----:B------:R-:W-:-:S12]  /*4a00*/  IMAD.X R11, RZ, RZ, R11, P1 ;  /* 0x000000ffff0b7224 */ /* 0x000fd800008e060b */
[----:B------:R-:W-:Y:S05]  /*4a10*/  @!P0 BRA `(.L_x_89) ;  /* 0xfffffff800ac8947 */ /* 0x000fea000383ffff */
.L_x_75:
[----:B------:R-:W-:Y:S05]  /*4a20*/  BSYNC.RECONVERGENT B1 ;  /* 0x0000000000017941 */ /* 0x000fea0003800200 */
.L_x_74:
[----:B------:R-:W0:Y:S01]  /*4a30*/  S2R R2, SR_LANEID ;  /* 0x0000000000027919 */ /* 0x000e220000000000 */
[----:B------:R-:W-:Y:S01]  /*4a40*/  BSSY.RECONVERGENT B1, `(.L_x_90) ;  /* 0x000001e000017945 */ /* 0x000fe20003800200 */
[----:B------:R-:W-:Y:S01]  /*4a50*/  IMAD.MOV.U32 R6, RZ, RZ, R8 ;  /* 0x000000ffff067224 */ /* 0x000fe200078e0008 */
[----:B------:R1:W2:Y:S01]  /*4a60*/  SHFL.DOWN PT, R3, R26, 0x1, 0x1f ;  /* 0x08201f001a037f89 */ /* 0x0002a200000e0000 */
[----:B------:R-:W-:-:S03]  /*4a70*/  IMAD.MOV.U32 R7, RZ, RZ, R9 ;  /* 0x000000ffff077224 */ /* 0x000fc600078e0009 */
[----:B------:R1:W3:Y:S04]  /*4a80*/  SHFL.DOWN PT, R5, R8, 0x1, 0x1f ;  /* 0x08201f0008057f89 */ /* 0x0002e800000e0000 */
[----:B------:R1:W4:Y:S01]  /*4a90*/  SHFL.DOWN PT, R4, R9, 0x1, 0x1f ;  /* 0x08201f0009047f89 */ /* 0x00032200000e0000 */
[C---:B0-----:R-:W-:Y:S02]  /*4aa0*/  ISETP.GT.AND P0, PT, R2.reuse, 0x1e, PT ;  /* 0x0000001e0200780c */ /* 0x041fe40003f04270 */
[C---:B------:R-:W-:Y:S02]  /*4ab0*/  ISETP.GT.AND P1, PT, R2.reuse, 0x1d, PT ;  /* 0x0000001d0200780c */ /* 0x040fe40003f24270 */
[C---:B------:R-:W-:Y:S02]  /*4ac0*/  ISETP.GT.AND P5, PT, R2.reuse, 0x1b, PT ;  /* 0x0000001b0200780c */ /* 0x040fe40003fa4270 */
[----:B------:R-:W-:-:S02]  /*4ad0*/  ISETP.GT.AND P4, PT, R2, 0x17, PT ;  /* 0x000000170200780c */ /* 0x000fc40003f84270 */
[C---:B------:R-:W-:Y:S02]  /*4ae0*/  ISETP.GT.AND P3, PT, R2.reuse, 0xf, PT ;  /* 0x0000000f0200780c */ /* 0x040fe40003f64270 */
[----:B------:R-:W-:Y:S01]  /*4af0*/  ISETP.NE.AND P2, PT, R2, RZ, PT ;  /* 0x000000ff0200720c */ /* 0x000fe20003f45270 */
[----:B------:R-:W-:Y:S02]  /*4b00*/  IMAD.MOV.U32 R2, RZ, RZ, R26 ;  /* 0x000000ffff027224 */ /* 0x000fe400078e001a */
[----:B-1234-:R-:W-:Y:S10]  /*4b10*/  @P0 BRA `(.L_x_91) ;  /* 0x0000000000400947 */ /* 0x01eff40003800000 */
        /* <DEDUP_REMOVED lines=9> */
[----:B------:R-:W-:-:S04]  /*4bb0*/  @!P6 ISETP.GE.U32.AND P0, PT, R8, R5, PT ;  /* 0x000000050800e20c */ /* 0x000fc80003f06070 */
[----:B------:R-:W-:-:S04]  /*4bc0*/  @!P6 ISETP.GE.AND.EX P0, PT, R9, R4, PT, P0 ;  /* 0x000000040900e20c */ /* 0x000fc80003f06300 */
[----:B------:R-:W-:Y:S02]  /*4bd0*/  @!P6 FSEL R2, R26, R3, !P0 ;  /* 0x000000031a02e208 */ /* 0x000fe40004000000 */
[----:B------:R-:W-:-:S04]  /*4be0*/  @!P6 ISETP.LT.U32.AND P0, PT, R8, R5, PT ;  /* 0x000000050800e20c */ /* 0x000fc80003f01070 */
[----:B------:R-:W-:-:S04]  /*4bf0*/  @!P6 ISETP.LT.AND.EX P0, PT, R9, R4, PT, P0 ;  /* 0x000000040900e20c */ /* 0x000fc80003f01300 */
[----:B------:R-:W-:Y:S02]  /*4c00*/  @!P6 SEL R6, R8, R5, P0 ;  /* 0x000000050806e207 */ /* 0x000fe40000000000 */
[----:B------:R-:W-:-:S07]  /*4c10*/  @!P6 SEL R7, R9, R4, P0 ;  /* 0x000000040907e207 */ /* 0x000fce0000000000 */
.L_x_91:
[----:B------:R-:W-:Y:S05]  /*4c20*/  BSYNC.RECONVERGENT B1 ;  /* 0x0000000000017941 */ /* 0x000fea0003800200 */
.L_x_90:
[----:B------:R0:W1:Y:S01]  /*4c30*/  SHFL.DOWN PT, R9, R2, 0x2, 0x1f ;  /* 0x08401f0002097f89 */ /* 0x00006200000e0000 */
[----:B------:R-:W-:Y:S01]  /*4c40*/  BSSY.RECONVERGENT B1, `(.L_x_92) ;  /* 0x0000017000017945 */ /* 0x000fe20003800200 */
[----:B------:R-:W-:Y:S02]  /*4c50*/  IMAD.MOV.U32 R3, RZ, RZ, R2 ;  /* 0x000000ffff037224 */ /* 0x000fe400078e0002 */
[----:B------:R0:W2:Y:S01]  /*4c60*/  SHFL.DOWN PT, R11, R6, 0x2, 0x1f ;  /* 0x08401f00060b7f89 */ /* 0x0000a200000e0000 */
[----:B------:R-:W-:Y:S02]  /*4c70*/  IMAD.MOV.U32 R4, RZ, RZ, R6 ;  /* 0x000000ffff047224 */ /* 0x000fe400078e0006 */
[----:B------:R-:W-:Y:S01]  /*4c80*/  IMAD.MOV.U32 R5, RZ, RZ, R7 ;  /* 0x000000ffff057224 */ /* 0x000fe200078e0007 */
[----:B------:R0:W3:Y:S01]  /*4c90*/  SHFL.DOWN PT, R8, R7, 0x2, 0x1f ;  /* 0x08401f0007087f89 */ /* 0x0000e200000e0000 */
[----:B------:R-:W-:Y:S05]  /*4ca0*/  @P1 BRA `(.L_x_93) ;  /* 0x0000000000401947 */ /* 0x000fea0003800000 */
[----:B-1----:R-:W-:Y:S01]  /*4cb0*/  FSETP.GEU.AND P0, PT, R2, R9, PT ;  /* 0x000000090200720b */ /* 0x002fe20003f0e000 */
[----:B------:R-:W-:Y:S02]  /*4cc0*/  IMAD.MOV.U32 R3, RZ, RZ, R9 ;  /* 0x000000ffff037224 */ /* 0x000fe400078e0009 */
[----:B--2---:R-:W-:Y:S02]  /*4cd0*/  IMAD.MOV.U32 R4, RZ, RZ, R11 ;  /* 0x000000ffff047224 */ /* 0x004fe400078e000b */
        /* <DEDUP_REMOVED lines=13> */
.L_x_93:
[----:B------:R-:W-:Y:S05]  /*4db0*/  BSYNC.RECONVERGENT B1 ;  /* 0x0000000000017941 */ /* 0x000fea0003800200 */
.L_x_92:
[----:B---3--:R3:W4:Y:S01]  /*4dc0*/  SHFL.DOWN PT, R8, R3, 0x4, 0x1f ;  /* 0x08801f0003087f89 */ /* 0x00872200000e0000 */
[----:B------:R-:W-:Y:S01]  /*4dd0*/  BSSY.RECONVERGENT B1, `(.L_x_94) ;  /* 0x0000017000017945 */ /* 0x000fe20003800200 */
[----:B0-----:R-:W-:Y:S02]  /*4de0*/  IMAD.MOV.U32 R2, RZ, RZ, R3 ;  /* 0x000000ffff027224 */ /* 0x001fe400078e0003 */
[----:B-1----:R3:W0:Y:S01]  /*4df0*/  SHFL.DOWN PT, R9, R4, 0x4, 0x1f ;  /* 0x08801f0004097f89 */ /* 0x00262200000e0000 */
[----:B------:R-:W-:Y:S02]  /*4e00*/  IMAD.MOV.U32 R6, RZ, RZ, R4 ;  /* 0x000000ffff067224 */ /* 0x000fe400078e0004 */
[----:B------:R-:W-:Y:S01]  /*4e10*/  IMAD.MOV.U32 R7, RZ, RZ, R5 ;  /* 0x000000ffff077224 */ /* 0x000fe200078e0005 */
[----:B------:R3:W1:Y:S01]  /*4e20*/  SHFL.DOWN PT, R10, R5, 0x4, 0x1f ;  /* 0x08801f00050a7f89 */ /* 0x00066200000e0000 */
[----:B------:R-:W-:Y:S05]  /*4e30*/  @P5 BRA `(.L_x_95) ;  /* 0x0000000000405947 */ /* 0x000fea0003800000 */
[----:B----4-:R-:W-:Y:S01]  /*4e40*/  FSETP.GEU.AND P0, PT, R3, R8, PT ;  /* 0x000000080300720b */ /* 0x010fe20003f0e000 */
[----:B------:R-:W-:Y:S02]  /*4e50*/  IMAD.MOV.U32 R2, RZ, RZ, R8 ;  /* 0x000000ffff027224 */ /* 0x000fe400078e0008 */
[----:B0-----:R-:W-:Y:S02]  /*4e60*/  IMAD.MOV.U32 R6, RZ, RZ, R9 ;  /* 0x000000ffff067224 */ /* 0x001fe400078e0009 */
[----:B-1----:R-:W-:-:S08]  /*4e70*/  IMAD.MOV.U32 R7, RZ, RZ, R10 ;  /* 0x000000ffff077224 */ /* 0x002fd000078e000a */
        /* <DEDUP_REMOVED lines=12> */
.L_x_95:
[----:B------:R-:W-:Y:S05]  /*4f40*/  BSYNC.RECONVERGENT B1 ;  /* 0x0000000000017941 */ /* 0x000fea0003800200 */
.L_x_94:
[----:B0-----:R0:W0:Y:S01]  /*4f50*/  SHFL.DOWN PT, R9, R2, 0x8, 0x1f ;  /* 0x09001f0002097f89 */ /* 0x00102200000e0000 */
[----:B------:R-:W-:Y:S01]  /*4f60*/  BSSY.RECONVERGENT B1, `(.L_x_96) ;  /* 0x0000017000017945 */ /* 0x000fe20003800200 */
[----:B---3--:R-:W-:Y:S02]  /*4f70*/  IMAD.MOV.U32 R3, RZ, RZ, R2 ;  /* 0x000000ffff037224 */ /* 0x008fe400078e0002 */
[----:B--2---:R2:W3:Y:S01]  /*4f80*/  SHFL.DOWN PT, R11, R6, 0x8, 0x1f ;  /* 0x09001f00060b7f89 */ /* 0x0044e200000e0000 */
[----:B------:R-:W-:Y:S02]  /*4f90*/  IMAD.MOV.U32 R4, RZ, RZ, R6 ;  /* 0x000000ffff047224 */ /* 0x000fe400078e0006 */
[----:B------:R-:W-:Y:S01]  /*4fa0*/  IMAD.MOV.U32 R5, RZ, RZ, R7 ;  /* 0x000000ffff057224 */ /* 0x000fe200078e0007 */
[----:B----4-:R2:W4:Y:S01]  /*4fb0*/  SHFL.DOWN PT, R8, R7, 0x8, 0x1f ;  /* 0x09001f0007087f89 */ /* 0x01052200000e0000 */
[----:B------:R-:W-:Y:S05]  /*4fc0*/  @P4 BRA `(.L_x_97) ;  /* 0x0000000000404947 */ /* 0x000fea0003800000 */
[----:B0-----:R-:W-:Y:S01]  /*4fd0*/  FSETP.GEU.AND P0, PT, R2, R9, PT ;  /* 0x000000090200720b */ /* 0x001fe20003f0e000 */
[----:B------:R-:W-:Y:S02]  /*4fe0*/  IMAD.MOV.U32 R3, RZ, RZ, R9 ;  /* 0x000000ffff037224 */ /* 0x000fe400078e0009 */
[----:B---3--:R-:W-:Y:S02]  /*4ff0*/  IMAD.MOV.U32 R4, RZ, RZ, R11 ;  /* 0x000000ffff047224 */ /* 0x008fe400078e000b */
[----:B----4-:R-:W-:-:S08]  /*5000*/  IMAD.MOV.U32 R5, RZ, RZ, R8 ;  /* 0x000000ffff057224 */ /* 0x010fd000078e0008 */
        /* <DEDUP_REMOVED lines=12> */
.L_x_97:
[----:B------:R-:W-:Y:S05]  /*50d0*/  BSYNC.RECONVERGENT B1 ;  /* 0x0000000000017941 */ /* 0x000fea0003800200 */
.L_x_96:
[----:B0-----:R0:W0:Y:S01]  /*50e0*/  SHFL.DOWN PT, R2, R3, 0x10, 0x1f ;  /* 0x0a001f0003027f89 */ /* 0x00102200000e0000 */
[----:B------:R-:W-:Y:S01]  /*50f0*/  BSSY.RECONVERGENT B1, `(.L_x_98) ;  /* 0x0000017000017945 */ /* 0x000fe20003800200 */
[----:B----4-:R-:W-:Y:S02]  /*5100*/  IMAD.MOV.U32 R8, RZ, RZ, R3 ;  /* 0x000000ffff087224 */ /* 0x010fe400078e0003 */
[----:B------:R4:W0:Y:S01]  /*5110*/  SHFL.DOWN PT, R9, R4, 0x10, 0x1f ;  /* 0x0a001f0004097f89 */ /* 0x00082200000e0000 */
[----:B--2---:R-:W-:Y:S02]  /*5120*/  IMAD.MOV.U32 R7, RZ, RZ, R4 ;  /* 0x000000ffff077224 */ /* 0x004fe400078e0004 */
[----:B------:R-:W-:Y:S01]  /*5130*/  IMAD.MOV.U32 R6, RZ, RZ, R5 ;  /* 0x000000ffff067224 */ /* 0x000fe200078e0005 */
[----:B-1----:R4:W1:Y:S01]  /*5140*/  SHFL.DOWN PT, R10, R5, 0x10, 0x1f ;  /* 0x0a001f00050a7f89 */ /* 0x00286200000e0000 */
[----:B------:R-:W-:Y:S05]  /*5150*/  @P3 BRA `(.L_x_99) ;  /* 0x0000000000403947 */ /* 0x000fea0003800000 */
[----:B0-----:R-:W-:Y:S01]  /*5160*/  FSETP.GEU.AND P0, PT, R3, R2, PT ;  /* 0x000000020300720b */ /* 0x001fe20003f0e000 */
[----:B------:R-:W-:Y:S02]  /*5170*/  IMAD.MOV.U32 R8, RZ, RZ, R2 ;  /* 0x000000ffff087224 */ /* 0x000fe400078e0002 */
[----:B------:R-:W-:Y:S02]  /*5180*/  IMAD.MOV.U32 R7, RZ, RZ, R9 ;  /* 0x000000ffff077224 */ /* 0x000fe400078e0009 */
        /* <DEDUP_REMOVED lines=13> */
.L_x_99:
[----:B------:R-:W-:Y:S05]  /*5260*/  BSYNC.RECONVERGENT B1 ;  /* 0x0000000000017941 */ /* 0x000fea0003800200 */
.L_x_98:
[----:B------:R-:W-:Y:S04]  /*5270*/  BSSY.RECONVERGENT B1, `(.L_x_100) ;  /* 0x000000c000017945 */ /* 0x000fe80003800200 */
[----:B------:R-:W-:Y:S05]  /*5280*/  @P2 BRA `(.L_x_101) ;  /* 0x0000000000282947 */ /* 0x000fea0003800000 */
[----:B----4-:R-:W2:Y:S01]  /*5290*/  S2R R4, SR_CgaCtaId ;  /* 0x0000000000047919 */ /* 0x010ea20000008800 */
[----:B0-----:R-:W-:Y:S02]  /*52a0*/  MOV R3, 0x400 ;  /* 0x0000040000037802 */ /* 0x001fe40000000f00 */
[----:B------:R-:W-:-:S04]  /*52b0*/  SHF.R.U32.HI R2, RZ, 0x1, R0 ;  /* 0x00000001ff027819 */ /* 0x000fc80000011600 */
[----:B------:R-:W-:Y:S02]  /*52c0*/  LOP3.LUT R2, R2, 0x1f0, RZ, 0xc0, !PT ;  /* 0x000001f002027812 */ /* 0x000fe400078ec0ff */
[----:B--2---:R-:W-:-:S05]  /*52d0*/  LEA R3, R4, R3, 0x18 ;  /* 0x0000000304037211 */ /* 0x004fca00078ec0ff */
[----:B------:R-:W-:Y:S02]  /*52e0*/  IMAD.IADD R5, R2, 0x1, R3 ;  /* 0x0000000102057824 */ /* 0x000fe400078e0203 */
[----:B------:R-:W-:Y:S02]  /*52f0*/  IMAD.MOV.U32 R2, RZ, RZ, R7 ;  /* 0x000000ffff027224 */ /* 0x000fe400078e0007 */
[----:B------:R-:W-:Y:S01]  /*5300*/  IMAD.MOV.U32 R3, RZ, RZ, R6 ;  /* 0x000000ffff037224 */ /* 0x000fe200078e0006 */
[----:B------:R2:W-:Y:S04]  /*5310*/  STS [R5+0x8], R8 ;  /* 0x0000080805007388 */ /* 0x0005e80000000800 */
[----:B------:R2:W-:Y:S02]  /*5320*/  STS.64 [R5+0x10], R2 ;  /* 0x0000100205007388 */ /* 0x0005e40000000a00 */
.L_x_101:
[----:B------:R-:W-:Y:S05]  /*5330*/  BSYNC.RECONVERGENT B1 ;  /* 0x0000000000017941 */ /* 0x000fea0003800200 */
.L_x_100:
        /* <DEDUP_REMOVED lines=8> */
[----:B----4-:R-:W2:Y:S04]  /*53c0*/  LDS.64 R4, [R24+0x20] ;  /* 0x0000200018047984 */ /* 0x010ea80000000a00 */
[----:B------:R4:W1:Y:S04]  /*53d0*/  LDS R18, [R24+0x28] ;  /* 0x0000280018127984 */ /* 0x0008680000000800 */
[----:B------:R4:W1:Y:S01]  /*53e0*/  LDS R16, [R24+0x38] ;  /* 0x0000380018107984 */ /* 0x0008620000000800 */
[----:B0-----:R-:W-:Y:S01]  /*53f0*/  FSETP.GEU.AND P0, PT, R8, R3, PT ;  /* 0x000000030800720b */ /* 0x001fe20003f0e000 */
[----:B------:R-:W-:-:S02]  /*5400*/  IMAD.MOV.U32 R19, RZ, RZ, R3 ;  /* 0x000000ffff137224 */ /* 0x000fc400078e0003 */
[----:B--2---:R-:W-:Y:S02]  /*5410*/  IMAD.MOV.U32 R21, RZ, RZ, R4 ;  /* 0x000000ffff157224 */ /* 0x004fe400078e0004 */
[----:B------:R-:W-:-:S08]  /*5420*/  IMAD.MOV.U32 R20, RZ, RZ, R5 ;  /* 0x000000ffff147224 */ /* 0x000fd000078e0005 */
[----:B-1--4-:R-:W-:Y:S05]  /*5430*/  @!P0 BRA `(.L_x_103) ;  /* 0x00000000002c8947 */ /* 0x012fea0003800000 */
        /* <DEDUP_REMOVED lines=11> */
.L_x_103:
[----:B------:R-:W-:Y:S05]  /*54f0*/  BSYNC.RECONVERGENT B1 ;  /* 0x0000000000017941 */ /* 0x000fea0003800200 */
.L_x_102:
[----:B------:R-:W0:Y:S01]  /*5500*/  LDS.64 R4, [R24+0x30] ;  /* 0x0000300018047984 */ /* 0x000e220000000a00 */
[----:B------:R-:W-:Y:S01]  /*5510*/  FSETP.GEU.AND P0, PT, R19, R18, PT ;  /* 0x000000121300720b */ /* 0x000fe20003f0e000 */
[----:B------:R-:W-:Y:S01]  /*5520*/  BSSY.RECONVERGENT B1, `(.L_x_104) ;  /* 0x0000019000017945 */ /* 0x000fe20003800200 */
[----:B------:R-:W-:Y:S01]  /*5530*/  IMAD.MOV.U32 R23, RZ, RZ, R18 ;  /* 0x000000ffff177224 */ /* 0x000fe200078e0012 */
[----:B------:R1:W2:Y:S04]  /*5540*/  LDS R17, [R24+0x48] ;  /* 0x0000480018117984 */ /* 0x0002a80000000800 */
[----:B------:R1:W4:Y:S04]  /*5550*/  LDS R15, [R24+0x58] ;  /* 0x00005800180f7984 */ /* 0x0003280000000800 */
[----:B------:R1:W1:Y:S04]  /*5560*/  LDS R14, [R24+0x68] ;  /* 0x00006800180e7984 */ /* 0x0002680000000800 */
[----:B------:R0:W1:Y:S04]  /*5570*/  LDS R0, [R24+0x78] ;  /* 0x0000780018007984 */ /* 0x0000680000000800 */
[----:B------:R0:W1:Y:S04]  /*5580*/  LDS.64 R6, [R24+0x40] ;  /* 0x0000400018067984 */ /* 0x0000680000000a00 */
[----:B------:R0:W1:Y:S04]  /*5590*/  LDS.64 R8, [R24+0x50] ;  /* 0x0000500018087984 */ /* 0x0000680000000a00 */
[----:B---3--:R3:W1:Y:S04]  /*55a0*/  LDS.64 R10, [R24+0x60] ;  /* 0x00006000180a7984 */ /* 0x0086680000000a00 */
        /* <DEDUP_REMOVED lines=16> */
.L_x_105:
[----:B------:R-:W-:Y:S05]  /*56b0*/  BSYNC.RECONVERGENT B1 ;  /* 0x0000000000017941 */ /* 0x000fea0003800200 */
.L_x_104:
        /* <DEDUP_REMOVED lines=17> */
.L_x_107:
[----:B------:R-:W-:Y:S05]  /*57d0*/  BSYNC.RECONVERGENT B1 ;  /* 0x0000000000017941 */ /* 0x000fea0003800200 */
.L_x_106:
[----:B--2---:R-:W-:Y:S01]  /*57e0*/  FSETP.GEU.AND P0, PT, R4, R17, PT ;  /* 0x000000110400720b */ /* 0x004fe20003f0e000 */
        /* <DEDUP_REMOVED lines=16> */
.L_x_109:
[----:B------:R-:W-:Y:S05]  /*58f0*/  BSYNC.RECONVERGENT B1 ;  /* 0x0000000000017941 */ /* 0x000fea0003800200 */
.L_x_108:
[----:B----4-:R-:W-:Y:S01]  /*5900*/  FSETP.GEU.AND P0, PT, R6, R15, PT ;  /* 0x0000000f0600720b */ /* 0x010fe20003f0e000 */
        /* <DEDUP_REMOVED lines=16> */
.L_x_111:
[----:B------:R-:W-:Y:S05]  /*5a10*/  BSYNC.RECONVERGENT B1 ;  /* 0x0000000000017941 */ /* 0x000fea0003800200 */
.L_x_110:
        /* <DEDUP_REMOVED lines=17> */
.L_x_113:
[----:B------:R-:W-:Y:S05]  /*5b30*/  BSYNC.RECONVERGENT B1 ;  /* 0x0000000000017941 */ /* 0x000fea0003800200 */
.L_x_112:
        /* <DEDUP_REMOVED lines=16> */
.L_x_34:
[----:B------:R-:W-:Y:S05]  /*5c40*/  BSYNC.RECONVERGENT B0 ;  /* 0x0000000000007941 */ /* 0x000fea0003800200 */
.L_x_1:
[----:B------:R-:W-:Y:S05]  /*5c50*/  @P1 EXIT ;  /* 0x000000000000194d */ /* 0x000fea0003800000 */
[----:B0-2-4-:R-:W0:Y:S01]  /*5c60*/  LDC.64 R2, c[0x0][0x388] ;  /* 0x0000e200ff027b82 */ /* 0x015e220000000a00 */
[----:B------:R-:W-:-:S04]  /*5c70*/  LOP3.LUT R7, R7, R6, RZ, 0x3c, !PT ;  /* 0x0000000607077212 */ /* 0x000fc800078e3cff */
[----:B------:R-:W-:-:S04]  /*5c80*/  LOP3.LUT R6, R7, R6, RZ, 0x3c, !PT ;  /* 0x0000000607067212 */ /* 0x000fc800078e3cff */
[----:B------:R-:W-:-:S05]  /*5c90*/  LOP3.LUT R7, R7, R6, RZ, 0x3c, !PT ;  /* 0x0000000607077212 */ /* 0x000fca00078e3cff */
[----:B0-----:R-:W-:Y:S04]  /*5ca0*/  STG.E.64 desc[UR10][R2.64+0x8], R6 ;  /* 0x0000080602007986 */ /* 0x001fe8000c101b0a */
[----:B------:R-:W-:Y:S01]  /*5cb0*/  STG.E desc[UR10][R2.64], R8 ;  /* 0x0000000802007986 */ /* 0x000fe2000c10190a */
[----:B------:R-:W-:Y:S05]  /*5cc0*/  EXIT ;  /* 0x000000000000794d */ /* 0x000fea0003800000 */
.L_x_114:
        /* <DEDUP_REMOVED lines=11> */
.L_x_708:


//--------------------- .text._ZN6thrust24THRUST_300001_SM_1000_NS8cuda_cub4core6detail13_kernel_agentINS1_8__reduce10DrainAgentIlEEJN3cub18CUB_300001_SM_10009GridQueueIyEElEEEvDpT0_ --------------------------
	.section	.text._ZN6thrust24THRUST_300001_SM_1000_NS8cuda_cub4core6detail13_kernel_agentINS1_8__reduce10DrainAgentIlEEJN3cub18CUB_300001_SM_10009GridQueueIyEElEEEvDpT0_,"ax",@progbits
	.align	128
        .global         _ZN6thrust24THRUST_300001_SM_1000_NS8cuda_cub4core6detail13_kernel_agentINS1_8__reduce10DrainAgentIlEEJN3cub18CUB_300001_SM_10009GridQueueIyEElEEEvDpT0_
        .type           _ZN6thrust24THRUST_300001_SM_1000_NS8cuda_cub4core6detail13_kernel_agentINS1_8__reduce10DrainAgentIlEEJN3cub18CUB_300001_SM_10009GridQueueIyEElEEEvDpT0_,@function
        .size           _ZN6thrust24THRUST_300001_SM_1000_NS8cuda_cub4core6detail13_kernel_agentINS1_8__reduce10DrainAgentIlEEJN3cub18CUB_300001_SM_10009GridQueueIyEElEEEvDpT0_,(.L_x_709 - _ZN6thrust24THRUST_300001_SM_1000_NS8cuda_cub4core6detail13_kernel_agentINS1_8__reduce10DrainAgentIlEEJN3cub18CUB_300001_SM_10009GridQueueIyEElEEEvDpT0_)
        .other          _ZN6thrust24THRUST_300001_SM_1000_NS8cuda_cub4core6detail13_kernel_agentINS1_8__reduce10DrainAgentIlEEJN3cub18CUB_300001_SM_10009GridQueueIyEElEEEvDpT0_,@"STO_CUDA_ENTRY STV_DEFAULT"
_ZN6thrust24THRUST_300001_SM_1000_NS8cuda_cub4core6detail13_kernel_agentINS1_8__reduce10DrainAgentIlEEJN3cub18CUB_300001_SM_10009GridQueueIyEElEEEvDpT0_:
.text._ZN6thrust24THRUST_300001_SM_1000_NS8cuda_cub4core6detail13_kernel_agentINS1_8__reduce10DrainAgentIlEEJN3cub18CUB_300001_SM_10009GridQueueIyEElEEEvDpT0_:
[----:B------:R-:W-:Y:S08]  /*0000*/  LDC R1, c[0x0][0x37c] ;  /* 0x0000df00ff017b82 */ /* 0x000ff00000000800 */
[----:B------:R-:W0:Y:S01]  /*0010*/  LDC.64 R2, c[0x0][0x380] ;  /* 0x0000e000ff027b82 */ /* 0x000e220000000a00 */
[----:B------:R-:W0:Y:S07]  /*0020*/  LDCU.64 UR4, c[0x0][0x358] ;  /* 0x00006b00ff0477ac */ /* 0x000e2e0008000a00 */
[----:B------:R-:W1:Y:S01]  /*0030*/  LDC.64 R4, c[0x0][0x388] ;  /* 0x0000e200ff047b82 */ /* 0x000e620000000a00 */
[----:B0-----:R-:W-:Y:S04]  /*0040*/  STG.E.64 desc[UR4][R2.64+0x8], RZ ;  /* 0x000008ff02007986 */ /* 0x001fe8000c101b04 */
[----:B-1----:R-:W-:Y:S01]  /*0050*/  STG.E.64 desc[UR4][R2.64], R4 ;  /* 0x0000000402007986 */ /* 0x002fe2000c101b04 */
[----:B------:R-:W-:Y:S05]  /*0060*/  EXIT ;  /* 0x000000000000794d */ /* 0x000fea0003800000 */
.L_x_115:
        /* <DEDUP_REMOVED lines=9> */
.L_x_709:


//--------------------- .text._ZN6thrust24THRUST_300001_SM_1000_NS8cuda_cub4core6detail13_kernel_agentINS1_8__reduce11ReduceAgentINS0_12zip_iteratorIN4cuda3std3__45tupleIJNS0_6detail15normal_iteratorINS0_10device_ptrIfEEEENS0_17counting_iteratorIlNS0_11use_defaultESI_SI_EEEEEEEPNSB_IJflEEESM_lNS1_9__extrema9arg_max_fIflNSA_4lessIfEEEEEEJSL_SN_lN3cub18CUB_300001_SM_100013GridEvenShareIlEENSV_9GridQueueIyEESS_EEEvDpT0_ --------------------------
	.section	.text._ZN6thrust24THRUST_300001_SM_1000_NS8cuda_cub4core6detail13_kernel_agentINS1_8__reduce11ReduceAgentINS0_12zip_iteratorIN4cuda3std3__45tupleIJNS0_6detail15normal_iteratorINS0_10device_ptrIfEEEENS0_17counting_iteratorIlNS0_11use_defaultESI_SI_EEEEEEEPNSB_IJflEEESM_lNS1_9__extrema9arg_max_fIflNSA_4lessIfEEEEEEJSL_SN_lN3cub18CUB_300001_SM_100013GridEvenShareIlEENSV_9GridQueueIyEESS_EEEvDpT0_,"ax",@progbits
	.align	128
        .global         _ZN6thrust24THRUST_300001_SM_1000_NS8cuda_cub4core6detail13_kernel_agentINS1_8__reduce11ReduceAgentINS0_12zip_iteratorIN4cuda3std3__45tupleIJNS0_6detail15normal_iteratorINS0_10device_ptrIfEEEENS0_17counting_iteratorIlNS0_11use_defaultESI_SI_EEEEEEEPNSB_IJflEEESM_lNS1_9__extrema9arg_max_fIflNSA_4lessIfEEEEEEJSL_SN_lN3cub18CUB_300001_SM_100013GridEvenShareIlEENSV_9GridQueueIyEESS_EEEvDpT0_
        .type           _ZN6thrust24THRUST_300001_SM_1000_NS8cuda_cub4core6detail13_kernel_agentINS1_8__reduce11ReduceAgentINS0_12zip_iteratorIN4cuda3std3__45tupleIJNS0_6detail15normal_iteratorINS0_10device_ptrIfEEEENS0_17counting_iteratorIlNS0_11use_defaultESI_SI_EEEEEEEPNSB_IJflEEESM_lNS1_9__extrema9arg_max_fIflNSA_4lessIfEEEEEEJSL_SN_lN3cub18CUB_300001_SM_100013GridEvenShareIlEENSV_9GridQueueIyEESS_EEEvDpT0_,@function
        .size           _ZN6thrust24THRUST_300001_SM_1000_NS8cuda_cub4core6detail13_kernel_agentINS1_8__reduce11ReduceAgentINS0_12zip_iteratorIN4cuda3std3__45tupleIJNS0_6detail15normal_iteratorINS0_10device_ptrIfEEEENS0_17counting_iteratorIlNS0_11use_defaultESI_SI_EEEEEEEPNSB_IJflEEESM_lNS1_9__extrema9arg_max_fIflNSA_4lessIfEEEEEEJSL_SN_lN3cub18CUB_300001_SM_100013GridEvenShareIlEENSV_9GridQueueIyEESS_EEEvDpT0_,(.L_x_710 - _ZN6thrust24THRUST_300001_SM_1000_NS8cuda_cub4core6detail13_kernel_agentINS1_8__reduce11ReduceAgentINS0_12zip_iteratorIN4cuda3std3__45tupleIJNS0_6detail15normal_iteratorINS0_10device_ptrIfEEEENS0_17counting_iteratorIlNS0_11use_defaultESI_SI_EEEEEEEPNSB_IJflEEESM_lNS1_9__extrema9arg_max_fIflNSA_4lessIfEEEEEEJSL_SN_lN3cub18CUB_300001_SM_100013GridEvenShareIlEENSV_9GridQueueIyEESS_EEEvDpT0_)
        .other          _ZN6thrust24THRUST_300001_SM_1000_NS8cuda_cub4core6detail13_kernel_agentINS1_8__reduce11ReduceAgentINS0_12zip_iteratorIN4cuda3std3__45tupleIJNS0_6detail15normal_iteratorINS0_10device_ptrIfEEEENS0_17counting_iteratorIlNS0_11use_defaultESI_SI_EEEEEEEPNSB_IJflEEESM_lNS1_9__extrema9arg_max_fIflNSA_4lessIfEEEEEEJSL_SN_lN3cub18CUB_300001_SM_100013GridEvenShareIlEENSV_9GridQueueIyEESS_EEEvDpT0_,@"STO_CUDA_ENTRY STV_DEFAULT"
_ZN6thrust24THRUST_300001_SM_1000_NS8cuda_cub4core6detail13_kernel_agentINS1_8__reduce11ReduceAgentINS0_12zip_iteratorIN4cuda3std3__45tupleIJNS0_6detail15normal_iteratorINS0_10device_ptrIfEEEENS0_17counting_iteratorIlNS0_11use_defaultESI_SI_EEEEEEEPNSB_IJflEEESM_lNS1_9__extrema9arg_max_fIflNSA_4lessIfEEEEEEJSL_SN_lN3cub18CUB_300001_SM_100013GridEvenShareIlEENSV_9GridQueueIyEESS_EEEvDpT0_:
.text._ZN6thrust24THRUST_300001_SM_1000_NS8cuda_cub4core6detail13_kernel_agentINS1_8__reduce11ReduceAgentINS0_12zip_iteratorIN4cuda3std3__45tupleIJNS0_6detail15normal_iteratorINS0_10device_ptrIfEEEENS0_17counting_iteratorIlNS0_11use_defaultESI_SI_EEEEEEEPNSB_IJflEEESM_lNS1_9__extrema9arg_max_fIflNSA_4lessIfEEEEEEJSL_SN_lN3cub18CUB_300001_SM_100013GridEvenShareIlEENSV_9GridQueueIyEESS_EEEvDpT0_:
[----:B------:R-:W-:Y:S01]  /*0000*/  LDC R1, c[0x0][0x37c] ;  /* 0x0000df00ff017b82 */ /* 0x000fe20000000800 */
[----:B------:R-:W0:Y:S01]  /*0010*/  S2R R0, SR_CTAID.X ;  /* 0x0000000000007919 */ /* 0x000e220000002500 */
[----:B------:R-:W1:Y:S01]  /*0020*/  LDCU.64 UR4, c[0x0][0x398] ;  /* 0x00007300ff0477ac */ /* 0x000e620008000a00 */
[----:B------:R-:W-:Y:S01]  /*0030*/  BSSY.RECONVERGENT B0, `(.L_x_116) ;  /* 0x00005a5000007945 */ /* 0x000fe20003800200 */
[----:B------:R-:W2:Y:S01]  /*0040*/  LDCU UR6, c[0x0][0x370] ;  /* 0x00006e00ff0677ac */ /* 0x000ea20008000800 */
[----:B------:R-:W3:Y:S01]  /*0050*/  LDCU.64 UR10, c[0x0][0x358] ;  /* 0x00006b00ff0a77ac */ /* 0x000ee20008000a00 */
[----:B-1----:R-:W-:Y:S02]  /*0060*/  IMAD.U32 R7, RZ, RZ, UR4 ;  /* 0x00000004ff077e24 */ /* 0x002fe4000f8e00ff */
[----:B------:R-:W-:Y:S01]  /*0070*/  IMAD.U32 R18, RZ, RZ, UR5 ;  /* 0x00000005ff127e24 */ /* 0x000fe2000f8e00ff */
[----:B--2---:R-:W-:Y:S01]  /*0080*/  UIMAD UR6, UR6, 0x500, URZ ;  /* 0x00000500060678a4 */ /* 0x004fe2000f8e02ff */
[----:B0-----:R-:W-:-:S05]  /*0090*/  IMAD R6, R0, 0x500, RZ ;  /* 0x0000050000067824 */ /* 0x001fca00078e02ff */
[----:B------:R-:W-:-:S04]  /*00a0*/  IADD3 R2, P1, PT, R6, 0x500, RZ ;  /* 0x0000050006027810 */ /* 0x000fc80007f3e0ff */
[----:B------:R-:W-:Y:S01]  /*00b0*/  ISETP.GT.U32.AND P0, PT, R2, R7, PT ;  /* 0x000000070200720c */ /* 0x000fe20003f04070 */
[----:B------:R-:W-:-:S05]  /*00c0*/  IMAD.X R3, RZ, RZ, RZ, P1 ;  /* 0x000000ffff037224 */ /* 0x000fca00008e06ff */
[----:B------:R-:W-:-:S13]  /*00d0*/  ISETP.GT.AND.EX P0, PT, R3, R18, PT, P0 ;  /* 0x000000120300720c */ /* 0x000fda0003f04300 */
[----:B---3--:R-:W-:Y:S05]  /*00e0*/  @!P0 BRA `(.L_x_117) ;  /* 0x0000003000d48947 */ /* 0x008fea0003800000 */
[----:B------:R-:W0:Y:S01]  /*00f0*/  S2R R9, SR_TID.X ;  /* 0x0000000000097919 */ /* 0x000e220000002100 */
[----:B------:R-:W-:Y:S01]  /*0100*/  IMAD.IADD R10, R7, 0x1, -R6 ;  /* 0x00000001070a7824 */ /* 0x000fe200078e0a06 */
[----:B------:R-:W-:Y:S01]  /*0110*/  BSSY.RECONVERGENT B1, `(.L_x_118) ;  /* 0x0000010000017945 */ /* 0x000fe20003800200 */
[----:B------:R-:W-:Y:S02]  /*0120*/  IMAD.MOV.U32 R12, RZ, RZ, RZ ;  /* 0x000000ffff0c7224 */ /* 0x000fe400078e00ff */
[----:B------:R-:W-:Y:S02]  /*0130*/  IMAD.MOV.U32 R11, RZ, RZ, RZ ;  /* 0x000000ffff0b7224 */ /* 0x000fe400078e00ff */
[----:B------:R-:W-:Y:S01]  /*0140*/  IMAD.MOV.U32 R8, RZ, RZ, RZ ;  /* 0x000000ffff087224 */ /* 0x000fe200078e00ff */
[----:B0-----:R-:W-:Y:S01]  /*0150*/  ISETP.GE.AND P0, PT, R9, R10, PT ;  /* 0x0000000a0900720c */ /* 0x001fe20003f06270 */
[----:B------:R-:W-:-:S12]  /*0160*/  IMAD.MOV.U32 R13, RZ, RZ, R9 ;  /* 0x000000ffff0d7224 */ /* 0x000fd800078e0009 */
[----:B------:R-:W-:Y:S05]  /*0170*/  @P0 BRA `(.L_x_119) ;  /* 0x0000000000240947 */ /* 0x000fea0003800000 */
[----:B------:R-:W0:Y:S01]  /*0180*/  LDCU.128 UR4, c[0x0][0x380] ;  /* 0x00007000ff0477ac */ /* 0x000e220008000c00 */
[----:B------:R-:W-:-:S05]  /*0190*/  IADD3 R11, P0, PT, R6, R9, RZ ;  /* 0x00000009060b7210 */ /* 0x000fca0007f1e0ff */
[----:B------:R-:W-:Y:S01]  /*01a0*/  IMAD.X R8, RZ, RZ, RZ, P0 ;  /* 0x000000ffff087224 */ /* 0x000fe200000e06ff */
[----:B0-----:R-:W-:-:S04]  /*01b0*/  LEA R2, P1, R11, UR4, 0x2 ;  /* 0x000000040b027c11 */ /* 0x001fc8000f8210ff */
[----:B------:R-:W-:-:S05]  /*01c0*/  LEA.HI.X R3, R11, UR5, R8, 0x2, P1 ;  /* 0x000000050b037c11 */ /* 0x000fca00088f1408 */
[----:B------:R0:W5:Y:S01]  /*01d0*/  LDG.E R12, desc[UR10][R2.64] ;  /* 0x0000000a020c7981 */ /* 0x000162000c1e1900 */
[----:B------:R-:W-:Y:S01]  /*01e0*/  IADD3 R11, P0, PT, R11, UR6, RZ ;  /* 0x000000060b0b7c10 */ /* 0x000fe2000ff1e0ff */
[----:B------:R-:W-:-:S03]  /*01f0*/  VIADD R13, R9, 0x100 ;  /* 0x00000100090d7836 */ /* 0x000fc60000000000 */
[----:B------:R-:W-:-:S09]  /*0200*/  IADD3.X R8, PT, PT, R8, UR7, RZ, P0, !PT ;  /* 0x0000000708087c10 */ /* 0x000fd200087fe4ff */
.L_x_119:
[----:B------:R-:W-:Y:S05]  /*0210*/  BSYNC.RECONVERGENT B1 ;  /* 0x0000000000017941 */ /* 0x000fea0003800200 */
.L_x_118:
[----:B------:R-:W-:Y:S01]  /*0220*/  ISETP.GE.AND P0, PT, R13, R10, PT ;  /* 0x0000000a0d00720c */ /* 0x000fe20003f06270 */
[----:B------:R-:W-:-:S12]  /*0230*/  BSSY.RECONVERGENT B1, `(.L_x_120) ;  /* 0x0000099000017945 */ /* 0x000fd80003800200 */
[----:B------:R-:W-:Y:S05]  /*0240*/  @P0 BRA `(.L_x_121) ;  /* 0x00000008005c0947 */ /* 0x000fea0003800000 */
[----:B0-----:R-:W-:Y:S01]  /*0250*/  LOP3.LUT R2, RZ, R13, RZ, 0x33, !PT ;  /* 0x0000000dff027212 */ /* 0x001fe200078e33ff */
[----:B------:R-:W-:Y:S03]  /*0260*/  BSSY.RECONVERGENT B2, `(.L_x_122) ;  /* 0x000002e000027945 */ /* 0x000fe60003800200 */
[----:B------:R-:W-:-:S04]  /*0270*/  IADD3 R15, PT, PT, -R6, R7, R2 ;  /* 0x00000007060f7210 */ /* 0x000fc80007ffe102 */
[----:B------:R-:W-:-:S04]  /*0280*/  LOP3.LUT R2, R15, 0x300, RZ, 0xc0, !PT ;  /* 0x000003000f027812 */ /* 0x000fc800078ec0ff */
[----:B------:R-:W-:-:S13]  /*0290*/  ISETP.NE.AND P0, PT, R2, 0x300, PT ;  /* 0x000003000200780c */ /* 0x000fda0003f05270 */
[----:B------:R-:W-:Y:S05]  /*02a0*/  @!P0 BRA `(.L_x_123) ;  /* 0x0000000000a48947 */ /* 0x000fea0003800000 */
[----:B------:R-:W0:Y:S01]  /*02b0*/  LDCU.128 UR4, c[0x0][0x380] ;  /* 0x00007000ff0477ac */ /* 0x000e220008000c00 */
[----:B------:R-:W-:Y:S02]  /*02c0*/  IADD3 R3, P0, PT, R6, R13, RZ ;  /* 0x0000000d06037210 */ /* 0x000fe40007f1e0ff */
[----:B------:R-:W-:-:S03]  /*02d0*/  LEA.HI R2, R15, 0x1, RZ, 0x18 ;  /* 0x000000010f027811 */ /* 0x000fc600078fc0ff */
[----:B------:R-:W-:Y:S01]  /*02e0*/  IMAD.X R14, RZ, RZ, RZ, P0 ;  /* 0x000000ffff0e7224 */ /* 0x000fe200000e06ff */
[----:B------:R-:W-:-:S05]  /*02f0*/  LOP3.LUT R2, R2, 0x3, RZ, 0xc0, !PT ;  /* 0x0000000302027812 */ /* 0x000fca00078ec0ff */
[----:B------:R-:W-:Y:S01]  /*0300*/  IMAD.MOV R4, RZ, RZ, -R2 ;  /* 0x000000ffff047224 */ /* 0x000fe200078e0a02 */
[C---:B0-----:R-:W-:Y:S02]  /*0310*/  LEA R5, P2, R3.reuse, UR4, 0x2 ;  /* 0x0000000403057c11 */ /* 0x041fe4000f8410ff */
[C---:B------:R-:W-:Y:S02]  /*0320*/  IADD3 R7, P1, PT, R3.reuse, UR6, RZ ;  /* 0x0000000603077c10 */ /* 0x040fe4000ff3e0ff */
[----:B------:R-:W-:Y:S02]  /*0330*/  LEA.HI.X R3, R3, UR5, R14, 0x2, P2 ;  /* 0x0000000503037c11 */ /* 0x000fe400090f140e */
[----:B------:R-:W-:-:S09]  /*0340*/  IADD3.X R14, PT, PT, R14, UR7, RZ, P1, !PT ;  /* 0x000000070e0e7c10 */ /* 0x000fd20008ffe4ff */
.L_x_126:
[----:B------:R-:W-:-:S05]  /*0350*/  IMAD.MOV.U32 R2, RZ, RZ, R5 ;  /* 0x000000ffff027224 */ /* 0x000fca00078e0005 */
[----:B------:R-:W2:Y:S01]  /*0360*/  LDG.E R19, desc[UR10][R2.64] ;  /* 0x0000000a02137981 */ /* 0x000ea2000c1e1900 */
[----:B------:R-:W-:Y:S01]  /*0370*/  VIADD R4, R4, 0x1 ;  /* 0x0000000104047836 */ /* 0x000fe20000000000 */
[----:B------:R-:W-:Y:S01]  /*0380*/  BSSY.RECONVERGENT B3, `(.L_x_124) ;  /* 0x0000016000037945 */ /* 0x000fe20003800200 */
[----:B------:R-:W-:Y:S01]  /*0390*/  IMAD.MOV.U32 R18, RZ, RZ, R11 ;  /* 0x000000ffff127224 */ /* 0x000fe200078e000b */
[----:B------:R-:W-:Y:S01]  /*03a0*/  IADD3 R5, P3, PT, R5, 0x400, RZ ;  /* 0x0000040005057810 */ /* 0x000fe20007f7e0ff */
[----:B------:R-:W-:Y:S01]  /*03b0*/  IMAD.MOV.U32 R17, RZ, RZ, R8 ;  /* 0x000000ffff117224 */ /* 0x000fe200078e0008 */
[----:B------:R-:W-:Y:S01]  /*03c0*/  ISETP.NE.AND P2, PT, R4, RZ, PT ;  /* 0x000000ff0400720c */ /* 0x000fe20003f45270 */
[----:B-----5:R-:W-:Y:S02]  /*03d0*/  IMAD.MOV.U32 R16, RZ, RZ, R12 ;  /* 0x000000ffff107224 */ /* 0x020fe400078e000c */
[----:B------:R-:W-:Y:S02]  /*03e0*/  IMAD.MOV.U32 R11, RZ, RZ, R7 ;  /* 0x000000ffff0b7224 */ /* 0x000fe400078e0007 */
[----:B------:R-:W-:Y:S01]  /*03f0*/  IMAD.MOV.U32 R8, RZ, RZ, R14 ;  /* 0x000000ffff087224 */ /* 0x000fe200078e000e */
[----:B--2---:R-:W-:Y:S01]  /*0400*/  FSETP.GEU.AND P0, PT, R12, R19, PT ;  /* 0x000000130c00720b */ /* 0x004fe20003f0e000 */
[----:B------:R-:W-:-:S12]  /*0410*/  IMAD.MOV.U32 R12, RZ, RZ, R19 ;  /* 0x000000ffff0c7224 */ /* 0x000fd800078e0013 */
        /* <DEDUP_REMOVED lines=12> */
.L_x_125:
[----:B------:R-:W-:Y:S05]  /*04e0*/  BSYNC.RECONVERGENT B3 ;  /* 0x0000000000037941 */ /* 0x000fea0003800200 */
.L_x_124:
[----:B------:R-:W-:Y:S01]  /*04f0*/  IADD3 R7, P0, PT, R7, 0x100, RZ ;  /* 0x0000010007077810 */ /* 0x000fe20007f1e0ff */
[----:B------:R-:W-:Y:S02]  /*0500*/  VIADD R13, R13, 0x100 ;  /* 0x000001000d0d7836 */ /* 0x000fe40000000000 */
[----:B------:R-:W-:Y:S02]  /*0510*/  IMAD.X R3, RZ, RZ, R3, P3 ;  /* 0x000000ffff037224 */ /* 0x000fe400018e0603 */
[----:B------:R-:W-:Y:S01]  /*0520*/  IMAD.X R14, RZ, RZ, R14, P0 ;  /* 0x000000ffff0e7224 */ /* 0x000fe200000e060e */
[----:B------:R-:W-:Y:S07]  /*0530*/  @P2 BRA `(.L_x_126) ;  /* 0xfffffffc00842947 */ /* 0x000fee000383ffff */
.L_x_123:
[----:B------:R-:W-:Y:S05]  /*0540*/  BSYNC.RECONVERGENT B2 ;  /* 0x0000000000027941 */ /* 0x000fea0003800200 */
.L_x_122:
[----:B------:R-:W-:-:S13]  /*0550*/  ISETP.GE.U32.AND P0, PT, R15, 0x300, PT ;  /* 0x000003000f00780c */ /* 0x000fda0003f06070 */
[----:B------:R-:W-:Y:S05]  /*0560*/  @!P0 BRA `(.L_x_121) ;  /* 0x0000000400948947 */ /* 0x000fea0003800000 */
[----:B------:R-:W0:Y:S01]  /*0570*/  LDC.64 R4, c[0x0][0x380] ;  /* 0x0000e000ff047b82 */ /* 0x000e220000000a00 */
[----:B------:R-:W-:-:S07]  /*0580*/  VIADD R7, R13, 0x200 ;  /* 0x000002000d077836 */ /* 0x000fce0000000000 */
[----:B------:R-:W1:Y:S02]  /*0590*/  LDC.64 R2, c[0x0][0x388] ;  /* 0x0000e200ff027b82 */ /* 0x000e640000000a00 */
.L_x_135:
[----:B------:R-:W-:-:S05]  /*05a0*/  VIADD R13, R7, 0xfffffe00 ;  /* 0xfffffe00070d7836 */ /* 0x000fca0000000000 */
[----:B------:R-:W-:-:S04]  /*05b0*/  IADD3 R19, P0, PT, R6, R13, RZ ;  /* 0x0000000d06137210 */ /* 0x000fc80007f1e0ff */
[----:B------:R-:W-:Y:S02]  /*05c0*/  LEA.HI.X.SX32 R18, R13, RZ, 0x1, P0 ;  /* 0x000000ff0d127211 */ /* 0x000fe400000f0eff */
[----:B0-----:R-:W-:-:S04]  /*05d0*/  LEA R16, P0, R19, R4, 0x2 ;  /* 0x0000000413107211 */ /* 0x001fc800078010ff */
[----:B------:R-:W-:-:S05]  /*05e0*/  LEA.HI.X R17, R19, R5, R18, 0x2, P0 ;  /* 0x0000000513117211 */ /* 0x000fca00000f1412 */
[----:B------:R-:W2:Y:S04]  /*05f0*/  LDG.E R25, desc[UR10][R16.64] ;  /* 0x0000000a10197981 */ /* 0x000ea8000c1e1900 */
[----:B-----5:R0:W5:Y:S04]  /*0600*/  LDG.E R15, desc[UR10][R16.64+0x400] ;  /* 0x0004000a100f7981 */ /* 0x020168000c1e1900 */
[----:B------:R0:W5:Y:S04]  /*0610*/  LDG.E R13, desc[UR10][R16.64+0x800] ;  /* 0x0008000a100d7981 */ /* 0x000168000c1e1900 */
[----:B------:R0:W5:Y:S01]  /*0620*/  LDG.E R14, desc[UR10][R16.64+0xc00] ;  /* 0x000c000a100e7981 */ /* 0x000162000c1e1900 */
[----:B-1----:R-:W-:Y:S01]  /*0630*/  IADD3 R20, P1, PT, R19, R2, RZ ;  /* 0x0000000213147210 */ /* 0x002fe20007f3e0ff */
[----:B------:R-:W-:Y:S01]  /*0640*/  BSSY.RECONVERGENT B2, `(.L_x_127) ;  /* 0x0000013000027945 */ /* 0x000fe20003800200 */
[----:B------:R-:W-:-:S03]  /*0650*/  VIADD R19, R7, 0xffffff00 ;  /* 0xffffff0007137836 */ /* 0x000fc60000000000 */
[----:B------:R-:W-:Y:S02]  /*0660*/  IMAD.X R23, R18, 0x1, R3, P1 ;  /* 0x0000000112177824 */ /* 0x000fe400008e0603 */
[----:B------:R-:W-:Y:S02]  /*0670*/  IMAD.MOV.U32 R21, RZ, RZ, R20 ;  /* 0x000000ffff157224 */ /* 0x000fe400078e0014 */
[----:B------:R-:W-:Y:S01]  /*0680*/  IMAD.MOV.U32 R22, RZ, RZ, R23 ;  /* 0x000000ffff167224 */ /* 0x000fe200078e0017 */
[----:B--2---:R-:W-:Y:S01]  /*0690*/  FSETP.GEU.AND P0, PT, R12, R25, PT ;  /* 0x000000190c00720b */ /* 0x004fe20003f0e000 */
[----:B------:R-:W-:-:S12]  /*06a0*/  IMAD.MOV.U32 R18, RZ, RZ, R25 ;  /* 0x000000ffff127224 */ /* 0x000fd800078e0019 */
[----:B0-----:R-:W-:Y:S05]  /*06b0*/  @!P0 BRA `(.L_x_128) ;  /* 0x00000000002c8947 */ /* 0x001fea0003800000 */
        /* <DEDUP_REMOVED lines=11> */
.L_x_128:
[----:B------:R-:W-:Y:S05]  /*0770*/  BSYNC.RECONVERGENT B2 ;  /* 0x0000000000027941 */ /* 0x000fea0003800200 */
.L_x_127:
[----:B-----5:R-:W-:Y:S01]  /*0780*/  FSETP.GEU.AND P0, PT, R18, R15, PT ;  /* 0x0000000f1200720b */ /* 0x020fe20003f0e000 */
[----:B------:R-:W-:Y:S01]  /*0790*/  BSSY.RECONVERGENT B2, `(.L_x_129) ;  /* 0x0000013000027945 */ /* 0x000fe20003800200 */
[----:B------:R-:W-:Y:S02]  /*07a0*/  SHF.R.S32.HI R8, RZ, 0x1f, R19 ;  /* 0x0000001fff087819 */ /* 0x000fe40000011413 */
[----:B------:R-:W-:-:S04]  /*07b0*/  IADD3 R12, P1, P2, R19, R2, R6 ;  /* 0x00000002130c7210 */ /* 0x000fc80007a3e006 */
[----:B------:R-:W-:Y:S01]  /*07c0*/  IADD3.X R11, PT, PT, R8, R3, RZ, P1, P2 ;  /* 0x00000003080b7210 */ /* 0x000fe20000fe44ff */
[----:B------:R-:W-:Y:S02]  /*07d0*/  IMAD.MOV.U32 R19, RZ, RZ, R12 ;  /* 0x000000ffff137224 */ /* 0x000fe400078e000c */
[----:B------:R-:W-:Y:S02]  /*07e0*/  IMAD.MOV.U32 R8, RZ, RZ, R15 ;  /* 0x000000ffff087224 */ /* 0x000fe400078e000f */
[----:B------:R-:W-:Y:S01]  /*07f0*/  IMAD.MOV.U32 R20, RZ, RZ, R11 ;  /* 0x000000ffff147224 */ /* 0x000fe200078e000b */
[----:B------:R-:W-:Y:S06]  /*0800*/  @!P0 BRA `(.L_x_130) ;  /* 0x00000000002c8947 */ /* 0x000fec0003800000 */
        /* <DEDUP_REMOVED lines=11> */
.L_x_130:
[----:B------:R-:W-:Y:S05]  /*08c0*/  BSYNC.RECONVERGENT B2 ;  /* 0x0000000000027941 */ /* 0x000fea0003800200 */
.L_x_129:
[----:B------:R-:W-:Y:S01]  /*08d0*/  FSETP.GEU.AND P0, PT, R8, R13, PT ;  /* 0x0000000d0800720b */ /* 0x000fe20003f0e000 */
[C---:B------:R-:W-:Y:S01]  /*08e0*/  VIADD R11, R7.reuse, 0x100 ;  /* 0x00000100070b7836 */ /* 0x040fe20000000000 */
[----:B------:R-:W-:Y:S01]  /*08f0*/  SHF.R.S32.HI R12, RZ, 0x1f, R7 ;  /* 0x0000001fff0c7819 */ /* 0x000fe20000011407 */
[----:B------:R-:W-:Y:S01]  /*0900*/  BSSY.RECONVERGENT B2, `(.L_x_131) ;  /* 0x0000014000027945 */ /* 0x000fe20003800200 */
[-CC-:B------:R-:W-:Y:S01]  /*0910*/  IADD3 R18, P1, P4, R7, R2.reuse, R6.reuse ;  /* 0x0000000207127210 */ /* 0x180fe20007c3e006 */
[----:B------:R-:W-:Y:S01]  /*0920*/  IMAD.MOV.U32 R15, RZ, RZ, R13 ;  /* 0x000000ffff0f7224 */ /* 0x000fe200078e000d */
[----:B------:R-:W-:Y:S02]  /*0930*/  IADD3 R23, P2, P3, R11, R2, R6 ;  /* 0x000000020b177210 */ /* 0x000fe40007b5e006 */
[----:B------:R-:W-:Y:S01]  /*0940*/  IADD3.X R21, PT, PT, R12, R3, RZ, P1, P4 ;  /* 0x000000030c157210 */ /* 0x000fe20000fe84ff */
[----:B------:R-:W-:Y:S01]  /*0950*/  IMAD.MOV.U32 R16, RZ, RZ, R18 ;  /* 0x000000ffff107224 */ /* 0x000fe200078e0012 */
[----:B------:R-:W-:-:S03]  /*0960*/  SHF.R.S32.HI R12, RZ, 0x1f, R11 ;  /* 0x0000001fff0c7819 */ /* 0x000fc6000001140b */
        /* <DEDUP_REMOVED lines=13> */
.L_x_132:
[----:B------:R-:W-:Y:S05]  /*0a40*/  BSYNC.RECONVERGENT B2 ;  /* 0x0000000000027941 */ /* 0x000fea0003800200 */
.L_x_131:
[----:B------:R-:W-:Y:S01]  /*0a50*/  FSETP.GEU.AND P0, PT, R15, R14, PT ;  /* 0x0000000e0f00720b */ /* 0x000fe20003f0e000 */
[----:B------:R-:W-:Y:S01]  /*0a60*/  BSSY.RECONVERGENT B2, `(.L_x_133) ;  /* 0x0000011000027945 */ /* 0x000fe20003800200 */
[----:B------:R-:W-:Y:S01]  /*0a70*/  IADD3.X R18, PT, PT, R12, R3, RZ, P2, P3 ;  /* 0x000000030c127210 */ /* 0x000fe200017e64ff */
[----:B------:R-:W-:Y:S02]  /*0a80*/  IMAD.MOV.U32 R11, RZ, RZ, R23 ;  /* 0x000000ffff0b7224 */ /* 0x000fe400078e0017 */
[----:B------:R-:W-:Y:S02]  /*0a90*/  IMAD.MOV.U32 R12, RZ, RZ, R14 ;  /* 0x000000ffff0c7224 */ /* 0x000fe400078e000e */
[----:B------:R-:W-:-:S06]  /*0aa0*/  IMAD.MOV.U32 R8, RZ, RZ, R18 ;  /* 0x000000ffff087224 */ /* 0x000fcc00078e0012 */
        /* <DEDUP_REMOVED lines=12> */
.L_x_134:
[----:B------:R-:W-:Y:S05]  /*0b70*/  BSYNC.RECONVERGENT B2 ;  /* 0x0000000000027941 */ /* 0x000fea0003800200 */
.L_x_133:
[C---:B------:R-:W-:Y:S02]  /*0b80*/  VIADD R13, R7.reuse, 0x200 ;  /* 0x00000200070d7836 */ /* 0x040fe40000000000 */
[----:B------:R-:W-:-:S03]  /*0b90*/  VIADD R7, R7, 0x400 ;  /* 0x0000040007077836 */ /* 0x000fc60000000000 */
[----:B------:R-:W-:-:S13]  /*0ba0*/  ISETP.GE.AND P0, PT, R13, R10, PT ;  /* 0x0000000a0d00720c */ /* 0x000fda0003f06270 */
[----:B------:R-:W-:Y:S05]  /*0bb0*/  @!P0 BRA `(.L_x_135) ;  /* 0xfffffff800788947 */ /* 0x000fea000383ffff */
.L_x_121:
[----:B------:R-:W-:Y:S05]  /*0bc0*/  BSYNC.RECONVERGENT B1 ;  /* 0x0000000000017941 */ /* 0x000fea0003800200 */
.L_x_120:
[----:B------:R-:W-:-:S13]  /*0bd0*/  ISETP.GE.AND P0, PT, R10, 0x100, PT ;  /* 0x000001000a00780c */ /* 0x000fda0003f06270 */
[----:B------:R-:W-:Y:S05]  /*0be0*/  @!P0 BRA `(.L_x_136) ;  /* 0x00000010008c8947 */ /* 0x000fea0003800000 */
[----:B------:R-:W1:Y:S01]  /*0bf0*/  S2R R10, SR_LANEID ;  /* 0x00000000000a7919 */ /* 0x000e620000000000 */
[----:B------:R-:W-:Y:S01]  /*0c00*/  BSSY.RECONVERGENT B1, `(.L_x_137) ;  /* 0x000001b000017945 */ /* 0x000fe20003800200 */
[----:B------:R-:W-:Y:S01]  /*0c10*/  IMAD.MOV.U32 R6, RZ, RZ, R11 ;  /* 0x000000ffff067224 */ /* 0x000fe200078e000b */
[----:B0----5:R0:W2:Y:S01]  /*0c20*/  SHFL.DOWN PT, R3, R12, 0x1, 0x1f ;  /* 0x08201f000c037f89 */ /* 0x0210a200000e0000 */
[----:B------:R-:W-:Y:S02]  /*0c30*/  IMAD.MOV.U32 R7, RZ, RZ, R8 ;  /* 0x000000ffff077224 */ /* 0x000fe400078e0008 */
[----:B------:R-:W-:Y:S01]  /*0c40*/  IMAD.MOV.U32 R2, RZ, RZ, R12 ;  /* 0x000000ffff027224 */ /* 0x000fe200078e000c */
[----:B------:R0:W3:Y:S04]  /*0c50*/  SHFL.DOWN PT, R4, R11, 0x1, 0x1f ;  /* 0x08201f000b047f89 */ /* 0x0000e800000e0000 */
[----:B------:R0:W4:Y:S01]  /*0c60*/  SHFL.DOWN PT, R5, R8, 0x1, 0x1f ;  /* 0x08201f0008057f89 */ /* 0x00012200000e0000 */
[----:B-1----:R-:W-:-:S02]  /*0c70*/  ISETP.GT.AND P0, PT, R10, 0x1e, PT ;  /* 0x0000001e0a00780c */ /* 0x002fc40003f04270 */
[C---:B------:R-:W-:Y:S02]  /*0c80*/  ISETP.GT.AND P1, PT, R10.reuse, 0x1d, PT ;  /* 0x0000001d0a00780c */ /* 0x040fe40003f24270 */
[----:B------:R-:W-:-:S09]  /*0c90*/  ISETP.GT.AND P3, PT, R10, 0x1b, PT ;  /* 0x0000001b0a00780c */ /* 0x000fd20003f64270 */
[----:B0-234-:R-:W-:Y:S05]  /*0ca0*/  @P0 BRA `(.L_x_138) ;  /* 0x0000000000400947 */ /* 0x01dfea0003800000 */
        /* <DEDUP_REMOVED lines=16> */
.L_x_138:
[----:B------:R-:W-:Y:S05]  /*0db0*/  BSYNC.RECONVERGENT B1 ;  /* 0x0000000000017941 */ /* 0x000fea0003800200 */
.L_x_137:
        /* <DEDUP_REMOVED lines=27> */
.L_x_140:
[----:B------:R-:W-:Y:S05]  /*0f70*/  BSYNC.RECONVERGENT B1 ;  /* 0x0000000000017941 */ /* 0x000fea0003800200 */
.L_x_139:
        /* <DEDUP_REMOVED lines=9> */
[----:B0-----:R-:W-:Y:S02]  /*1010*/  IMAD.MOV.U32 R6, RZ, RZ, R11 ;  /* 0x000000ffff067224 */ /* 0x001fe400078e000b */
[----:B-1----:R-:W-:Y:S02]  /*1020*/  IMAD.MOV.U32 R7, RZ, RZ, R10 ;  /* 0x000000ffff077224 */ /* 0x002fe400078e000a */
        /* <DEDUP_REMOVED lines=13> */
.L_x_142:
[----:B------:R-:W-:Y:S05]  /*1100*/  BSYNC.RECONVERGENT B1 ;  /* 0x0000000000017941 */ /* 0x000fea0003800200 */
.L_x_141:
        /* <DEDUP_REMOVED lines=9> */
[----:B---3--:R-:W-:Y:S02]  /*11a0*/  IMAD.MOV.U32 R4, RZ, RZ, R13 ;  /* 0x000000ffff047224 */ /* 0x008fe400078e000d */
        /* <DEDUP_REMOVED lines=14> */
.L_x_144:
[----:B------:R-:W-:Y:S05]  /*1290*/  BSYNC.RECONVERGENT B1 ;  /* 0x0000000000017941 */ /* 0x000fea0003800200 */
.L_x_143:
[----:B0-----:R0:W0:Y:S01]  /*12a0*/  SHFL.DOWN PT, R2, R3, 0x10, 0x1f ;  /* 0x0a001f0003027f89 */ /* 0x00102200000e0000 */
[----:B------:R-:W-:Y:S01]  /*12b0*/  BSSY.RECONVERGENT B1, `(.L_x_145) ;  /* 0x0000017000017945 */ /* 0x000fe20003800200 */
[----:B--2---:R-:W-:Y:S02]  /*12c0*/  IMAD.MOV.U32 R7, RZ, RZ, R4 ;  /* 0x000000ffff077224 */ /* 0x004fe400078e0004 */
[----:B------:R2:W0:Y:S01]  /*12d0*/  SHFL.DOWN PT, R11, R4, 0x10, 0x1f ;  /* 0x0a001f00040b7f89 */ /* 0x00042200000e0000 */
[----:B----4-:R-:W-:Y:S02]  /*12e0*/  IMAD.MOV.U32 R8, RZ, RZ, R5 ;  /* 0x000000ffff087224 */ /* 0x010fe400078e0005 */
[----:B------:R-:W-:Y:S01]  /*12f0*/  IMAD.MOV.U32 R6, RZ, RZ, R3 ;  /* 0x000000ffff067224 */ /* 0x000fe200078e0003 */
[----:B-1----:R2:W1:Y:S01]  /*1300*/  SHFL.DOWN PT, R10, R5, 0x10, 0x1f ;  /* 0x0a001f00050a7f89 */ /* 0x00246200000e0000 */
[----:B------:R-:W-:Y:S05]  /*1310*/  @P4 BRA `(.L_x_146) ;  /* 0x0000000000404947 */ /* 0x000fea0003800000 */
[----:B0-----:R-:W-:Y:S01]  /*1320*/  FSETP.GEU.AND P0, PT, R3, R2, PT ;  /* 0x000000020300720b */ /* 0x001fe20003f0e000 */
[----:B------:R-:W-:Y:S02]  /*1330*/  IMAD.MOV.U32 R7, RZ, RZ, R11 ;  /* 0x000000ffff077224 */ /* 0x000fe400078e000b */
        /* <DEDUP_REMOVED lines=14> */
.L_x_146:
[----:B------:R-:W-:Y:S05]  /*1420*/  BSYNC.RECONVERGENT B1 ;  /* 0x0000000000017941 */ /* 0x000fea0003800200 */
.L_x_145:
[----:B------:R-:W-:Y:S04]  /*1430*/  BSSY.RECONVERGENT B1, `(.L_x_147) ;  /* 0x000000c000017945 */ /* 0x000fe80003800200 */
[----:B------:R-:W-:Y:S05]  /*1440*/  @P2 BRA `(.L_x_148) ;  /* 0x0000000000282947 */ /* 0x000fea0003800000 */
[----:B--2---:R-:W2:Y:S01]  /*1450*/  S2R R4, SR_CgaCtaId ;  /* 0x0000000000047919 */ /* 0x004ea20000008800 */
        /* <DEDUP_REMOVED lines=9> */
.L_x_148:
[----:B------:R-:W-:Y:S05]  /*14f0*/  BSYNC.RECONVERGENT B1 ;  /* 0x0000000000017941 */ /* 0x000fea0003800200 */
.L_x_147:
[----:B------:R-:W-:Y:S01]  /*1500*/  BAR.SYNC.DEFER_BLOCKING 0x0 ;  /* 0x0000000000007b1d */ /* 0x000fe20000010000 */
[----:B------:R-:W-:-:S13]  /*1510*/  ISETP.NE.AND P2, PT, R9, RZ, PT ;  /* 0x000000ff0900720c */ /* 0x000fda0003f45270 */
[----:B------:R-:W-:Y:S05]  /*1520*/  @P2 BRA `(.L_x_149) ;  /* 0x0000004400542947 */ /* 0x000fea0003800000 */
[----:B0---4-:R-:W0:Y:S01]  /*1530*/  S2R R3, SR_CgaCtaId ;  /* 0x0000000000037919 */ /* 0x011e220000008800 */
[----:B------:R-:W-:Y:S01]  /*1540*/  MOV R2, 0x400 ;  /* 0x0000040000027802 */ /* 0x000fe20000000f00 */
[----:B------:R-:W-:Y:S03]  /*1550*/  BSSY.RECONVERGENT B1, `(.L_x_150) ;  /* 0x0000016000017945 */ /* 0x000fe60003800200 */
[----:B0-----:R-:W-:-:S05]  /*1560*/  LEA R26, R3, R2, 0x18 ;  /* 0x00000002031a7211 */ /* 0x001fca00078ec0ff */
[----:B--2---:R-:W0:Y:S04]  /*1570*/  LDS R5, [R26+0x18] ;  /* 0x000018001a057984 */ /* 0x004e280000000800 */
[----:B------:R2:W4:Y:S04]  /*1580*/  LDS.64 R2, [R26+0x20] ;  /* 0x000020001a027984 */ /* 0x0005280000000a00 */
[----:B------:R2:W1:Y:S04]  /*1590*/  LDS R22, [R26+0x28] ;  /* 0x000028001a167984 */ /* 0x0004680000000800 */
[----:B------:R2:W1:Y:S01]  /*15a0*/  LDS R16, [R26+0x38] ;  /* 0x000038001a107984 */ /* 0x0004620000000800 */
[----:B0-----:R-:W-:Y:S01]  /*15b0*/  FSETP.GEU.AND P0, PT, R6, R5, PT ;  /* 0x000000050600720b */ /* 0x001fe20003f0e000 */
[----:B------:R-:W-:-:S12]  /*15c0*/  IMAD.MOV.U32 R21, RZ, RZ, R5 ;  /* 0x000000ffff157224 */ /* 0x000fd800078e0005 */
[----:B-12-4-:R-:W-:Y:S05]  /*15d0*/  @!P0 BRA `(.L_x_151) ;  /* 0x0000000000348947 */ /* 0x016fea0003800000 */
        /* <DEDUP_REMOVED lines=13> */
.L_x_151:
[----:B------:R-:W-:Y:S05]  /*16b0*/  BSYNC.RECONVERGENT B1 ;  /* 0x0000000000017941 */ /* 0x000fea0003800200 */
.L_x_150:
        /* <DEDUP_REMOVED lines=21> */
[C---:B------:R-:W-:Y:S02]  /*1810*/  @P3 ISETP.LT.U32.AND P1, PT, R2.reuse, R6, PT ;  /* 0x000000060200320c */ /* 0x040fe40003f21070 */
[CC--:B------:R-:W-:Y:S02]  /*1820*/  @P3 ISETP.GE.AND.EX P0, PT, R3.reuse, R7.reuse, PT, P0 ;  /* 0x000000070300320c */ /* 0x0c0fe40003f06300 */
[----:B------:R-:W-:Y:S02]  /*1830*/  @P3 ISETP.LT.AND.EX P1, PT, R3, R7, PT, P1 ;  /* 0x000000070300320c */ /* 0x000fe40003f21310 */
[----:B------:R-:W-:Y:S02]  /*1840*/  @P3 FSEL R23, R21, R22, !P0 ;  /* 0x0000001615173208 */ /* 0x000fe40004000000 */
[----:B------:R-:W-:-:S02]  /*1850*/  @P3 SEL R25, R2, R6, P1 ;  /* 0x0000000602193207 */ /* 0x000fc40000800000 */
[----:B------:R-:W-:-:S07]  /*1860*/  @P3 SEL R24, R3, R7, P1 ;  /* 0x0000000703183207 */ /* 0x000fce0000800000 */
.L_x_153:
[----:B------:R-:W-:Y:S05]  /*1870*/  BSYNC.RECONVERGENT B1 ;  /* 0x0000000000017941 */ /* 0x000fea0003800200 */
.L_x_152:
        /* <DEDUP_REMOVED lines=17> */
.L_x_155:
[----:B------:R-:W-:Y:S05]  /*1990*/  BSYNC.RECONVERGENT B1 ;  /* 0x0000000000017941 */ /* 0x000fea0003800200 */
.L_x_154:
        /* <DEDUP_REMOVED lines=17> */
.L_x_157:
[----:B------:R-:W-:Y:S05]  /*1ab0*/  BSYNC.RECONVERGENT B1 ;  /* 0x0000000000017941 */ /* 0x000fea0003800200 */
.L_x_156:
        /* <DEDUP_REMOVED lines=17> */
.L_x_159:
[----:B------:R-:W-:Y:S05]  /*1bd0*/  BSYNC.RECONVERGENT B1 ;  /* 0x0000000000017941 */ /* 0x000fea0003800200 */
.L_x_158:
        /* <DEDUP_REMOVED lines=17> */
.L_x_161:
[----:B------:R-:W-:Y:S05]  /*1cf0*/  BSYNC.RECONVERGENT B1 ;  /* 0x0000000000017941 */ /* 0x000fea0003800200 */
.L_x_160:
        /* <DEDUP_REMOVED lines=18> */
.L_x_136:
[----:B------:R-:W1:Y:S01]  /*1e20*/  S2R R14, SR_LANEID ;  /* 0x00000000000e7919 */ /* 0x000e620000000000 */
[----:B0-----:R-:W-:Y:S01]  /*1e30*/  LOP3.LUT R2, R9, 0x3e0, RZ, 0xc0, !PT ;  /* 0x000003e009027812 */ /* 0x001fe200078ec0ff */
[----:B------:R-:W-:Y:S01]  /*1e40*/  BSSY.RECONVERGENT B1, `(.L_x_162) ;  /* 0x0000027000017945 */ /* 0x000fe20003800200 */
[----:B------:R-:W-:Y:S02]  /*1e50*/  IMAD.MOV.U32 R16, RZ, RZ, R8 ;  /* 0x000000ffff107224 */ /* 0x000fe400078e0008 */
[----:B------:R-:W-:Y:S01]  /*1e60*/  LOP3.LUT R5, RZ, R2, RZ, 0x33, !PT ;  /* 0x00000002ff057212 */ /* 0x000fe200078e33ff */
[----:B------:R-:W-:-:S05]  /*1e70*/  VIADD R3, R2, 0x20 ;  /* 0x0000002002037836 */ /* 0x000fca0000000000 */
[----:B------:R-:W-:Y:S01]  /*1e80*/  ISETP.GT.AND P0, PT, R3, R10, PT ;  /* 0x0000000a0300720c */ /* 0x000fe20003f04270 */
[----:B------:R-:W-:-:S05]  /*1e90*/  IMAD.IADD R3, R10, 0x1, R5 ;  /* 0x000000010a037824 */ /* 0x000fca00078e0205 */
[----:B------:R-:W-:-:S05]  /*1ea0*/  SEL R3, R3, 0x1f, P0 ;  /* 0x0000001f03037807 */ /* 0x000fca0000000000 */
[----:B-----5:R0:W2:Y:S04]  /*1eb0*/  SHFL.DOWN PT, R5, R12, 0x1, R3 ;  /* 0x082000000c057989 */ /* 0x0200a800000e0003 */
[----:B------:R0:W3:Y:S01]  /*1ec0*/  SHFL.DOWN PT, R7, R8, 0x1, R3 ;  /* 0x0820000008077989 */ /* 0x0000e200000e0003 */
[CC--:B-1----:R-:W-:Y:S01]  /*1ed0*/  ISETP.GE.AND P0, PT, R14.reuse, R3.reuse, PT ;  /* 0x000000030e00720c */ /* 0x0c2fe20003f06270 */
[C---:B------:R-:W-:Y:S01]  /*1ee0*/  VIADD R4, R14.reuse, 0x4 ;  /* 0x000000040e047836 */ /* 0x040fe20000000000 */
[C---:B------:R-:W-:Y:S01]  /*1ef0*/  ISETP.NE.AND P2, PT, R14.reuse, RZ, PT ;  /* 0x000000ff0e00720c */ /* 0x040fe20003f45270 */
[C---:B------:R-:W-:Y:S02]  /*1f00*/  VIADD R2, R14.reuse, 0x2 ;  /* 0x000000020e027836 */ /* 0x040fe40000000000 */
[----:B------:R-:W-:Y:S01]  /*1f10*/  VIADD R6, R14, 0x8 ;  /* 0x000000080e067836 */ /* 0x000fe20000000000 */
[-C--:B------:R-:W-:Y:S01]  /*1f20*/  ISETP.GT.AND P5, PT, R4, R3.reuse, PT ;  /* 0x000000030400720c */ /* 0x080fe20003fa4270 */
[----:B------:R-:W-:Y:S01]  /*1f30*/  VIADD R14, R14, 0x10 ;  /* 0x000000100e0e7836 */ /* 0x000fe20000000000 */
[----:B------:R0:W1:Y:S01]  /*1f40*/  SHFL.DOWN PT, R4, R11, 0x1, R3 ;  /* 0x082000000b047989 */ /* 0x00006200000e0003 */
[-C--:B------:R-:W-:Y:S01]  /*1f50*/  ISETP.GT.AND P1, PT, R2, R3.reuse, PT ;  /* 0x000000030200720c */ /* 0x080fe20003f24270 */
[----:B------:R-:W-:Y:S01]  /*1f60*/  IMAD.MOV.U32 R2, RZ, RZ, R12 ;  /* 0x000000ffff027224 */ /* 0x000fe200078e000c */
[-C--:B------:R-:W-:Y:S01]  /*1f70*/  ISETP.GT.AND P4, PT, R6, R3.reuse, PT ;  /* 0x000000030600720c */ /* 0x080fe20003f84270 */
[----:B------:R-:W-:Y:S01]  /*1f80*/  IMAD.MOV.U32 R6, RZ, RZ, R11 ;  /* 0x000000ffff067224 */ /* 0x000fe200078e000b */
[----:B------:R-:W-:Y:S01]  /*1f90*/  ISETP.GT.AND P3, PT, R14, R3, PT ;  /* 0x000000030e00720c */ /* 0x000fe20003f64270 */
[----:B--2---:R-:W-:-:S12]  /*1fa0*/  @P0 BRA `(.L_x_163) ;  /* 0x0000000000400947 */ /* 0x004fd80003800000 */
[----:B------:R-:W-:Y:S01]  /*1fb0*/  FSETP.GEU.AND P0, PT, R12, R5, PT ;  /* 0x000000050c00720b */ /* 0x000fe20003f0e000 */
        /* <DEDUP_REMOVED lines=15> */
.L_x_163:
[----:B------:R-:W-:Y:S05]  /*20b0*/  BSYNC.RECONVERGENT B1 ;  /* 0x0000000000017941 */ /* 0x000fea0003800200 */
.L_x_162:
[----:B------:R2:W4:Y:S01]  /*20c0*/  SHFL.DOWN PT, R5, R2, 0x2, R3 ;  /* 0x0840000002057989 */ /* 0x00052200000e0003 */
[----:B------:R-:W-:Y:S01]  /*20d0*/  BSSY.RECONVERGENT B1, `(.L_x_164) ;  /* 0x0000017000017945 */ /* 0x000fe20003800200 */
[----:B-1----:R-:W-:Y:S02]  /*20e0*/  IMAD.MOV.U32 R4, RZ, RZ, R2 ;  /* 0x000000ffff047224 */ /* 0x002fe400078e0002 */
[----:B---3--:R2:W1:Y:S01]  /*20f0*/  SHFL.DOWN PT, R7, R6, 0x2, R3 ;  /* 0x0840000006077989 */ /* 0x00846200000e0003 */
[----:B0-----:R-:W-:Y:S02]  /*2100*/  IMAD.MOV.U32 R12, RZ, RZ, R6 ;  /* 0x000000ffff0c7224 */ /* 0x001fe400078e0006 */
[----:B------:R-:W-:Y:S01]  /*2110*/  IMAD.MOV.U32 R14, RZ, RZ, R16 ;  /* 0x000000ffff0e7224 */ /* 0x000fe200078e0010 */
[----:B------:R2:W0:Y:S01]  /*2120*/  SHFL.DOWN PT, R11, R16, 0x2, R3 ;  /* 0x08400000100b7989 */ /* 0x00042200000e0003 */
[----:B------:R-:W-:Y:S05]  /*2130*/  @P1 BRA `(.L_x_165) ;  /* 0x0000000000401947 */ /* 0x000fea0003800000 */
[----:B----4-:R-:W-:Y:S01]  /*2140*/  FSETP.GEU.AND P0, PT, R2, R5, PT ;  /* 0x000000050200720b */ /* 0x010fe20003f0e000 */
[----:B------:R-:W-:Y:S02]  /*2150*/  IMAD.MOV.U32 R4, RZ, RZ, R5 ;  /* 0x000000ffff047224 */ /* 0x000fe400078e0005 */
[----:B-1----:R-:W-:Y:S02]  /*2160*/  IMAD.MOV.U32 R12, RZ, RZ, R7 ;  /* 0x000000ffff0c7224 */ /* 0x002fe400078e0007 */
        /* <DEDUP_REMOVED lines=13> */
.L_x_165:
[----:B------:R-:W-:Y:S05]  /*2240*/  BSYNC.RECONVERGENT B1 ;  /* 0x0000000000017941 */ /* 0x000fea0003800200 */
.L_x_164:
[----:B----4-:R3:W4:Y:S01]  /*2250*/  SHFL.DOWN PT, R5, R4, 0x4, R3 ;  /* 0x0880000004057989 */ /* 0x01072200000e0003 */
[----:B------:R-:W-:Y:S01]  /*2260*/  BSSY.RECONVERGENT B1, `(.L_x_166) ;  /* 0x0000017000017945 */ /* 0x000fe20003800200 */
[----:B--2---:R-:W-:Y:S02]  /*2270*/  IMAD.MOV.U32 R2, RZ, RZ, R4 ;  /* 0x000000ffff027224 */ /* 0x004fe400078e0004 */
[----:B-1----:R3:W1:Y:S01]  /*2280*/  SHFL.DOWN PT, R7, R12, 0x4, R3 ;  /* 0x088000000c077989 */ /* 0x00266200000e0003 */
[----:B------:R-:W-:Y:S02]  /*2290*/  IMAD.MOV.U32 R6, RZ, RZ, R12 ;  /* 0x000000ffff067224 */ /* 0x000fe400078e000c */
[----:B------:R-:W-:Y:S01]  /*22a0*/  IMAD.MOV.U32 R8, RZ, RZ, R14 ;  /* 0x000000ffff087224 */ /* 0x000fe200078e000e */
[----:B0-----:R3:W0:Y:S01]  /*22b0*/  SHFL.DOWN PT, R11, R14, 0x4, R3 ;  /* 0x088000000e0b7989 */ /* 0x00162200000e0003 */
        /* <DEDUP_REMOVED lines=17> */
.L_x_167:
[----:B------:R-:W-:Y:S05]  /*23d0*/  BSYNC.RECONVERGENT B1 ;  /* 0x0000000000017941 */ /* 0x000fea0003800200 */
.L_x_166:
[----:B----4-:R2:W4:Y:S01]  /*23e0*/  SHFL.DOWN PT, R5, R2, 0x8, R3 ;  /* 0x0900000002057989 */ /* 0x01052200000e0003 */
[----:B------:R-:W-:Y:S01]  /*23f0*/  BSSY.RECONVERGENT B1, `(.L_x_168) ;  /* 0x0000017000017945 */ /* 0x000fe20003800200 */
[----:B---3--:R-:W-:Y:S02]  /*2400*/  IMAD.MOV.U32 R4, RZ, RZ, R2 ;  /* 0x000000ffff047224 */ /* 0x008fe400078e0002 */
        /* <DEDUP_REMOVED lines=21> */
.L_x_169:
[----:B------:R-:W-:Y:S05]  /*2560*/  BSYNC.RECONVERGENT B1 ;  /* 0x0000000000017941 */ /* 0x000fea0003800200 */
.L_x_168:
[----:B----4-:R3:W4:Y:S01]  /*2570*/  SHFL.DOWN PT, R5, R4, 0x10, R3 ;  /* 0x0a00000004057989 */ /* 0x01072200000e0003 */
[----:B------:R-:W-:Y:S01]  /*2580*/  BSSY.RECONVERGENT B1, `(.L_x_170) ;  /* 0x0000017000017945 */ /* 0x000fe20003800200 */
[----:B--2---:R-:W-:Y:S02]  /*2590*/  IMAD.MOV.U32 R6, RZ, RZ, R4 ;  /* 0x000000ffff067224 */ /* 0x004fe400078e0004 */
[----:B0-----:R3:W0:Y:S01]  /*25a0*/  SHFL.DOWN PT, R11, R12, 0x10, R3 ;  /* 0x0a0000000c0b7989 */ /* 0x00162200000e0003 */
[----:B-1----:R-:W-:Y:S02]  /*25b0*/  IMAD.MOV.U32 R7, RZ, RZ, R12 ;  /* 0x000000ffff077224 */ /* 0x002fe400078e000c */
[----:B------:R-:W-:Y:S01]  /*25c0*/  IMAD.MOV.U32 R8, RZ, RZ, R14 ;  /* 0x000000ffff087224 */ /* 0x000fe200078e000e */
[----:B------:R3:W1:Y:S01]  /*25d0*/  SHFL.DOWN PT, R13, R14, 0x10, R3 ;  /* 0x0a0000000e0d7989 */ /* 0x00066200000e0003 */
        /* <DEDUP_REMOVED lines=17> */
.L_x_171:
[----:B------:R-:W-:Y:S05]  /*26f0*/  BSYNC.RECONVERGENT B1 ;  /* 0x0000000000017941 */ /* 0x000fea0003800200 */
.L_x_170:
[----:B------:R-:W-:Y:S04]  /*2700*/  BSSY.RECONVERGENT B1, `(.L_x_172) ;  /* 0x000000c000017945 */ /* 0x000fe80003800200 */
[----:B------:R-:W-:Y:S05]  /*2710*/  @P2 BRA `(.L_x_173) ;  /* 0x0000000000282947 */ /* 0x000fea0003800000 */
[----:B---3--:R-:W2:Y:S01]  /*2720*/  S2R R4, SR_CgaCtaId ;  /* 0x0000000000047919 */ /* 0x008ea20000008800 */
[----:B------:R-:W-:Y:S02]  /*2730*/  MOV R3, 0x400 ;  /* 0x0000040000037802 */ /* 0x000fe40000000f00 */
[----:B------:R-:W-:-:S04]  /*2740*/  SHF.R.U32.HI R2, RZ, 0x1, R9 ;  /* 0x00000001ff027819 */ /* 0x000fc80000011609 */
[----:B------:R-:W-:Y:S02]  /*2750*/  LOP3.LUT R2, R2, 0x1f0, RZ, 0xc0, !PT ;  /* 0x000001f002027812 */ /* 0x000fe400078ec0ff */
[----:B--2---:R-:W-:-:S05]  /*2760*/  LEA R3, R4, R3, 0x18 ;  /* 0x0000000304037211 */ /* 0x004fca00078ec0ff */
[----:B----4-:R-:W-:Y:S02]  /*2770*/  IMAD.IADD R5, R2, 0x1, R3 ;  /* 0x0000000102057824 */ /* 0x010fe400078e0203 */
[----:B------:R-:W-:Y:S02]  /*2780*/  IMAD.MOV.U32 R2, RZ, RZ, R7 ;  /* 0x000000ffff027224 */ /* 0x000fe400078e0007 */
[----:B------:R-:W-:Y:S01]  /*2790*/  IMAD.MOV.U32 R3, RZ, RZ, R8 ;  /* 0x000000ffff037224 */ /* 0x000fe200078e0008 */
[----:B------:R2:W-:Y:S04]  /*27a0*/  STS [R5+0x8], R6 ;  /* 0x0000080605007388 */ /* 0x0005e80000000800 */
[----:B------:R2:W-:Y:S02]  /*27b0*/  STS.64 [R5+0x10], R2 ;  /* 0x0000100205007388 */ /* 0x0005e40000000a00 */
.L_x_173:
[----:B------:R-:W-:Y:S05]  /*27c0*/  BSYNC.RECONVERGENT B1 ;  /* 0x0000000000017941 */ /* 0x000fea0003800200 */
.L_x_172:
[----:B------:R-:W-:Y:S01]  /*27d0*/  BAR.SYNC.DEFER_BLOCKING 0x0 ;  /* 0x0000000000007b1d */ /* 0x000fe20000010000 */
[----:B------:R-:W-:-:S13]  /*27e0*/  ISETP.NE.AND P2, PT, R9, RZ, PT ;  /* 0x000000ff0900720c */ /* 0x000fda0003f45270 */
[----:B------:R-:W-:Y:S05]  /*27f0*/  @P2 BRA `(.L_x_149) ;  /* 0x0000003000a02947 */ /* 0x000fea0003800000 */
[C---:B------:R-:W-:Y:S01]  /*2800*/  ISETP.GE.AND P0, PT, R10.reuse, 0x21, PT ;  /* 0x000000210a00780c */ /* 0x040fe20003f06270 */
[----:B--2---:R-:W-:Y:S01]  /*2810*/  IMAD.MOV.U32 R2, RZ, RZ, R6 ;  /* 0x000000ffff027224 */ /* 0x004fe200078e0006 */
[C---:B------:R-:W-:Y:S01]  /*2820*/  ISETP.GE.AND P5, PT, R10.reuse, 0x41, PT ;  /* 0x000000410a00780c */ /* 0x040fe20003fa6270 */
[----:B0-----:R-:W-:Y:S01]  /*2830*/  IMAD.MOV.U32 R11, RZ, RZ, R7 ;  /* 0x000000ffff0b7224 */ /* 0x001fe200078e0007 */
[C---:B------:R-:W-:Y:S01]  /*2840*/  ISETP.GE.AND P4, PT, R10.reuse, 0x61, PT ;  /* 0x000000610a00780c */ /* 0x040fe20003f86270 */
[----:B---3--:R-:W-:Y:S01]  /*2850*/  IMAD.MOV.U32 R4, RZ, RZ, R8 ;  /* 0x000000ffff047224 */ /* 0x008fe200078e0008 */
[----:B------:R-:W-:-:S07]  /*2860*/  ISETP.GE.AND P3, PT, R10, 0x81, PT ;  /* 0x000000810a00780c */ /* 0x000fce0003f66270 */
[----:B------:R-:W-:Y:S06]  /*2870*/  @!P0 BRA `(.L_x_174) ;  /* 0x00000000005c8947 */ /* 0x000fec0003800000 */
[----:B------:R-:W0:Y:S01]  /*2880*/  S2UR UR5, SR_CgaCtaId ;  /* 0x00000000000579c3 */ /* 0x000e220000008800 */
[----:B------:R-:W-:Y:S01]  /*2890*/  UMOV UR4, 0x400 ;  /* 0x0000040000047882 */ /* 0x000fe20000000000 */
[----:B------:R-:W-:Y:S01]  /*28a0*/  BSSY.RECONVERGENT B1, `(.L_x_174) ;  /* 0x0000014000017945 */ /* 0x000fe20003800200 */
        /* <DEDUP_REMOVED lines=19> */
.L_x_175:
[----:B------:R-:W-:Y:S05]  /*29e0*/  BSYNC.RECONVERGENT B1 ;  /* 0x0000000000017941 */ /* 0x000fea0003800200 */
.L_x_174:
[----:B------:R-:W-:Y:S02]  /*29f0*/  IMAD.MOV.U32 R3, RZ, RZ, R2 ;  /* 0x000000ffff037224 */ /* 0x000fe400078e0002 */
[----:B------:R-:W-:Y:S02]  /*2a00*/  IMAD.MOV.U32 R9, RZ, RZ, R11 ;  /* 0x000000ffff097224 */ /* 0x000fe400078e000b */
[----:B------:R-:W-:Y:S01]  /*2a10*/  IMAD.MOV.U32 R8, RZ, RZ, R4 ;  /* 0x000000ffff087224 */ /* 0x000fe200078e0004 */
[----:B------:R-:W-:Y:S06]  /*2a20*/  @!P5 BRA `(.L_x_176) ;  /* 0x00000000005cd947 */ /* 0x000fec0003800000 */
[----:B------:R-:W0:Y:S01]  /*2a30*/  S2UR UR5, SR_CgaCtaId ;  /* 0x00000000000579c3 */ /* 0x000e220000008800 */
[----:B------:R-:W-:Y:S01]  /*2a40*/  UMOV UR4, 0x400 ;  /* 0x0000040000047882 */ /* 0x000fe20000000000 */
[----:B------:R-:W-:Y:S01]  /*2a50*/  BSSY.RECONVERGENT B1, `(.L_x_176) ;  /* 0x0000014000017945 */ /* 0x000fe20003800200 */
[----:B0-----:R-:W-:-:S09]  /*2a60*/  ULEA UR4, UR5, UR4, 0x18 ;  /* 0x0000000405047291 */ /* 0x001fd2000f8ec0ff */
[----:B----4-:R-:W0:Y:S04]  /*2a70*/  LDS R5, [UR4+0x28] ;  /* 0x00002804ff057984 */ /* 0x010e280008000800 */
        /* <DEDUP_REMOVED lines=17> */
.L_x_177:
[----:B------:R-:W-:Y:S05]  /*2b90*/  BSYNC.RECONVERGENT B1 ;  /* 0x0000000000017941 */ /* 0x000fea0003800200 */
.L_x_176:
[C---:B------:R-:W-:Y:S01]  /*2ba0*/  ISETP.GE.AND P1, PT, R10.reuse, 0xa1, PT ;  /* 0x000000a10a00780c */ /* 0x040fe20003f26270 */
[----:B------:R-:W-:Y:S01]  /*2bb0*/  IMAD.MOV.U32 R2, RZ, RZ, R3 ;  /* 0x000000ffff027224 */ /* 0x000fe200078e0003 */
[C---:B------:R-:W-:Y:S01]  /*2bc0*/  ISETP.GE.AND P5, PT, R10.reuse, 0xc1, PT ;  /* 0x000000c10a00780c */ /* 0x040fe20003fa6270 */
[----:B------:R-:W-:Y:S01]  /*2bd0*/  IMAD.MOV.U32 R7, RZ, RZ, R9 ;  /* 0x000000ffff077224 */ /* 0x000fe200078e0009 */
[----:B------:R-:W-:Y:S01]  /*2be0*/  ISETP.GE.AND P6, PT, R10, 0xe1, PT ;  /* 0x000000e10a00780c */ /* 0x000fe20003fc6270 */
[----:B------:R-:W-:Y:S01]  /*2bf0*/  IMAD.MOV.U32 R6, RZ, RZ, R8 ;  /* 0x000000ffff067224 */ /* 0x000fe200078e0008 */
[----:B------:R-:W-:Y:S11]  /*2c00*/  @!P4 BRA `(.L_x_178) ;  /* 0x00000000005cc947 */ /* 0x000ff60003800000 */
        /* <DEDUP_REMOVED lines=15> */
[----:B------:R-:W-:-:S04]  /*2d00*/  @P4 ISETP.GE.U32.AND P0, PT, R9, R10, PT ;  /* 0x0000000a0900420c */ /* 0x000fc80003f06070 */
[----:B------:R-:W-:-:S04]  /*2d10*/  @P4 ISETP.GE.AND.EX P0, PT, R8, R11, PT, P0 ;  /* 0x0000000b0800420c */ /* 0x000fc80003f06300 */
[----:B------:R-:W-:Y:S02]  /*2d20*/  @P4 FSEL R2, R3, R4, !P0 ;  /* 0x0000000403024208 */ /* 0x000fe40004000000 */
[----:B------:R-:W-:-:S04]  /*2d30*/  @P4 ISETP.LT.U32.AND P0, PT, R9, R10, PT ;  /* 0x0000000a0900420c */ /* 0x000fc80003f01070 */
[----:B------:R-:W-:-:S04]  /*2d40*/  @P4 ISETP.LT.AND.EX P0, PT, R8, R11, PT, P0 ;  /* 0x0000000b0800420c */ /* 0x000fc80003f01300 */
[----:B------:R-:W-:Y:S02]  /*2d50*/  @P4 SEL R7, R9, R10, P0 ;  /* 0x0000000a09074207 */ /* 0x000fe40000000000 */
[----:B------:R-:W-:-:S07]  /*2d60*/  @P4 SEL R6, R8, R11, P0 ;  /* 0x0000000b08064207 */ /* 0x000fce0000000000 */
.L_x_179:
[----:B------:R-:W-:Y:S05]  /*2d70*/  BSYNC.RECONVERGENT B1 ;  /* 0x0000000000017941 */ /* 0x000fea0003800200 */
.L_x_178:
        /* <DEDUP_REMOVED lines=26> */
.L_x_181:
[----:B------:R-:W-:Y:S05]  /*2f20*/  BSYNC.RECONVERGENT B1 ;  /* 0x0000000000017941 */ /* 0x000fea0003800200 */
.L_x_180:
        /* <DEDUP_REMOVED lines=26> */
.L_x_183:
[----:B------:R-:W-:Y:S05]  /*30d0*/  BSYNC.RECONVERGENT B1 ;  /* 0x0000000000017941 */ /* 0x000fea0003800200 */
.L_x_182:
        /* <DEDUP_REMOVED lines=26> */
.L_x_185:
[----:B------:R-:W-:Y:S05]  /*3280*/  BSYNC.RECONVERGENT B1 ;  /* 0x0000000000017941 */ /* 0x000fea0003800200 */
.L_x_184:
[----:B------:R-:W-:Y:S02]  /*3290*/  IMAD.MOV.U32 R6, RZ, RZ, R3 ;  /* 0x000000ffff067224 */ /* 0x000fe400078e0003 */
[----:B------:R-:W-:Y:S02]  /*32a0*/  IMAD.MOV.U32 R7, RZ, RZ, R9 ;  /* 0x000000ffff077224 */ /* 0x000fe400078e0009 */
[----:B------:R-:W-:Y:S01]  /*32b0*/  IMAD.MOV.U32 R8, RZ, RZ, R4 ;  /* 0x000000ffff087224 */ /* 0x000fe200078e0004 */
[----:B------:R-:W-:Y:S06]  /*32c0*/  @!P6 BRA `(.L_x_149) ;  /* 0x0000002400ece947 */ /* 0x000fec0003800000 */
[----:B------:R-:W0:Y:S01]  /*32d0*/  S2UR UR5, SR_CgaCtaId ;  /* 0x00000000000579c3 */ /* 0x000e220000008800 */
[----:B------:R-:W-:Y:S02]  /*32e0*/  UMOV UR4, 0x400 ;  /* 0x0000040000047882 */ /* 0x000fe40000000000 */
        /* <DEDUP_REMOVED lines=21> */
.L_x_117:
[----:B------:R-:W0:Y:S01]  /*3440*/  S2R R11, SR_TID.X ;  /* 0x00000000000b7919 */ /* 0x000e220000002100 */
[----:B------:R-:W1:Y:S02]  /*3450*/  LDCU.128 UR12, c[0x0][0x380] ;  /* 0x00007000ff0c77ac */ /* 0x000e640008000c00 */
[----:B-1----:R-:W-:Y:S02]  /*3460*/  IMAD.U32 R12, RZ, RZ, UR12 ;  /* 0x0000000cff0c7e24 */ /* 0x002fe4000f8e00ff */
[----:B------:R-:W-:Y:S01]  /*3470*/  IMAD.U32 R13, RZ, RZ, UR13 ;  /* 0x0000000dff0d7e24 */ /* 0x000fe2000f8e00ff */
[----:B0-----:R-:W-:-:S05]  /*3480*/  IADD3 R3, P0, PT, R6, R11, RZ ;  /* 0x0000000b06037210 */ /* 0x001fca0007f1e0ff */
[----:B------:R-:W-:Y:S01]  /*3490*/  IMAD.X R4, RZ, RZ, RZ, P0 ;  /* 0x000000ffff047224 */ /* 0x000fe200000e06ff */
[----:B------:R-:W-:-:S04]  /*34a0*/  LEA R2, P0, R3, R12, 0x2 ;  /* 0x0000000c03027211 */ /* 0x000fc800078010ff */
[----:B------:R-:W-:-:S05]  /*34b0*/  LEA.HI.X R3, R3, R13, R4, 0x2, P0 ;  /* 0x0000000d03037211 */ /* 0x000fca00000f1404 */
[----:B------:R-:W2:Y:S04]  /*34c0*/  LDG.E R4, desc[UR10][R2.64] ;  /* 0x0000000a02047981 */ /* 0x000ea8000c1e1900 */
[----:B------:R-:W2:Y:S04]  /*34d0*/  LDG.E R5, desc[UR10][R2.64+0x400] ;  /* 0x0004000a02057981 */ /* 0x000ea8000c1e1900 */
[----:B------:R-:W3:Y:S04]  /*34e0*/  LDG.E R8, desc[UR10][R2.64+0x800] ;  /* 0x0008000a02087981 */ /* 0x000ee8000c1e1900 */
[----:B------:R-:W4:Y:S04]  /*34f0*/  LDG.E R9, desc[UR10][R2.64+0xc00] ;  /* 0x000c000a02097981 */ /* 0x000f28000c1e1900 */
[----:B------:R0:W5:Y:S01]  /*3500*/  LDG.E R10, desc[UR10][R2.64+0x1000] ;  /* 0x0010000a020a7981 */ /* 0x000162000c1e1900 */
[----:B------:R-:W-:-:S02]  /*3510*/  IMAD.U32 R14, RZ, RZ, UR14 ;  /* 0x0000000eff0e7e24 */ /* 0x000fc4000f8e00ff */
[----:B------:R-:W-:-:S03]  /*3520*/  IMAD.U32 R15, RZ, RZ, UR15 ;  /* 0x0000000fff0f7e24 */ /* 0x000fc6000f8e00ff */
[----:B0-----:R-:W-:-:S05]  /*3530*/  IADD3 R2, P4, PT, R6, R14, RZ ;  /* 0x0000000e06027210 */ /* 0x001fca0007f9e0ff */
[----:B------:R-:W-:Y:S01]  /*3540*/  IMAD.X R3, RZ, RZ, R15, P4 ;  /* 0x000000ffff037224 */ /* 0x000fe200020e060f */
[----:B--2---:R-:W-:-:S04]  /*3550*/  FSETP.GEU.AND P0, PT, R4, R5, PT ;  /* 0x000000050400720b */ /* 0x004fc80003f0e000 */
[----:B------:R-:W-:Y:S01]  /*3560*/  FSEL R5, R4, R5, P0 ;  /* 0x0000000504057208 */ /* 0x000fe20000000000 */
[----:B------:R-:W-:-:S03]  /*3570*/  VIADD R4, R11, 0x200 ;  /* 0x000002000b047836 */ /* 0x000fc60000000000 */
[----:B---3--:R-:W-:-:S04]  /*3580*/  FSETP.GEU.AND P1, PT, R5, R8, PT ;  /* 0x000000080500720b */ /* 0x008fc80003f2e000 */
[----:B------:R-:W-:-:S04]  /*3590*/  FSEL R8, R5, R8, P1 ;  /* 0x0000000805087208 */ /* 0x000fc80000800000 */
[----:B----4-:R-:W-:-:S04]  /*35a0*/  FSETP.GEU.AND P3, PT, R8, R9, PT ;  /* 0x000000090800720b */ /* 0x010fc80003f6e000 */
[----:B------:R-:W-:Y:S01]  /*35b0*/  FSEL R5, R8, R9, P3 ;  /* 0x0000000908057208 */ /* 0x000fe20001800000 */
[C---:B------:R-:W-:Y:S01]  /*35c0*/  VIADD R8, R11.reuse, 0x100 ;  /* 0x000001000b087836 */ /* 0x040fe20000000000 */
[----:B------:R-:W-:Y:S02]  /*35d0*/  LOP3.LUT R9, R11, 0x400, RZ, 0xfc, !PT ;  /* 0x000004000b097812 */ /* 0x000fe400078efcff */
[----:B-----5:R-:W-:Y:S02]  /*35e0*/  FSETP.GEU.AND P2, PT, R5, R10, PT ;  /* 0x0000000a0500720b */ /* 0x020fe40003f4e000 */
[----:B------:R-:W-:Y:S02]  /*35f0*/  @P1 SEL R4, R11, R8, P0 ;  /* 0x000000080b041207 */ /* 0x000fe40000000000 */
[----:B------:R-:W-:Y:S01]  /*3600*/  ISETP.LE.U32.AND P1, PT, R7, UR6, PT ;  /* 0x0000000607007c0c */ /* 0x000fe2000bf23070 */
[----:B------:R-:W-:-:S03]  /*3610*/  @!P3 VIADD R4, R11, 0x300 ;  /* 0x000003000b04b836 */ /* 0x000fc60000000000 */
[----:B------:R-:W-:-:S05]  /*3620*/  ISETP.GE.U32.AND.EX P1, PT, RZ, R18, PT, P1 ;  /* 0x00000012ff00720c */ /* 0x000fca0003f26110 */
[C---:B------:R-:W-:Y:S02]  /*3630*/  @P2 ISETP.GE.U32.AND P0, PT, R4.reuse, R9, PT ;  /* 0x000000090400220c */ /* 0x040fe40003f06070 */
[-C--:B------:R-:W-:Y:S02]  /*3640*/  IADD3 R9, P3, PT, R9, R2.reuse, RZ ;  /* 0x0000000209097210 */ /* 0x080fe40007f7e0ff */
[----:B------:R-:W-:Y:S02]  /*3650*/  @P2 IADD3 R2, P4, PT, R4, R2, RZ ;  /* 0x0000000204022210 */ /* 0x000fe40007f9e0ff */
[----:B------:R-:W-:Y:S01]  /*3660*/  @P2 ISETP.GE.U32.AND.EX P0, PT, RZ, RZ, PT, P0 ;  /* 0x000000ffff00220c */ /* 0x000fe20003f06100 */
[--C-:B------:R-:W-:Y:S02]  /*3670*/  IMAD.X R8, RZ, RZ, R3.reuse, P3 ;  /* 0x000000ffff087224 */ /* 0x100fe400018e0603 */
[----:B------:R-:W-:Y:S01]  /*3680*/  @P2 IMAD.X R3, RZ, RZ, R3, P4 ;  /* 0x000000ffff032224 */ /* 0x000fe200020e0603 */
[----:B------:R-:W-:-:S04]  /*3690*/  @P2 FSETP.LT.OR P0, PT, R10, R5, !P0 ;  /* 0x000000050a00220b */ /* 0x000fc80004701400 */
[----:B------:R-:W-:Y:S02]  /*36a0*/  @P2 FSEL R10, R5, R10, P0 ;  /* 0x0000000a050a2208 */ /* 0x000fe40000000000 */
[----:B------:R-:W-:Y:S02]  /*36b0*/  @P2 SEL R9, R2, R9, P0 ;  /* 0x0000000902092207 */ /* 0x000fe40000000000 */
[----:B------:R-:W-:Y:S01]  /*36c0*/  @P2 SEL R8, R3, R8, P0 ;  /* 0x0000000803082207 */ /* 0x000fe20000000000 */
[----:B------:R-:W-:Y:S06]  /*36d0*/  @P1 BRA `(.L_x_186) ;  /* 0x0000001000641947 */ /* 0x000fec0003800000 */
[----:B------:R-:W0:Y:S01]  /*36e0*/  LDCU.64 UR8, c[0x0][0x3e8] ;  /* 0x00007d00ff0877ac */ /* 0x000e220008000a00 */
[----:B------:R-:W-:Y:S01]  /*36f0*/  ISETP.NE.AND P0, PT, R11, RZ, PT ;  /* 0x000000ff0b00720c */ /* 0x000fe20003f05270 */
[----:B------:R-:W-:Y:S01]  /*3700*/  BSSY.RECONVERGENT B1, `(.L_x_187) ;  /* 0x0000012000017945 */ /* 0x000fe20003800200 */
[----:B------:R-:W-:Y:S01]  /*3710*/  UMOV UR4, 0x8 ;  /* 0x0000000800047882 */ /* 0x000fe20000000000 */
[----:B------:R-:W-:Y:S02]  /*3720*/  UMOV UR5, 0x0 ;  /* 0x0000000000057882 */ /* 0x000fe40000000000 */
[----:B0-----:R-:W-:-:S04]  /*3730*/  UIMAD.WIDE.U32 UR4, UR8, 0x1, UR4 ;  /* 0x00000001080478a5 */ /* 0x001fc8000f8e0004 */
[----:B------:R-:W-:Y:S02]  /*3740*/  UIADD3 UR7, UPT, UPT, UR5, UR9, URZ ;  /* 0x0000000905077290 */ /* 0x000fe4000fffe0ff */
[----:B------:R-:W-:Y:S02]  /*3750*/  IMAD.U32 R3, RZ, RZ, UR5 ;  /* 0x00000005ff037e24 */ /* 0x000fe4000f8e00ff */
[----:B------:R-:W-:Y:S02]  /*3760*/  IMAD.U32 R2, RZ, RZ, UR4 ;  /* 0x00000004ff027e24 */ /* 0x000fe4000f8e00ff */
[----:B------:R-:W-:Y:S01]  /*3770*/  IMAD.U32 R3, RZ, RZ, UR7 ;  /* 0x00000007ff037e24 */ /* 0x000fe2000f8e00ff */
[----:B------:R-:W-:Y:S06]  /*3780*/  @P0 BRA `(.L_x_188) ;  /* 0x0000000000240947 */ /* 0x000fec0003800000 */
[----:B------:R-:W-:Y:S02]  /*3790*/  IMAD.MOV.U32 R16, RZ, RZ, 0x500 ;  /* 0x00000500ff107424 */ /* 0x000fe400078e00ff */
[----:B------:R-:W-:-:S05]  /*37a0*/  IMAD.MOV.U32 R17, RZ, RZ, 0x0 ;  /* 0x00000000ff117424 */ /* 0x000fca00078e00ff */
[----:B------:R-:W2:Y:S01]  /*37b0*/  ATOMG.E.ADD.64.STRONG.GPU PT, R4, desc[UR10][R2.64], R16 ;  /* 0x80000010020479a8 */ /* 0x000ea200081ef50a */
[----:B------:R-:W0:Y:S01]  /*37c0*/  S2UR UR5, SR_CgaCtaId ;  /* 0x00000000000579c3 */ /* 0x000e220000008800 */
[----:B------:R-:W-:Y:S02]  /*37d0*/  UMOV UR4, 0x400 ;  /* 0x0000040000047882 */ /* 0x000fe40000000000 */
[----:B0-----:R-:W-:Y:S01]  /*37e0*/  ULEA UR4, UR5, UR4, 0x18 ;  /* 0x0000000405047291 */ /* 0x001fe2000f8ec0ff */
[----:B--2---:R-:W-:-:S05]  /*37f0*/  IADD3 R4, P0, PT, R4, UR6, RZ ;  /* 0x0000000604047c10 */ /* 0x004fca000ff1e0ff */
[----:B------:R-:W-:-:S05]  /*3800*/  IMAD.X R5, RZ, RZ, R5, P0 ;  /* 0x000000ffff057224 */ /* 0x000fca00000e0605 */
[----:B------:R0:W-:Y:S03]  /*3810*/  STS.64 [UR4+0x98], R4 ;  /* 0x00009804ff007988 */ /* 0x0001e60008000a04 */
.L_x_188:
[----:B------:R-:W-:Y:S05]  /*3820*/  BSYNC.RECONVERGENT B1 ;  /* 0x0000000000017941 */ /* 0x000fea0003800200 */
.L_x_187:
[----:B------:R-:W1:Y:S08]  /*3830*/  S2UR UR5, SR_CgaCtaId ;  /* 0x00000000000579c3 */ /* 0x000e700000008800 */
[----:B------:R-:W-:Y:S06]  /*3840*/  BAR.SYNC.DEFER_BLOCKING 0x0 ;  /* 0x0000000000007b1d */ /* 0x000fec0000010000 */
[----:B------:R-:W-:-:S02]  /*3850*/  UMOV UR4, 0x400 ;  /* 0x0000040000047882 */ /* 0x000fc40000000000 */
[----:B-1----:R-:W-:-:S06]  /*3860*/  ULEA UR4, UR5, UR4, 0x18 ;  /* 0x0000000405047291 */ /* 0x002fcc000f8ec0ff */
[----:B------:R-:W-:-:S05]  /*3870*/  IMAD.U32 R23, RZ, RZ, UR4 ;  /* 0x00000004ff177e24 */ /* 0x000fca000f8e00ff */
[----:B0-----:R-:W0:Y:S02]  /*3880*/  LDS.64 R4, [R23+0x98] ;  /* 0x0000980017047984 */ /* 0x001e240000000a00 */
[----:B0-----:R-:W-:-:S04]  /*3890*/  IADD3 R6, P1, PT, R4, 0x500, RZ ;  /* 0x0000050004067810 */ /* 0x001fc80007f3e0ff */
[----:B------:R-:W-:Y:S01]  /*38a0*/  ISETP.GT.U32.AND P0, PT, R6, R7, PT ;  /* 0x000000070600720c */ /* 0x000fe20003f04070 */
[----:B------:R-:W-:-:S05]  /*38b0*/  IMAD.X R17, RZ, RZ, R5, P1 ;  /* 0x000000ffff117224 */ /* 0x000fca00008e0605 */
[----:B------:R-:W-:-:S13]  /*38c0*/  ISETP.GT.AND.EX P0, PT, R17, R18, PT, P0 ;  /* 0x000000121100720c */ /* 0x000fda0003f04300 */
[----:B------:R-:W-:Y:S05]  /*38d0*/  @P0 BRA `(.L_x_189) ;  /* 0x0000000400700947 */ /* 0x000fea0003800000 */
[----:B------:R-:W-:Y:S01]  /*38e0*/  BSSY.RECONVERGENT B1, `(.L_x_189) ;  /* 0x000005b000017945 */ /* 0x000fe20003800200 */
[----:B------:R-:W-:Y:S01]  /*38f0*/  IMAD.MOV.U32 R16, RZ, RZ, R10 ;  /* 0x000000ffff107224 */ /* 0x000fe200078e000a */
[----:B------:R-:W0:Y:S01]  /*3900*/  LDCU.64 UR8, c[0x0][0x398] ;  /* 0x00007300ff0877ac */ /* 0x000e220008000a00 */
[----:B------:R-:W-:Y:S02]  /*3910*/  IMAD.MOV.U32 R19, RZ, RZ, R9 ;  /* 0x000000ffff137224 */ /* 0x000fe400078e0009 */
[----:B------:R-:W-:Y:S01]  /*3920*/  IMAD.MOV.U32 R6, RZ, RZ, R8 ;  /* 0x000000ffff067224 */ /* 0x000fe200078e0008 */
[----:B------:R-:W1:Y:S06]  /*3930*/  LDCU.128 UR12, c[0x0][0x380] ;  /* 0x00007000ff0c77ac */ /* 0x000e6c0008000c00 */
.L_x_192:
[----:B------:R-:W-:Y:S01]  /*3940*/  IADD3 R9, P0, PT, R11, R4, RZ ;  /* 0x000000040b097210 */ /* 0x000fe20007f1e0ff */
[----:B-1----:R-:W-:Y:S02]  /*3950*/  IMAD.U32 R12, RZ, RZ, UR12 ;  /* 0x0000000cff0c7e24 */ /* 0x002fe4000f8e00ff */
[----:B------:R-:W-:Y:S02]  /*3960*/  IMAD.U32 R13, RZ, RZ, UR13 ;  /* 0x0000000dff0d7e24 */ /* 0x000fe4000f8e00ff */
[----:B------:R-:W-:Y:S01]  /*3970*/  IMAD.X R8, RZ, RZ, R5, P0 ;  /* 0x000000ffff087224 */ /* 0x000fe200000e0605 */
[----:B------:R-:W-:-:S04]  /*3980*/  LEA R4, P0, R9, R12, 0x2 ;  /* 0x0000000c09047211 */ /* 0x000fc800078010ff */
[----:B------:R-:W-:-:S05]  /*3990*/  LEA.HI.X R5, R9, R13, R8, 0x2, P0 ;  /* 0x0000000d09057211 */ /* 0x000fca00000f1408 */
[----:B------:R-:W2:Y:S04]  /*39a0*/  LDG.E R7, desc[UR10][R4.64] ;  /* 0x0000000a04077981 */ /* 0x000ea8000c1e1900 */
[----:B------:R-:W3:Y:S04]  /*39b0*/  LDG.E R24, desc[UR10][R4.64+0x400] ;  /* 0x0004000a04187981 */ /* 0x000ee8000c1e1900 */
[----:B------:R-:W4:Y:S04]  /*39c0*/  LDG.E R18, desc[UR10][R4.64+0x800] ;  /* 0x0008000a04127981 */ /* 0x000f28000c1e1900 */
[----:B------:R-:W4:Y:S01]  /*39d0*/  LDG.E R17, desc[UR10][R4.64+0xc00] ;  /* 0x000c000a04117981 */ /* 0x000f22000c1e1900 */
[----:B------:R-:W-:-:S02]  /*39e0*/  IMAD.U32 R14, RZ, RZ, UR14 ;  /* 0x0000000eff0e7e24 */ /* 0x000fc4000f8e00ff */
[----:B------:R-:W-:Y:S01]  /*39f0*/  IMAD.U32 R15, RZ, RZ, UR15 ;  /* 0x0000000fff0f7e24 */ /* 0x000fe2000f8e00ff */
[----:B------:R1:W5:Y:S01]  /*3a00*/  LDG.E R10, desc[UR10][R4.64+0x1000] ;  /* 0x0010000a040a7981 */ /* 0x000362000c1e1900 */
[----:B------:R-:W-:Y:S01]  /*3a10*/  BSSY.RECONVERGENT B2, `(.L_x_190) ;  /* 0x000002c000027945 */ /* 0x000fe20003800200 */
[----:B------:R-:W-:Y:S01]  /*3a20*/  BAR.SYNC.DEFER_BLOCKING 0x0 ;  /* 0x0000000000007b1d */ /* 0x000fe20000010000 */
[----:B------:R-:W-:-:S04]  /*3a30*/  IADD3 R26, P0, PT, R9, R14, RZ ;  /* 0x0000000e091a7210 */ /* 0x000fc80007f1e0ff */
[----:B------:R-:W-:Y:S01]  /*3a40*/  IADD3 R20, P3, PT, R26, 0x100, RZ ;  /* 0x000001001a147810 */ /* 0x000fe20007f7e0ff */
[----:B------:R-:W-:Y:S01]  /*3a50*/  IMAD.X R27, R8, 0x1, R15, P0 ;  /* 0x00000001081b7824 */ /* 0x000fe200000e060f */
[C---:B------:R-:W-:Y:S02]  /*3a60*/  IADD3 R21, P4, PT, R26.reuse, 0x200, RZ ;  /* 0x000002001a157810 */ /* 0x040fe40007f9e0ff */
[----:B------:R-:W-:Y:S01]  /*3a70*/  IADD3 R9, P6, PT, R26, 0x400, RZ ;  /* 0x000004001a097810 */ /* 0x000fe20007fde0ff */
[--C-:B------:R-:W-:Y:S01]  /*3a80*/  IMAD.X R25, RZ, RZ, R27.reuse, P3 ;  /* 0x000000ffff197224 */ /* 0x100fe200018e061b */
[----:B------:R-:W-:Y:S01]  /*3a90*/  ISETP.NE.AND P3, PT, R11, RZ, PT ;  /* 0x000000ff0b00720c */ /* 0x000fe20003f65270 */
[--C-:B------:R-:W-:Y:S02]  /*3aa0*/  IMAD.X R22, RZ, RZ, R27.reuse, P4 ;  /* 0x000000ffff167224 */ /* 0x100fe400020e061b */
[----:B------:R-:W-:Y:S01]  /*3ab0*/  IMAD.X R8, RZ, RZ, R27, P6 ;  /* 0x000000ffff087224 */ /* 0x000fe200030e061b */
[----:B--2---:R-:W-:-:S13]  /*3ac0*/  FSETP.GEU.AND P2, PT, R16, R7, PT ;  /* 0x000000071000720b */ /* 0x004fda0003f4e000 */
[----:B------:R-:W-:-:S04]  /*3ad0*/  @P2 ISETP.GE.U32.AND P0, PT, R19, R26, PT ;  /* 0x0000001a1300220c */ /* 0x000fc80003f06070 */
[----:B------:R-:W-:-:S04]  /*3ae0*/  @P2 ISETP.GE.AND.EX P0, PT, R6, R27, PT, P0 ;  /* 0x0000001b0600220c */ /* 0x000fc80003f06300 */
[----:B------:R-:W-:-:S04]  /*3af0*/  @P2 FSETP.LT.OR P0, PT, R7, R16, !P0 ;  /* 0x000000100700220b */ /* 0x000fc80004701400 */
[----:B------:R-:W-:Y:S02]  /*3b00*/  @P2 FSEL R7, R16, R7, P0 ;  /* 0x0000000710072208 */ /* 0x000fe40000000000 */
[----:B------:R-:W-:Y:S02]  /*3b10*/  IADD3 R16, P5, PT, R26, 0x300, RZ ;  /* 0x000003001a107810 */ /* 0x000fe40007fbe0ff */
[----:B---3--:R-:W-:Y:S02]  /*3b20*/  FSETP.GEU.AND P1, PT, R7, R24, PT ;  /* 0x000000180700720b */ /* 0x008fe40003f2e000 */
[----:B------:R-:W-:Y:S01]  /*3b30*/  @P2 SEL R26, R19, R26, P0 ;  /* 0x0000001a131a2207 */ /* 0x000fe20000000000 */
[----:B------:R-:W-:Y:S01]  /*3b40*/  IMAD.X R19, RZ, RZ, R27, P5 ;  /* 0x000000ffff137224 */ /* 0x000fe200028e061b */
[----:B------:R-:W-:-:S09]  /*3b50*/  @P2 SEL R27, R6, R27, P0 ;  /* 0x0000001b061b2207 */ /* 0x000fd20000000000 */
[----:B------:R-:W-:-:S04]  /*3b60*/  @P1 ISETP.GE.U32.AND P0, PT, R26, R20, PT ;  /* 0x000000141a00120c */ /* 0x000fc80003f06070 */
[----:B------:R-:W-:-:S04]  /*3b70*/  @P1 ISETP.GE.AND.EX P0, PT, R27, R25, PT, P0 ;  /* 0x000000191b00120c */ /* 0x000fc80003f06300 */
[----:B------:R-:W-:-:S04]  /*3b80*/  @P1 FSETP.LT.OR P0, PT, R24, R7, !P0 ;  /* 0x000000071800120b */ /* 0x000fc80004701400 */
[----:B------:R-:W-:Y:S02]  /*3b90*/  @P1 FSEL R24, R7, R24, P0 ;  /* 0x0000001807181208 */ /* 0x000fe40000000000 */
[----:B------:R-:W-:Y:S02]  /*3ba0*/  @P1 SEL R20, R26, R20, P0 ;  /* 0x000000141a141207 */ /* 0x000fe40000000000 */
[----:B----4-:R-:W-:Y:S02]  /*3bb0*/  FSETP.GEU.AND P2, PT, R24, R18, PT ;  /* 0x000000121800720b */ /* 0x010fe40003f4e000 */
[----:B------:R-:W-:-:S11]  /*3bc0*/  @P1 SEL R25, R27, R25, P0 ;  /* 0x000000191b191207 */ /* 0x000fd60000000000 */
[----:B------:R-:W-:-:S04]  /*3bd0*/  @P2 ISETP.GE.U32.AND P0, PT, R20, R21, PT ;  /* 0x000000151400220c */ /* 0x000fc80003f06070 */
[----:B------:R-:W-:-:S04]  /*3be0*/  @P2 ISETP.GE.AND.EX P0, PT, R25, R22, PT, P0 ;  /* 0x000000161900220c */ /* 0x000fc80003f06300 */
[----:B------:R-:W-:-:S04]  /*3bf0*/  @P2 FSETP.LT.OR P0, PT, R18, R24, !P0 ;  /* 0x000000181200220b */ /* 0x000fc80004701400 */
[----:B------:R-:W-:-:S04]  /*3c00*/  @P2 FSEL R18, R24, R18, P0 ;  /* 0x0000001218122208 */ /* 0x000fc80000000000 */
[----:B------:R-:W-:Y:S01]  /*3c10*/  FSETP.GEU.AND P1, PT, R18, R17, PT ;  /* 0x000000111200720b */ /* 0x000fe20003f2e000 */
[----:B-1----:R-:W-:-:S12]  /*3c20*/  @P3 BRA `(.L_x_191) ;  /* 0x0000000000283947 */ /* 0x002fd80003800000 */
[----:B------:R-:W-:Y:S02]  /*3c30*/  IMAD.MOV.U32 R4, RZ, RZ, 0x500 ;  /* 0x00000500ff047424 */ /* 0x000fe400078e00ff */
[----:B------:R-:W-:-:S06]  /*3c40*/  IMAD.MOV.U32 R5, RZ, RZ, 0x0 ;  /* 0x00000000ff057424 */ /* 0x000fcc00078e00ff */
[----:B------:R-:W2:Y:S01]  /*3c50*/  ATOMG.E.ADD.64.STRONG.GPU PT, R4, desc[UR10][R2.64], R4 ;  /* 0x80000004020479a8 */ /* 0x000ea200081ef50a */
[----:B------:R-:W1:Y:S01]  /*3c60*/  S2UR UR5, SR_CgaCtaId ;  /* 0x00000000000579c3 */ /* 0x000e620000008800 */
[----:B------:R-:W-:Y:S02]  /*3c70*/  UMOV UR4, 0x400 ;  /* 0x0000040000047882 */ /* 0x000fe40000000000 */
[----:B-1----:R-:W-:-:S06]  /*3c80*/  ULEA UR4, UR5, UR4, 0x18 ;  /* 0x0000000405047291 */ /* 0x002fcc000f8ec0ff */
[----:B------:R-:W-:Y:S01]  /*3c90*/  IMAD.U32 R23, RZ, RZ, UR4 ;  /* 0x00000004ff177e24 */ /* 0x000fe2000f8e00ff */
[----:B--2---:R-:W-:-:S05]  /*3ca0*/  IADD3 R6, P3, PT, R4, UR6, RZ ;  /* 0x0000000604067c10 */ /* 0x004fca000ff7e0ff */
[----:B------:R-:W-:-:S05]  /*3cb0*/  IMAD.X R7, RZ, RZ, R5, P3 ;  /* 0x000000ffff077224 */ /* 0x000fca00018e0605 */
[----:B------:R1:W-:Y:S03]  /*3cc0*/  STS.64 [R23+0x98], R6 ;  /* 0x0000980617007388 */ /* 0x0003e60000000a00 */
.L_x_191:
[----:B0-----:R-:W-:Y:S05]  /*3cd0*/  BSYNC.RECONVERGENT B2 ;  /* 0x0000000000027941 */ /* 0x001fea0003800200 */
.L_x_190:
[----:B------:R-:W-:Y:S01]  /*3ce0*/  BAR.SYNC.DEFER_BLOCKING 0x0 ;  /* 0x0000000000007b1d */ /* 0x000fe20000010000 */
[----:B------:R-:W-:Y:S01]  /*3cf0*/  @P2 SEL R21, R20, R21, P0 ;  /* 0x0000001514152207 */ /* 0x000fe20000000000 */
[----:B-1----:R-:W-:Y:S01]  /*3d00*/  IMAD.U32 R7, RZ, RZ, UR8 ;  /* 0x00000008ff077e24 */ /* 0x002fe2000f8e00ff */
[----:B------:R-:W-:Y:S02]  /*3d10*/  @P2 SEL R22, R25, R22, P0 ;  /* 0x0000001619162207 */ /* 0x000fe40000000000 */
[----:B------:R-:W-:-:S04]  /*3d20*/  @P1 ISETP.GE.U32.AND P0, PT, R21, R16, PT ;  /* 0x000000101500120c */ /* 0x000fc80003f06070 */
[----:B------:R-:W-:-:S04]  /*3d30*/  @P1 ISETP.GE.AND.EX P0, PT, R22, R19, PT, P0 ;  /* 0x000000131600120c */ /* 0x000fc80003f06300 */
[----:B------:R-:W-:-:S04]  /*3d40*/  @P1 FSETP.LT.OR P0, PT, R17, R18, !P0 ;  /* 0x000000121100120b */ /* 0x000fc80004701400 */
[----:B------:R-:W-:Y:S01]  /*3d50*/  @P1 FSEL R17, R18, R17, P0 ;  /* 0x0000001112111208 */ /* 0x000fe20000000000 */
[----:B------:R-:W-:Y:S01]  /*3d60*/  IMAD.U32 R18, RZ, RZ, UR9 ;  /* 0x00000009ff127e24 */ /* 0x000fe2000f8e00ff */
[----:B------:R-:W-:Y:S02]  /*3d70*/  @P1 SEL R16, R21, R16, P0 ;  /* 0x0000001015101207 */ /* 0x000fe40000000000 */
[----:B-----5:R-:W-:Y:S02]  /*3d80*/  FSETP.GEU.AND P2, PT, R17, R10, PT ;  /* 0x0000000a1100720b */ /* 0x020fe40003f4e000 */
[----:B------:R-:W-:Y:S01]  /*3d90*/  @P1 SEL R19, R22, R19, P0 ;  /* 0x0000001316131207 */ /* 0x000fe20000000000 */
[----:B------:R-:W0:Y:S10]  /*3da0*/  LDS.64 R4, [R23+0x98] ;  /* 0x0000980017047984 */ /* 0x000e340000000a00 */
[----:B------:R-:W-:-:S04]  /*3db0*/  @P2 ISETP.GE.U32.AND P0, PT, R16, R9, PT ;  /* 0x000000091000220c */ /* 0x000fc80003f06070 */
[----:B------:R-:W-:-:S04]  /*3dc0*/  @P2 ISETP.GE.AND.EX P0, PT, R19, R8, PT, P0 ;  /* 0x000000081300220c */ /* 0x000fc80003f06300 */
[----:B------:R-:W-:-:S04]  /*3dd0*/  @P2 FSETP.LT.OR P0, PT, R10, R17, !P0 ;  /* 0x000000110a00220b */ /* 0x000fc80004701400 */
[----:B------:R-:W-:Y:S02]  /*3de0*/  @P2 FSEL R10, R17, R10, P0 ;  /* 0x0000000a110a2208 */ /* 0x000fe40000000000 */
[----:B------:R-:W-:Y:S02]  /*3df0*/  @P2 SEL R9, R16, R9, P0 ;  /* 0x0000000910092207 */ /* 0x000fe40000000000 */
[----:B------:R-:W-:Y:S01]  /*3e00*/  @P2 SEL R8, R19, R8, P0 ;  /* 0x0000000813082207 */ /* 0x000fe20000000000 */
[----:B------:R-:W-:Y:S02]  /*3e10*/  IMAD.MOV.U32 R16, RZ, RZ, R10 ;  /* 0x000000ffff107224 */ /* 0x000fe400078e000a */
[----:B------:R-:W-:Y:S01]  /*3e20*/  IMAD.MOV.U32 R19, RZ, RZ, R9 ;  /* 0x000000ffff137224 */ /* 0x000fe200078e0009 */
[----:B0-----:R-:W-:-:S04]  /*3e30*/  IADD3 R6, P3, PT, R4, 0x500, RZ ;  /* 0x0000050004067810 */ /* 0x001fc80007f7e0ff */
[----:B------:R-:W-:Y:S01]  /*3e40*/  ISETP.GT.U32.AND P1, PT, R6, R7, PT ;  /* 0x000000070600720c */ /* 0x000fe20003f24070 */
[----:B------:R-:W-:Y:S02]  /*3e50*/  IMAD.X R21, RZ, RZ, R5, P3 ;  /* 0x000000ffff157224 */ /* 0x000fe400018e0605 */
[----:B------:R-:W-:-:S03]  /*3e60*/  IMAD.MOV.U32 R6, RZ, RZ, R8 ;  /* 0x000000ffff067224 */ /* 0x000fc600078e0008 */
[----:B------:R-:W-:-:S13]  /*3e70*/  ISETP.GT.AND.EX P0, PT, R21, R18, PT, P1 ;  /* 0x000000121500720c */ /* 0x000fda0003f04310 */
[----:B------:R-:W-:Y:S05]  /*3e80*/  @!P0 BRA `(.L_x_192) ;  /* 0xfffffff800ac8947 */ /* 0x000fea000383ffff */
[----:B------:R-:W-:Y:S05]  /*3e90*/  BSYNC.RECONVERGENT B1 ;  /* 0x0000000000017941 */ /* 0x000fea0003800200 */
.L_x_189:
[----:B------:R-:W-:Y:S01]  /*3ea0*/  ISETP.GE.U32.AND P0, PT, R4, R7, PT ;  /* 0x000000070400720c */ /* 0x000fe20003f06070 */
[----:B------:R-:W-:Y:S03]  /*3eb0*/  BSSY.RECONVERGENT B1, `(.L_x_186) ;  /* 0x000009b000017945 */ /* 0x000fe60003800200 */
[----:B------:R-:W-:-:S13]  /*3ec0*/  ISETP.GE.AND.EX P0, PT, R5, R18, PT, P0 ;  /* 0x000000120500720c */ /* 0x000fda0003f06300 */
[----:B------:R-:W-:Y:S05]  /*3ed0*/  @P0 BRA `(.L_x_193) ;  /* 0x0000000800600947 */ /* 0x000fea0003800000 */
[----:B------:R-:W-:-:S05]  /*3ee0*/  IMAD.IADD R16, R7, 0x1, -R4 ;  /* 0x0000000107107824 */ /* 0x000fca00078e0a04 */
[----:B------:R-:W-:-:S13]  /*3ef0*/  ISETP.GE.AND P0, PT, R11, R16, PT ;  /* 0x000000100b00720c */ /* 0x000fda0003f06270 */
[----:B------:R-:W-:Y:S05]  /*3f00*/  @P0 BRA `(.L_x_193) ;  /* 0x0000000800540947 */ /* 0x000fea0003800000 */
[----:B------:R-:W-:Y:S01]  /*3f10*/  LOP3.LUT R2, RZ, R11, RZ, 0x33, !PT ;  /* 0x0000000bff027212 */ /* 0x000fe200078e33ff */
[----:B------:R-:W-:Y:S01]  /*3f20*/  BSSY.RECONVERGENT B2, `(.L_x_194) ;  /* 0x000002f000027945 */ /* 0x000fe20003800200 */
[----:B------:R-:W-:Y:S02]  /*3f30*/  IMAD.MOV.U32 R17, RZ, RZ, R11 ;  /* 0x000000ffff117224 */ /* 0x000fe400078e000b */
[----:B------:R-:W-:-:S04]  /*3f40*/  IADD3 R7, PT, PT, -R4, R7, R2 ;  /* 0x0000000704077210 */ /* 0x000fc80007ffe102 */
[----:B------:R-:W-:-:S04]  /*3f50*/  LOP3.LUT R2, R7, 0x300, RZ, 0xc0, !PT ;  /* 0x0000030007027812 */ /* 0x000fc800078ec0ff */
[----:B------:R-:W-:-:S13]  /*3f60*/  ISETP.NE.AND P0, PT, R2, 0x300, PT ;  /* 0x000003000200780c */ /* 0x000fda0003f05270 */
[----:B------:R-:W-:Y:S05]  /*3f70*/  @!P0 BRA `(.L_x_195) ;  /* 0x0000000000a48947 */ /* 0x000fea0003800000 */
[----:B------:R-:W-:Y:S01]  /*3f80*/  IADD3 R3, P0, PT, R11, R4, RZ ;  /* 0x000000040b037210 */ /* 0x000fe20007f1e0ff */
[----:B------:R-:W-:Y:S01]  /*3f90*/  IMAD.MOV.U32 R17, RZ, RZ, R11 ;  /* 0x000000ffff117224 */ /* 0x000fe200078e000b */
[----:B------:R-:W-:Y:S02]  /*3fa0*/  LEA.HI R2, R7, 0x1, RZ, 0x18 ;  /* 0x0000000107027811 */ /* 0x000fe400078fc0ff */
[C---:B------:R-:W-:Y:S01]  /*3fb0*/  LEA R12, P1, R3.reuse, R12, 0x2 ;  /* 0x0000000c030c7211 */ /* 0x040fe200078210ff */
[----:B------:R-:W-:Y:S01]  /*3fc0*/  IMAD.X R6, RZ, RZ, R5, P0 ;  /* 0x000000ffff067224 */ /* 0x000fe200000e0605 */
[C---:B------:R-:W-:Y:S02]  /*3fd0*/  IADD3 R14, P0, PT, R3.reuse, R14, RZ ;  /* 0x0000000e030e7210 */ /* 0x040fe40007f1e0ff */
[----:B------:R-:W-:Y:S02]  /*3fe0*/  LOP3.LUT R2, R2, 0x3, RZ, 0xc0, !PT ;  /* 0x0000000302027812 */ /* 0x000fe400078ec0ff */
[----:B------:R-:W-:Y:S01]  /*3ff0*/  LEA.HI.X R3, R3, R13, R6, 0x2, P1 ;  /* 0x0000000d03037211 */ /* 0x000fe200008f1406 */
[----:B------:R-:W-:-:S02]  /*4000*/  IMAD.X R15, R6, 0x1, R15, P0 ;  /* 0x00000001060f7824 */ /* 0x000fc400000e060f */
[----:B------:R-:W-:-:S07]  /*4010*/  IMAD.MOV R6, RZ, RZ, -R2 ;  /* 0x000000ffff067224 */ /* 0x000fce00078e0a02 */
.L_x_198:
[----:B------:R-:W-:-:S06]  /*4020*/  IMAD.MOV.U32 R2, RZ, RZ, R12 ;  /* 0x000000ffff027224 */ /* 0x000fcc00078e000c */
[----:B------:R-:W2:Y:S01]  /*4030*/  LDG.E R2, desc[UR10][R2.64] ;  /* 0x0000000a02027981 */ /* 0x000ea2000c1e1900 */
[----:B------:R-:W-:Y:S01]  /*4040*/  VIADD R6, R6, 0x1 ;  /* 0x0000000106067836 */ /* 0x000fe20000000000 */
[----:B------:R-:W-:Y:S01]  /*4050*/  BSSY.RECONVERGENT B3, `(.L_x_196) ;  /* 0x0000016000037945 */ /* 0x000fe20003800200 */
[----:B------:R-:W-:Y:S01]  /*4060*/  IMAD.MOV.U32 R13, RZ, RZ, R9 ;  /* 0x000000ffff0d7224 */ /* 0x000fe200078e0009 */
[----:B------:R-:W-:Y:S01]  /*4070*/  IADD3 R12, P3, PT, R12, 0x400, RZ ;  /* 0x000004000c0c7810 */ /* 0x000fe20007f7e0ff */
[----:B------:R-:W-:Y:S01]  /*4080*/  IMAD.MOV.U32 R18, RZ, RZ, R8 ;  /* 0x000000ffff127224 */ /* 0x000fe200078e0008 */
[----:B------:R-:W-:Y:S01]  /*4090*/  ISETP.NE.AND P2, PT, R6, RZ, PT ;  /* 0x000000ff0600720c */ /* 0x000fe20003f45270 */
[----:B------:R-:W-:Y:S02]  /*40a0*/  IMAD.MOV.U32 R19, RZ, RZ, R10 ;  /* 0x000000ffff137224 */ /* 0x000fe400078e000a */
        /* <DEDUP_REMOVED lines=16> */
.L_x_197:
[----:B------:R-:W-:Y:S05]  /*41b0*/  BSYNC.RECONVERGENT B3 ;  /* 0x0000000000037941 */ /* 0x000fea0003800200 */
.L_x_196:
[----:B------:R-:W-:Y:S01]  /*41c0*/  IADD3 R14, P0, PT, R14, 0x100, RZ ;  /* 0x000001000e0e7810 */ /* 0x000fe20007f1e0ff */
[----:B------:R-:W-:Y:S02]  /*41d0*/  VIADD R17, R17, 0x100 ;  /* 0x0000010011117836 */ /* 0x000fe40000000000 */
[----:B------:R-:W-:Y:S02]  /*41e0*/  IMAD.X R3, RZ, RZ, R3, P3 ;  /* 0x000000ffff037224 */ /* 0x000fe400018e0603 */
[----:B------:R-:W-:Y:S01]  /*41f0*/  IMAD.X R15, RZ, RZ, R15, P0 ;  /* 0x000000ffff0f7224 */ /* 0x000fe200000e060f */
[----:B------:R-:W-:Y:S07]  /*4200*/  @P2 BRA `(.L_x_198) ;  /* 0xfffffffc00842947 */ /* 0x000fee000383ffff */
.L_x_195:
[----:B------:R-:W-:Y:S05]  /*4210*/  BSYNC.RECONVERGENT B2 ;  /* 0x0000000000027941 */ /* 0x000fea0003800200 */
.L_x_194:
[----:B------:R-:W-:-:S13]  /*4220*/  ISETP.GE.U32.AND P0, PT, R7, 0x300, PT ;  /* 0x000003000700780c */ /* 0x000fda0003f06070 */
[----:B------:R-:W-:Y:S05]  /*4230*/  @!P0 BRA `(.L_x_193) ;  /* 0x0000000400888947 */ /* 0x000fea0003800000 */
[----:B------:R-:W0:Y:S01]  /*4240*/  LDC.64 R6, c[0x0][0x380] ;  /* 0x0000e000ff067b82 */ /* 0x000e220000000a00 */
[----:B------:R-:W-:-:S07]  /*4250*/  VIADD R13, R17, 0x200 ;  /* 0x00000200110d7836 */ /* 0x000fce0000000000 */
[----:B------:R-:W1:Y:S02]  /*4260*/  LDC.64 R2, c[0x0][0x388] ;  /* 0x0000e200ff027b82 */ /* 0x000e640000000a00 */
.L_x_207:
[----:B------:R-:W-:-:S05]  /*4270*/  VIADD R15, R13, 0xfffffe00 ;  /* 0xfffffe000d0f7836 */ /* 0x000fca0000000000 */
[----:B------:R-:W-:-:S05]  /*4280*/  IADD3 R19, P0, PT, R15, R4, RZ ;  /* 0x000000040f137210 */ /* 0x000fca0007f1e0ff */
[----:B------:R-:W-:Y:S01]  /*4290*/  IMAD.X R20, RZ, RZ, R5, P0 ;  /* 0x000000ffff147224 */ /* 0x000fe200000e0605 */
[----:B0-----:R-:W-:-:S04]  /*42a0*/  LEA R14, P0, R19, R6, 0x2 ;  /* 0x00000006130e7211 */ /* 0x001fc800078010ff */
[----:B------:R-:W-:-:S05]  /*42b0*/  LEA.HI.X R15, R19, R7, R20, 0x2, P0 ;  /* 0x00000007130f7211 */ /* 0x000fca00000f1414 */
[----:B------:R-:W2:Y:S04]  /*42c0*/  LDG.E R25, desc[UR10][R14.64] ;  /* 0x0000000a0e197981 */ /* 0x000ea8000c1e1900 */
[----:B------:R0:W5:Y:S04]  /*42d0*/  LDG.E R18, desc[UR10][R14.64+0x400] ;  /* 0x0004000a0e127981 */ /* 0x000168000c1e1900 */
        /* <DEDUP_REMOVED lines=22> */
.L_x_200:
[----:B------:R-:W-:Y:S05]  /*4440*/  BSYNC.RECONVERGENT B2 ;  /* 0x0000000000027941 */ /* 0x000fea0003800200 */
.L_x_199:
[----:B-----5:R-:W-:Y:S01]  /*4450*/  FSETP.GEU.AND P0, PT, R19, R18, PT ;  /* 0x000000121300720b */ /* 0x020fe20003f0e000 */
[----:B------:R-:W-:Y:S01]  /*4460*/  BSSY.RECONVERGENT B2, `(.L_x_201) ;  /* 0x0000013000027945 */ /* 0x000fe20003800200 */
[----:B------:R-:W-:Y:S01]  /*4470*/  IADD3 R21, P1, P2, R4, R2, R21 ;  /* 0x0000000204157210 */ /* 0x000fe20007a3e015 */
[----:B------:R-:W-:Y:S02]  /*4480*/  VIADD R15, R13, 0x100 ;  /* 0x000001000d0f7836 */ /* 0x000fe40000000000 */
[----:B------:R-:W-:Y:S01]  /*4490*/  IMAD.MOV.U32 R9, RZ, RZ, R18 ;  /* 0x000000ffff097224 */ /* 0x000fe200078e0012 */
[----:B------:R-:W-:Y:S01]  /*44a0*/  IADD3.X R23, PT, PT, R5, R3, RZ, P1, P2 ;  /* 0x0000000305177210 */ /* 0x000fe20000fe44ff */
[----:B------:R-:W-:-:S04]  /*44b0*/  IMAD.MOV.U32 R8, RZ, RZ, R21 ;  /* 0x000000ffff087224 */ /* 0x000fc800078e0015 */
[----:B------:R-:W-:Y:S02]  /*44c0*/  IMAD.MOV.U32 R10, RZ, RZ, R23 ;  /* 0x000000ffff0a7224 */ /* 0x000fe400078e0017 */
        /* <DEDUP_REMOVED lines=12> */
.L_x_202:
[----:B------:R-:W-:Y:S05]  /*4590*/  BSYNC.RECONVERGENT B2 ;  /* 0x0000000000027941 */ /* 0x000fea0003800200 */
.L_x_201:
[----:B------:R-:W-:Y:S01]  /*45a0*/  FSETP.GEU.AND P0, PT, R9, R12, PT ;  /* 0x0000000c0900720b */ /* 0x000fe20003f0e000 */
[----:B------:R-:W-:Y:S01]  /*45b0*/  BSSY.RECONVERGENT B2, `(.L_x_203) ;  /* 0x0000013000027945 */ /* 0x000fe20003800200 */
[CC--:B------:R-:W-:Y:S01]  /*45c0*/  IADD3 R19, P1, P4, R4.reuse, R2.reuse, R13 ;  /* 0x0000000204137210 */ /* 0x0c0fe20007c3e00d */
[----:B------:R-:W-:Y:S01]  /*45d0*/  IMAD.MOV.U32 R14, RZ, RZ, R12 ;  /* 0x000000ffff0e7224 */ /* 0x000fe200078e000c */
[----:B------:R-:W-:Y:S02]  /*45e0*/  IADD3 R20, P2, P3, R4, R2, R15 ;  /* 0x0000000204147210 */ /* 0x000fe40007b5e00f */
        /* <DEDUP_REMOVED lines=15> */
.L_x_204:
[----:B------:R-:W-:Y:S05]  /*46e0*/  BSYNC.RECONVERGENT B2 ;  /* 0x0000000000027941 */ /* 0x000fea0003800200 */
.L_x_203:
        /* <DEDUP_REMOVED lines=18> */
.L_x_206:
[----:B------:R-:W-:Y:S05]  /*4810*/  BSYNC.RECONVERGENT B2 ;  /* 0x0000000000027941 */ /* 0x000fea0003800200 */
.L_x_205:
[C---:B------:R-:W-:Y:S02]  /*4820*/  VIADD R15, R13.reuse, 0x200 ;  /* 0x000002000d0f7836 */ /* 0x040fe40000000000 */
[----:B------:R-:W-:-:S03]  /*4830*/  VIADD R13, R13, 0x400 ;  /* 0x000004000d0d7836 */ /* 0x000fc60000000000 */
[----:B------:R-:W-:-:S13]  /*4840*/  ISETP.GE.AND P0, PT, R15, R16, PT ;  /* 0x000000100f00720c */ /* 0x000fda0003f06270 */
[----:B------:R-:W-:Y:S05]  /*4850*/  @!P0 BRA `(.L_x_207) ;  /* 0xfffffff800848947 */ /* 0x000fea000383ffff */
.L_x_193:
[----:B------:R-:W-:Y:S05]  /*4860*/  BSYNC.RECONVERGENT B1 ;  /* 0x0000000000017941 */ /* 0x000fea0003800200 */
.L_x_186:
        /* <DEDUP_REMOVED lines=31> */
.L_x_209:
[----:B------:R-:W-:Y:S05]  /*4a60*/  BSYNC.RECONVERGENT B1 ;  /* 0x0000000000017941 */ /* 0x000fea0003800200 */
.L_x_208:
        /* <DEDUP_REMOVED lines=24> */
.L_x_211:
[----:B------:R-:W-:Y:S05]  /*4bf0*/  BSYNC.RECONVERGENT B1 ;  /* 0x0000000000017941 */ /* 0x000fea0003800200 */
.L_x_210:
        /* <DEDUP_REMOVED lines=24> */
.L_x_213:
[----:B------:R-:W-:Y:S05]  /*4d80*/  BSYNC.RECONVERGENT B1 ;  /* 0x0000000000017941 */ /* 0x000fea0003800200 */
.L_x_212:
        /* <DEDUP_REMOVED lines=24> */
.L_x_215:
[----:B------:R-:W-:Y:S05]  /*4f10*/  BSYNC.RECONVERGENT B1 ;  /* 0x0000000000017941 */ /* 0x000fea0003800200 */
.L_x_214:
[----:B0-----:R0:W0:Y:S01]  /*4f20*/  SHFL.DOWN PT, R2, R3, 0x10, 0x1f ;  /* 0x0a001f0003027f89 */ /* 0x00102200000e0000 */
[----:B------:R-:W-:Y:S01]  /*4f30*/  BSSY.RECONVERGENT B1, `(.L_x_216) ;  /* 0x0000017000017945 */ /* 0x000fe20003800200 */
[----:B--2---:R-:W-:Y:S02]  /*4f40*/  IMAD.MOV.U32 R6, RZ, RZ, R3 ;  /* 0x000000ffff067224 */ /* 0x004fe400078e0003 */
[----:B------:R2:W0:Y:S01]  /*4f50*/  SHFL.DOWN PT, R9, R4, 0x10, 0x1f ;  /* 0x0a001f0004097f89 */ /* 0x00042200000e0000 */
[----:B------:R-:W-:Y:S02]  /*4f60*/  IMAD.MOV.U32 R7, RZ, RZ, R4 ;  /* 0x000000ffff077224 */ /* 0x000fe400078e0004 */
[----:B----4-:R-:W-:Y:S01]  /*4f70*/  IMAD.MOV.U32 R8, RZ, RZ, R5 ;  /* 0x000000ffff087224 */ /* 0x010fe200078e0005 */
        /* <DEDUP_REMOVED lines=18> */
.L_x_217:
[----:B------:R-:W-:Y:S05]  /*50a0*/  BSYNC.RECONVERGENT B1 ;  /* 0x0000000000017941 */ /* 0x000fea0003800200 */
.L_x_216:
        /* <DEDUP_REMOVED lines=12> */
.L_x_219:
[----:B------:R-:W-:Y:S05]  /*5170*/  BSYNC.RECONVERGENT B1 ;  /* 0x0000000000017941 */ /* 0x000fea0003800200 */
.L_x_218:
[----:B------:R-:W-:Y:S01]  /*5180*/  BAR.SYNC.DEFER_BLOCKING 0x0 ;  /* 0x0000000000007b1d */ /* 0x000fe20000010000 */
[----:B------:R-:W-:-:S13]  /*5190*/  ISETP.NE.AND P2, PT, R11, RZ, PT ;  /* 0x000000ff0b00720c */ /* 0x000fda0003f45270 */
[----:B------:R-:W-:Y:S05]  /*51a0*/  @P2 BRA `(.L_x_149) ;  /* 0x0000000800342947 */ /* 0x000fea0003800000 */
[----:B0---4-:R-:W0:Y:S01]  /*51b0*/  S2R R3, SR_CgaCtaId ;  /* 0x0000000000037919 */ /* 0x011e220000008800 */
[----:B------:R-:W-:Y:S01]  /*51c0*/  MOV R2, 0x400 ;  /* 0x0000040000027802 */ /* 0x000fe20000000f00 */
[----:B------:R-:W-:Y:S03]  /*51d0*/  BSSY.RECONVERGENT B1, `(.L_x_220) ;  /* 0x0000016000017945 */ /* 0x000fe60003800200 */
[----:B0-----:R-:W-:-:S05]  /*51e0*/  LEA R25, R3, R2, 0x18 ;  /* 0x0000000203197211 */ /* 0x001fca00078ec0ff */
[----:B------:R-:W0:Y:S04]  /*51f0*/  LDS R3, [R25+0x18] ;  /* 0x0000180019037984 */ /* 0x000e280000000800 */
[----:B--2---:R-:W2:Y:S04]  /*5200*/  LDS.64 R4, [R25+0x20] ;  /* 0x0000200019047984 */ /* 0x004ea80000000a00 */
        /* <DEDUP_REMOVED lines=18> */
.L_x_221:
[----:B------:R-:W-:Y:S05]  /*5330*/  BSYNC.RECONVERGENT B1 ;  /* 0x0000000000017941 */ /* 0x000fea0003800200 */
.L_x_220:
        /* <DEDUP_REMOVED lines=10> */
[----:B------:R0:W1:Y:S04]  /*53e0*/  LDS.64 R10, [R25+0x60] ;  /* 0x00006000190a7984 */ /* 0x0000680000000a00 */
[----:B---3--:R3:W1:Y:S04]  /*53f0*/  LDS.64 R12, [R25+0x70] ;  /* 0x00007000190c7984 */ /* 0x0086680000000a00 */
        /* <DEDUP_REMOVED lines=15> */
.L_x_223:
[----:B------:R-:W-:Y:S05]  /*54f0*/  BSYNC.RECONVERGENT B1 ;  /* 0x0000000000017941 */ /* 0x000fea0003800200 */
.L_x_222:
        /* <DEDUP_REMOVED lines=17> */
.L_x_225:
[----:B------:R-:W-:Y:S05]  /*5610*/  BSYNC.RECONVERGENT B1 ;  /* 0x0000000000017941 */ /* 0x000fea0003800200 */
.L_x_224:
        /* <DEDUP_REMOVED lines=17> */
.L_x_227:
[----:B------:R-:W-:Y:S05]  /*5730*/  BSYNC.RECONVERGENT B1 ;  /* 0x0000000000017941 */ /* 0x000fea0003800200 */
.L_x_226:
        /* <DEDUP_REMOVED lines=17> */
.L_x_229:
[----:B------:R-:W-:Y:S05]  /*5850*/  BSYNC.RECONVERGENT B1 ;  /* 0x0000000000017941 */ /* 0x000fea0003800200 */
.L_x_228:
        /* <DEDUP_REMOVED lines=17> */
.L_x_231:
[----:B------:R-:W-:Y:S05]  /*5970*/  BSYNC.RECONVERGENT B1 ;  /* 0x0000000000017941 */ /* 0x000fea0003800200 */
.L_x_230:
        /* <DEDUP_REMOVED lines=16> */
.L_x_149:
[----:B------:R-:W-:Y:S05]  /*5a80*/  BSYNC.RECONVERGENT B0 ;  /* 0x0000000000007941 */ /* 0x000fea0003800200 */
.L_x_116:
[----:B------:R-:W-:Y:S05]  /*5a90*/  @P2 EXIT ;  /* 0x000000000000294d */ /* 0x000fea0003800000 */
[----:B0-234-:R-:W0:Y:S01]  /*5aa0*/  LDC.64 R2, c[0x0][0x390] ;  /* 0x0000e400ff027b82 */ /* 0x01de220000000a00 */
[----:B------:R-:W-:Y:S02]  /*5ab0*/  IMAD.MOV.U32 R9, RZ, RZ, R8 ;  /* 0x000000ffff097224 */ /* 0x000fe400078e0008 */
[----:B------:R-:W-:Y:S02]  /*5ac0*/  IMAD.MOV.U32 R8, RZ, RZ, R7 ;  /* 0x000000ffff087224 */ /* 0x000fe400078e0007 */
[----:B0-----:R-:W-:-:S05]  /*5ad0*/  IMAD.WIDE.U32 R2, R0, 0x10, R2 ;  /* 0x0000001000027825 */ /* 0x001fca00078e0002 */
[----:B------:R-:W-:Y:S04]  /*5ae0*/  STG.E.64 desc[UR10][R2.64+0x8], R8 ;  /* 0x0000080802007986 */ /* 0x000fe8000c101b0a */
[----:B------:R-:W-:Y:S01]  /*5af0*/  STG.E desc[UR10][R2.64], R6 ;  /* 0x0000000602007986 */ /* 0x000fe2000c10190a */
[----:B------:R-:W-:Y:S05]  /*5b00*/  EXIT ;  /* 0x000000000000794d */ /* 0x000fea0003800000 */
.L_x_232:
        /* <DEDUP_REMOVED lines=15> */
.L_x_710:


//--------------------- .text._ZN6thrust24THRUST_300001_SM_1000_NS8cuda_cub4core6detail13_kernel_agentINS1_8__reduce11ReduceAgentINS0_12zip_iteratorIN4cuda3std3__45tupleIJNS0_6detail15normal_iteratorINS0_10device_ptrIfEEEENS0_17counting_iteratorIlNS0_11use_defaultESI_SI_EEEEEEEPNSB_IJflEEESM_lNS1_9__extrema9arg_max_fIflNSA_4lessIfEEEEEEJSL_SN_lSS_EEEvDpT0_ --------------------------
	.section	.text._ZN6thrust24THRUST_300001_SM_1000_NS8cuda_cub4core6detail13_kernel_agentINS1_8__reduce11ReduceAgentINS0_12zip_iteratorIN4cuda3std3__45tupleIJNS0_6detail15normal_iteratorINS0_10device_ptrIfEEEENS0_17counting_iteratorIlNS0_11use_defaultESI_SI_EEEEEEEPNSB_IJflEEESM_lNS1_9__extrema9arg_max_fIflNSA_4lessIfEEEEEEJSL_SN_lSS_EEEvDpT0_,"ax",@progbits
	.align	128
        .global         _ZN6thrust24THRUST_300001_SM_1000_NS8cuda_cub4core6detail13_kernel_agentINS1_8__reduce11ReduceAgentINS0_12zip_iteratorIN4cuda3std3__45tupleIJNS0_6detail15normal_iteratorINS0_10device_ptrIfEEEENS0_17counting_iteratorIlNS0_11use_defaultESI_SI_EEEEEEEPNSB_IJflEEESM_lNS1_9__extrema9arg_max_fIflNSA_4lessIfEEEEEEJSL_SN_lSS_EEEvDpT0_
        .type           _ZN6thrust24THRUST_300001_SM_1000_NS8cuda_cub4core6detail13_kernel_agentINS1_8__reduce11ReduceAgentINS0_12zip_iteratorIN4cuda3std3__45tupleIJNS0_6detail15normal_iteratorINS0_10device_ptrIfEEEENS0_17counting_iteratorIlNS0_11use_defaultESI_SI_EEEEEEEPNSB_IJflEEESM_lNS1_9__extrema9arg_max_fIflNSA_4lessIfEEEEEEJSL_SN_lSS_EEEvDpT0_,@function
        .size           _ZN6thrust24THRUST_300001_SM_1000_NS8cuda_cub4core6detail13_kernel_agentINS1_8__reduce11ReduceAgentINS0_12zip_iteratorIN4cuda3std3__45tupleIJNS0_6detail15normal_iteratorINS0_10device_ptrIfEEEENS0_17counting_iteratorIlNS0_11use_defaultESI_SI_EEEEEEEPNSB_IJflEEESM_lNS1_9__extrema9arg_max_fIflNSA_4lessIfEEEEEEJSL_SN_lSS_EEEvDpT0_,(.L_x_711 - _ZN6thrust24THRUST_300001_SM_1000_NS8cuda_cub4core6detail13_kernel_agentINS1_8__reduce11ReduceAgentINS0_12zip_iteratorIN4cuda3std3__45tupleIJNS0_6detail15normal_iteratorINS0_10device_ptrIfEEEENS0_17counting_iteratorIlNS0_11use_defaultESI_SI_EEEEEEEPNSB_IJflEEESM_lNS1_9__extrema9arg_max_fIflNSA_4lessIfEEEEEEJSL_SN_lSS_EEEvDpT0_)
        .other          _ZN6thrust24THRUST_300001_SM_1000_NS8cuda_cub4core6detail13_kernel_agentINS1_8__reduce11ReduceAgentINS0_12zip_iteratorIN4cuda3std3__45tupleIJNS0_6detail15normal_iteratorINS0_10device_ptrIfEEEENS0_17counting_iteratorIlNS0_11use_defaultESI_SI_EEEEEEEPNSB_IJflEEESM_lNS1_9__extrema9arg_max_fIflNSA_4lessIfEEEEEEJSL_SN_lSS_EEEvDpT0_,@"STO_CUDA_ENTRY STV_DEFAULT"
_ZN6thrust24THRUST_300001_SM_1000_NS8cuda_cub4core6detail13_kernel_agentINS1_8__reduce11ReduceAgentINS0_12zip_iteratorIN4cuda3std3__45tupleIJNS0_6detail15normal_iteratorINS0_10device_ptrIfEEEENS0_17counting_iteratorIlNS0_11use_defaultESI_SI_EEEEEEEPNSB_IJflEEESM_lNS1_9__extrema9arg_max_fIflNSA_4lessIfEEEEEEJSL_SN_lSS_EEEvDpT0_:
.text._ZN6thrust24THRUST_300001_SM_1000_NS8cuda_cub4core6detail13_kernel_agentINS1_8__reduce11ReduceAgentINS0_12zip_iteratorIN4cuda3std3__45tupleIJNS0_6detail15normal_iteratorINS0_10device_ptrIfEEEENS0_17counting_iteratorIlNS0_11use_defaultESI_SI_EEEEEEEPNSB_IJflEEESM_lNS1_9__extrema9arg_max_fIflNSA_4lessIfEEEEEEJSL_SN_lSS_EEEvDpT0_:
[----:B------:R-:W-:Y:S01]  /*0000*/  LDC R1, c[0x0][0x37c] ;  /* 0x0000df00ff017b82 */ /* 0x000fe20000000800 */
[----:B------:R-:W0:Y:S02]  /*0010*/  LDCU.64 UR4, c[0x0][0x398] ;  /* 0x00007300ff0477ac */ /* 0x000e240008000a00 */
[----:B0-----:R-:W-:-:S04]  /*0020*/  ISETP.NE.U32.AND P0, PT, RZ, UR4, PT ;  /* 0x00000004ff007c0c */ /* 0x001fc8000bf05070 */
[----:B------:R-:W-:-:S13]  /*0030*/  ISETP.NE.AND.EX P0, PT, RZ, UR5, PT, P0 ;  /* 0x00000005ff007c0c */ /* 0x000fda000bf05300 */
[----:B------:R-:W-:Y:S05]  /*0040*/  @!P0 EXIT ;  /* 0x000000000000894d */ /* 0x000fea0003800000 */
[----:B------:R-:W-:Y:S01]  /*0050*/  UISETP.GT.U32.AND UP0, UPT, UR4, 0x4ff, UPT ;  /* 0x000004ff0400788c */ /* 0x000fe2000bf04070 */
[----:B------:R-:W-:Y:S01]  /*0060*/  BSSY.RECONVERGENT B0, `(.L_x_233) ;  /* 0x0000558000007945 */ /* 0x000fe20003800200 */
[----:B------:R-:W0:Y:S02]  /*0070*/  LDCU.64 UR8, c[0x0][0x358] ;  /* 0x00006b00ff0877ac */ /* 0x000e240008000a00 */
[----:B------:R-:W-:-:S09]  /*0080*/  UISETP.GT.AND.EX UP0, UPT, UR5, URZ, UPT, UP0 ;  /* 0x000000ff0500728c */ /* 0x000fd2000bf04300 */
[----:B------:R-:W-:Y:S05]  /*0090*/  BRA.U UP0, `(.L_x_234) ;  /* 0x0000003100a87547 */ /* 0x000fea000b800000 */
[----:B------:R-:W1:Y:S01]  /*00a0*/  S2R R0, SR_TID.X ;  /* 0x0000000000007919 */ /* 0x000e620000002100 */
[----:B------:R-:W2:Y:S01]  /*00b0*/  LDCU UR5, c[0x0][0x398] ;  /* 0x00007300ff0577ac */ /* 0x000ea20008000800 */
[----:B------:R-:W-:Y:S01]  /*00c0*/  BSSY.RECONVERGENT B1, `(.L_x_235) ;  /* 0x000000d000017945 */ /* 0x000fe20003800200 */
[----:B------:R-:W-:Y:S01]  /*00d0*/  CS2R R6, SRZ ;  /* 0x0000000000067805 */ /* 0x000fe2000001ff00 */
[----:B------:R-:W-:Y:S01]  /*00e0*/  IMAD.MOV.U32 R8, RZ, RZ, RZ ;  /* 0x000000ffff087224 */ /* 0x000fe200078e00ff */
[----:B-1----:R-:W-:Y:S01]  /*00f0*/  ISETP.GE.AND P0, PT, R0, UR4, PT ;  /* 0x0000000400007c0c */ /* 0x002fe2000bf06270 */
[----:B------:R-:W-:-:S12]  /*0100*/  IMAD.MOV.U32 R9, RZ, RZ, R0 ;  /* 0x000000ffff097224 */ /* 0x000fd800078e0000 */
[----:B--2---:R-:W-:Y:S05]  /*0110*/  @P0 BRA `(.L_x_236) ;  /* 0x00000000001c0947 */ /* 0x004fea0003800000 */
[----:B------:R-:W1:Y:S01]  /*0120*/  LDC.64 R2, c[0x0][0x380] ;  /* 0x0000e000ff027b82 */ /* 0x000e620000000a00 */
[----:B------:R-:W2:Y:S01]  /*0130*/  LDCU.64 UR6, c[0x0][0x388] ;  /* 0x00007100ff0677ac */ /* 0x000ea20008000a00 */
[----:B-1----:R-:W-:-:S05]  /*0140*/  IMAD.WIDE.U32 R2, R0, 0x4, R2 ;  /* 0x0000000400027825 */ /* 0x002fca00078e0002 */
[----:B0-----:R1:W5:Y:S01]  /*0150*/  LDG.E R6, desc[UR8][R2.64] ;  /* 0x0000000802067981 */ /* 0x001362000c1e1900 */
[C---:B--2---:R-:W-:Y:S01]  /*0160*/  IADD3 R7, P0, PT, R0.reuse, UR6, RZ ;  /* 0x0000000600077c10 */ /* 0x044fe2000ff1e0ff */
[----:B------:R-:W-:-:S04]  /*0170*/  VIADD R9, R0, 0x100 ;  /* 0x0000010000097836 */ /* 0x000fc80000000000 */
[----:B------:R-:W-:-:S08]  /*0180*/  IMAD.X R8, RZ, RZ, UR7, P0 ;  /* 0x00000007ff087e24 */ /* 0x000fd000080e06ff */
.L_x_236:
[----:B0-----:R-:W-:Y:S05]  /*0190*/  BSYNC.RECONVERGENT B1 ;  /* 0x0000000000017941 */ /* 0x001fea0003800200 */
.L_x_235:
        /* <DEDUP_REMOVED lines=10> */
[----:B------:R-:W1:Y:S01]  /*0240*/  LDCU.64 UR6, c[0x0][0x388] ;  /* 0x00007100ff0677ac */ /* 0x000e620008000a00 */
[----:B------:R-:W-:-:S04]  /*0250*/  LEA.HI R4, R11, 0x1, RZ, 0x18 ;  /* 0x000000010b047811 */ /* 0x000fc800078fc0ff */
[----:B------:R-:W-:-:S05]  /*0260*/  LOP3.LUT R4, R4, 0x3, RZ, 0xc0, !PT ;  /* 0x0000000304047812 */ /* 0x000fca00078ec0ff */
[----:B------:R-:W-:Y:S01]  /*0270*/  IMAD.MOV R4, RZ, RZ, -R4 ;  /* 0x000000ffff047224 */ /* 0x000fe200078e0a04 */
[C---:B-1----:R-:W-:Y:S01]  /*0280*/  IADD3 R5, P0, PT, R9.reuse, UR6, RZ ;  /* 0x0000000609057c10 */ /* 0x042fe2000ff1e0ff */
[----:B0-----:R-:W-:-:S04]  /*0290*/  IMAD.WIDE.U32 R2, R9, 0x4, R2 ;  /* 0x0000000409027825 */ /* 0x001fc800078e0002 */
[----:B------:R-:W-:-:S08]  /*02a0*/  IMAD.X R10, RZ, RZ, UR7, P0 ;  /* 0x00000007ff0a7e24 */ /* 0x000fd000080e06ff */
.L_x_243:
[----:B------:R0:W2:Y:S01]  /*02b0*/  LDG.E R15, desc[UR8][R2.64] ;  /* 0x00000008020f7981 */ /* 0x0000a2000c1e1900 */
[----:B------:R-:W-:Y:S01]  /*02c0*/  VIADD R4, R4, 0x1 ;  /* 0x0000000104047836 */ /* 0x000fe20000000000 */
[----:B------:R-:W-:Y:S01]  /*02d0*/  BSSY.RECONVERGENT B3, `(.L_x_241) ;  /* 0x0000016000037945 */ /* 0x000fe20003800200 */
[----:B------:R-:W-:Y:S02]  /*02e0*/  IMAD.MOV.U32 R14, RZ, RZ, R7 ;  /* 0x000000ffff0e7224 */ /* 0x000fe400078e0007 */
[----:B------:R-:W-:Y:S01]  /*02f0*/  IMAD.MOV.U32 R13, RZ, RZ, R8 ;  /* 0x000000ffff0d7224 */ /* 0x000fe200078e0008 */
[----:B------:R-:W-:Y:S01]  /*0300*/  ISETP.NE.AND P2, PT, R4, RZ, PT ;  /* 0x000000ff0400720c */ /* 0x000fe20003f45270 */
[----:B-----5:R-:W-:Y:S02]  /*0310*/  IMAD.MOV.U32 R12, RZ, RZ, R6 ;  /* 0x000000ffff0c7224 */ /* 0x020fe400078e0006 */
[----:B------:R-:W-:Y:S01]  /*0320*/  IMAD.MOV.U32 R7, RZ, RZ, R5 ;  /* 0x000000ffff077224 */ /* 0x000fe200078e0005 */
[----:B0-----:R-:W-:Y:S01]  /*0330*/  IADD3 R2, P3, PT, R2, 0x400, RZ ;  /* 0x0000040002027810 */ /* 0x001fe20007f7e0ff */
        /* <DEDUP_REMOVED lines=15> */
.L_x_242:
[----:B------:R-:W-:Y:S05]  /*0430*/  BSYNC.RECONVERGENT B3 ;  /* 0x0000000000037941 */ /* 0x000fea0003800200 */
.L_x_241:
[----:B------:R-:W-:Y:S01]  /*0440*/  IADD3 R5, P0, PT, R5, 0x100, RZ ;  /* 0x0000010005057810 */ /* 0x000fe20007f1e0ff */
[----:B------:R-:W-:Y:S02]  /*0450*/  VIADD R9, R9, 0x100 ;  /* 0x0000010009097836 */ /* 0x000fe40000000000 */
[----:B------:R-:W-:Y:S02]  /*0460*/  IMAD.X R3, RZ, RZ, R3, P3 ;  /* 0x000000ffff037224 */ /* 0x000fe400018e0603 */
[----:B------:R-:W-:Y:S01]  /*0470*/  IMAD.X R10, RZ, RZ, R10, P0 ;  /* 0x000000ffff0a7224 */ /* 0x000fe200000e060a */
[----:B------:R-:W-:Y:S07]  /*0480*/  @P2 BRA `(.L_x_243) ;  /* 0xfffffffc00882947 */ /* 0x000fee000383ffff */
.L_x_240:
[----:B------:R-:W-:Y:S05]  /*0490*/  BSYNC.RECONVERGENT B2 ;  /* 0x0000000000027941 */ /* 0x000fea0003800200 */
.L_x_239:
[----:B------:R-:W-:-:S13]  /*04a0*/  ISETP.GE.U32.AND P0, PT, R11, 0x300, PT ;  /* 0x000003000b00780c */ /* 0x000fda0003f06070 */
[----:B------:R-:W-:Y:S05]  /*04b0*/  @!P0 BRA `(.L_x_238) ;  /* 0x00000004007c8947 */ /* 0x000fea0003800000 */
[----:B------:R-:W0:Y:S01]  /*04c0*/  LDC.64 R4, c[0x0][0x380] ;  /* 0x0000e000ff047b82 */ /* 0x000e220000000a00 */
[----:B------:R-:W-:-:S07]  /*04d0*/  VIADD R10, R9, 0x200 ;  /* 0x00000200090a7836 */ /* 0x000fce0000000000 */
[----:B------:R-:W1:Y:S02]  /*04e0*/  LDC.64 R2, c[0x0][0x388] ;  /* 0x0000e200ff027b82 */ /* 0x000e640000000a00 */
.L_x_252:
[----:B------:R-:W-:-:S04]  /*04f0*/  VIADD R15, R10, 0xfffffe00 ;  /* 0xfffffe000a0f7836 */ /* 0x000fc80000000000 */
[----:B0-----:R-:W-:-:S05]  /*0500*/  IMAD.WIDE R12, R15, 0x4, R4 ;  /* 0x000000040f0c7825 */ /* 0x001fca00078e0204 */
[----:B------:R-:W2:Y:S04]  /*0510*/  LDG.E R21, desc[UR8][R12.64] ;  /* 0x000000080c157981 */ /* 0x000ea8000c1e1900 */
[----:B-----5:R0:W5:Y:S04]  /*0520*/  LDG.E R23, desc[UR8][R12.64+0x400] ;  /* 0x000400080c177981 */ /* 0x020168000c1e1900 */
[----:B------:R0:W5:Y:S04]  /*0530*/  LDG.E R9, desc[UR8][R12.64+0x800] ;  /* 0x000800080c097981 */ /* 0x000168000c1e1900 */
[----:B------:R0:W5:Y:S01]  /*0540*/  LDG.E R11, desc[UR8][R12.64+0xc00] ;  /* 0x000c00080c0b7981 */ /* 0x000162000c1e1900 */
[C---:B-1----:R-:W-:Y:S01]  /*0550*/  IADD3 R18, P1, PT, R15.reuse, R2, RZ ;  /* 0x000000020f127210 */ /* 0x042fe20007f3e0ff */
[----:B------:R-:W-:Y:S03]  /*0560*/  BSSY.RECONVERGENT B2, `(.L_x_244) ;  /* 0x0000013000027945 */ /* 0x000fe60003800200 */
[----:B------:R-:W-:Y:S01]  /*0570*/  LEA.HI.X.SX32 R19, R15, R3, 0x1, P1 ;  /* 0x000000030f137211 */ /* 0x000fe200008f0eff */
[----:B------:R-:W-:-:S02]  /*0580*/  VIADD R15, R10, 0xffffff00 ;  /* 0xffffff000a0f7836 */ /* 0x000fc40000000000 */
        /* <DEDUP_REMOVED lines=16> */
.L_x_245:
[----:B------:R-:W-:Y:S05]  /*0690*/  BSYNC.RECONVERGENT B2 ;  /* 0x0000000000027941 */ /* 0x000fea0003800200 */
.L_x_244:
[----:B-----5:R-:W-:Y:S01]  /*06a0*/  FSETP.GEU.AND P0, PT, R14, R23, PT ;  /* 0x000000170e00720b */ /* 0x020fe20003f0e000 */
[----:B------:R-:W-:Y:S01]  /*06b0*/  BSSY.RECONVERGENT B2, `(.L_x_246) ;  /* 0x0000013000027945 */ /* 0x000fe20003800200 */
[C---:B------:R-:W-:Y:S01]  /*06c0*/  IADD3 R13, P1, PT, R15.reuse, R2, RZ ;  /* 0x000000020f0d7210 */ /* 0x040fe20007f3e0ff */
[----:B------:R-:W-:Y:S02]  /*06d0*/  VIADD R7, R10, 0x100 ;  /* 0x000001000a077836 */ /* 0x000fe40000000000 */
[----:B------:R-:W-:Y:S01]  /*06e0*/  IMAD.MOV.U32 R6, RZ, RZ, R23 ;  /* 0x000000ffff067224 */ /* 0x000fe200078e0017 */
[----:B------:R-:W-:Y:S01]  /*06f0*/  LEA.HI.X.SX32 R12, R15, R3, 0x1, P1 ;  /* 0x000000030f0c7211 */ /* 0x000fe200008f0eff */
        /* <DEDUP_REMOVED lines=14> */
.L_x_247:
[----:B------:R-:W-:Y:S05]  /*07e0*/  BSYNC.RECONVERGENT B2 ;  /* 0x0000000000027941 */ /* 0x000fea0003800200 */
.L_x_246:
[----:B------:R-:W-:Y:S01]  /*07f0*/  FSETP.GEU.AND P0, PT, R6, R9, PT ;  /* 0x000000090600720b */ /* 0x000fe20003f0e000 */
[----:B------:R-:W-:Y:S01]  /*0800*/  BSSY.RECONVERGENT B2, `(.L_x_248) ;  /* 0x0000013000027945 */ /* 0x000fe20003800200 */
[CC--:B------:R-:W-:Y:S01]  /*0810*/  IADD3 R17, P1, PT, R10.reuse, R2.reuse, RZ ;  /* 0x000000020a117210 */ /* 0x0c0fe20007f3e0ff */
[----:B------:R-:W-:Y:S01]  /*0820*/  IMAD.MOV.U32 R12, RZ, RZ, R9 ;  /* 0x000000ffff0c7224 */ /* 0x000fe200078e0009 */
[----:B------:R-:W-:Y:S02]  /*0830*/  IADD3 R18, P2, PT, R7, R2, RZ ;  /* 0x0000000207127210 */ /* 0x000fe40007f5e0ff */
        /* <DEDUP_REMOVED lines=15> */
.L_x_249:
[----:B------:R-:W-:Y:S05]  /*0930*/  BSYNC.RECONVERGENT B2 ;  /* 0x0000000000027941 */ /* 0x000fea0003800200 */
.L_x_248:
[----:B------:R-:W-:Y:S01]  /*0940*/  FSETP.GEU.AND P0, PT, R12, R11, PT ;  /* 0x0000000b0c00720b */ /* 0x000fe20003f0e000 */
[----:B------:R-:W-:Y:S01]  /*0950*/  BSSY.RECONVERGENT B2, `(.L_x_250) ;  /* 0x0000011000027945 */ /* 0x000fe20003800200 */
[----:B------:R-:W-:Y:S01]  /*0960*/  LEA.HI.X.SX32 R9, R7, R3, 0x1, P2 ;  /* 0x0000000307097211 */ /* 0x000fe200010f0eff */
        /* <DEDUP_REMOVED lines=15> */
.L_x_251:
[----:B------:R-:W-:Y:S05]  /*0a60*/  BSYNC.RECONVERGENT B2 ;  /* 0x0000000000027941 */ /* 0x000fea0003800200 */
.L_x_250:
[C---:B------:R-:W-:Y:S02]  /*0a70*/  VIADD R9, R10.reuse, 0x200 ;  /* 0x000002000a097836 */ /* 0x040fe40000000000 */
[----:B------:R-:W-:-:S03]  /*0a80*/  VIADD R10, R10, 0x400 ;  /* 0x000004000a0a7836 */ /* 0x000fc60000000000 */
[----:B------:R-:W-:-:S13]  /*0a90*/  ISETP.GE.AND P0, PT, R9, UR5, PT ;  /* 0x0000000509007c0c */ /* 0x000fda000bf06270 */
[----:B------:R-:W-:Y:S05]  /*0aa0*/  @!P0 BRA `(.L_x_252) ;  /* 0xfffffff800908947 */ /* 0x000fea000383ffff */
.L_x_238:
[----:B------:R-:W-:Y:S05]  /*0ab0*/  BSYNC.RECONVERGENT B1 ;  /* 0x0000000000017941 */ /* 0x000fea0003800200 */
.L_x_237:
[----:B------:R-:W0:Y:S02]  /*0ac0*/  LDCU UR6, c[0x0][0x398] ;  /* 0x00007300ff0677ac */ /* 0x000e240008000800 */
[----:B0-----:R-:W-:-:S09]  /*0ad0*/  UISETP.GE.AND UP0, UPT, UR6, 0x100, UPT ;  /* 0x000001000600788c */ /* 0x001fd2000bf06270 */
[----:B------:R-:W-:Y:S05]  /*0ae0*/  BRA.U !UP0, `(.L_x_253) ;  /* 0x00000011088c7547 */ /* 0x000fea000b800000 */
[----:B------:R-:W0:Y:S01]  /*0af0*/  S2R R11, SR_LANEID ;  /* 0x00000000000b7919 */ /* 0x000e220000000000 */
[----:B------:R-:W-:Y:S01]  /*0b00*/  BSSY.RECONVERGENT B1, `(.L_x_254) ;  /* 0x000001b000017945 */ /* 0x000fe20003800200 */
[----:B------:R-:W-:Y:S01]  /*0b10*/  IMAD.MOV.U32 R9, RZ, RZ, R7 ;  /* 0x000000ffff097224 */ /* 0x000fe200078e0007 */
[----:B-1---5:R1:W2:Y:S01]  /*0b20*/  SHFL.DOWN PT, R3, R6, 0x1, 0x1f ;  /* 0x08201f0006037f89 */ /* 0x0222a200000e0000 */
        /* <DEDUP_REMOVED lines=24> */
.L_x_255:
[----:B------:R-:W-:Y:S05]  /*0cb0*/  BSYNC.RECONVERGENT B1 ;  /* 0x0000000000017941 */ /* 0x000fea0003800200 */
.L_x_254:
[C---:B------:R-:W-:Y:S01]  /*0cc0*/  ISETP.GT.AND P5, PT, R11.reuse, 0x17, PT ;  /* 0x000000170b00780c */ /* 0x040fe20003fa4270 */
[----:B------:R0:W1:Y:S01]  /*0cd0*/  SHFL.DOWN PT, R7, R2, 0x2, 0x1f ;  /* 0x08401f0002077f89 */ /* 0x00006200000e0000 */
[C---:B------:R-:W-:Y:S01]  /*0ce0*/  ISETP.GT.AND P4, PT, R11.reuse, 0xf, PT ;  /* 0x0000000f0b00780c */ /* 0x040fe20003f84270 */
[----:B------:R-:W-:Y:S01]  /*0cf0*/  BSSY.RECONVERGENT B1, `(.L_x_256) ;  /* 0x0000018000017945 */ /* 0x000fe20003800200 */
[----:B------:R-:W-:Y:S01]  /*0d00*/  ISETP.NE.AND P2, PT, R11, RZ, PT ;  /* 0x000000ff0b00720c */ /* 0x000fe20003f45270 */
[----:B------:R0:W2:Y:S01]  /*0d10*/  SHFL.DOWN PT, R6, R9, 0x2, 0x1f ;  /* 0x08401f0009067f89 */ /* 0x0000a200000e0000 */
[----:B------:R-:W-:Y:S02]  /*0d20*/  IMAD.MOV.U32 R4, RZ, RZ, R9 ;  /* 0x000000ffff047224 */ /* 0x000fe400078e0009 */
[----:B------:R-:W-:Y:S01]  /*0d30*/  IMAD.MOV.U32 R5, RZ, RZ, R10 ;  /* 0x000000ffff057224 */ /* 0x000fe200078e000a */
[----:B------:R0:W3:Y:S01]  /*0d40*/  SHFL.DOWN PT, R11, R10, 0x2, 0x1f ;  /* 0x08401f000a0b7f89 */ /* 0x0000e200000e0000 */
[----:B------:R-:W-:Y:S01]  /*0d50*/  IMAD.MOV.U32 R3, RZ, RZ, R2 ;  /* 0x000000ffff037224 */ /* 0x000fe200078e0002 */
[----:B------:R-:W-:Y:S06]  /*0d60*/  @P1 BRA `(.L_x_257) ;  /* 0x0000000000401947 */ /* 0x000fec0003800000 */
        /* <DEDUP_REMOVED lines=16> */
.L_x_257:
[----:B------:R-:W-:Y:S05]  /*0e70*/  BSYNC.RECONVERGENT B1 ;  /* 0x0000000000017941 */ /* 0x000fea0003800200 */
.L_x_256:
[----:B------:R4:W3:Y:S01]  /*0e80*/  SHFL.DOWN PT, R8, R3, 0x4, 0x1f ;  /* 0x08801f0003087f89 */ /* 0x0008e200000e0000 */
[----:B------:R-:W-:Y:S01]  /*0e90*/  BSSY.RECONVERGENT B1, `(.L_x_258) ;  /* 0x0000017000017945 */ /* 0x000fe20003800200 */
[----:B--2---:R-:W-:Y:S02]  /*0ea0*/  IMAD.MOV.U32 R6, RZ, RZ, R4 ;  /* 0x000000ffff067224 */ /* 0x004fe400078e0004 */
[----:B0-----:R4:W0:Y:S01]  /*0eb0*/  SHFL.DOWN PT, R9, R4, 0x4, 0x1f ;  /* 0x08801f0004097f89 */ /* 0x00182200000e0000 */
[----:B-1----:R-:W-:Y:S02]  /*0ec0*/  IMAD.MOV.U32 R7, RZ, RZ, R5 ;  /* 0x000000ffff077224 */ /* 0x002fe400078e0005 */
[----:B------:R-:W-:Y:S01]  /*0ed0*/  IMAD.MOV.U32 R2, RZ, RZ, R3 ;  /* 0x000000ffff027224 */ /* 0x000fe200078e0003 */
[----:B------:R4:W1:Y:S01]  /*0ee0*/  SHFL.DOWN PT, R10, R5, 0x4, 0x1f ;  /* 0x08801f00050a7f89 */ /* 0x00086200000e0000 */
[----:B------:R-:W-:Y:S05]  /*0ef0*/  @P3 BRA `(.L_x_259) ;  /* 0x0000000000403947 */ /* 0x000fea0003800000 */
[----:B---3--:R-:W-:Y:S01]  /*0f00*/  FSETP.GEU.AND P0, PT, R3, R8, PT ;  /* 0x000000080300720b */ /* 0x008fe20003f0e000 */
        /* <DEDUP_REMOVED lines=15> */
.L_x_259:
[----:B------:R-:W-:Y:S05]  /*1000*/  BSYNC.RECONVERGENT B1 ;  /* 0x0000000000017941 */ /* 0x000fea0003800200 */
.L_x_258:
[----:B0-----:R0:W2:Y:S01]  /*1010*/  SHFL.DOWN PT, R9, R2, 0x8, 0x1f ;  /* 0x09001f0002097f89 */ /* 0x0010a200000e0000 */
[----:B------:R-:W-:Y:S01]  /*1020*/  BSSY.RECONVERGENT B1, `(.L_x_260) ;  /* 0x0000017000017945 */ /* 0x000fe20003800200 */
[----:B----4-:R-:W-:Y:S02]  /*1030*/  IMAD.MOV.U32 R4, RZ, RZ, R6 ;  /* 0x000000ffff047224 */ /* 0x010fe400078e0006 */
[----:B---3--:R0:W3:Y:S01]  /*1040*/  SHFL.DOWN PT, R11, R6, 0x8, 0x1f ;  /* 0x09001f00060b7f89 */ /* 0x0080e200000e0000 */
[----:B------:R-:W-:Y:S02]  /*1050*/  IMAD.MOV.U32 R5, RZ, RZ, R7 ;  /* 0x000000ffff057224 */ /* 0x000fe400078e0007 */
[----:B------:R-:W-:Y:S01]  /*1060*/  IMAD.MOV.U32 R3, RZ, RZ, R2 ;  /* 0x000000ffff037224 */ /* 0x000fe200078e0002 */
[----:B------:R0:W4:Y:S01]  /*1070*/  SHFL.DOWN PT, R8, R7, 0x8, 0x1f ;  /* 0x09001f0007087f89 */ /* 0x00012200000e0000 */
[----:B------:R-:W-:Y:S05]  /*1080*/  @P5 BRA `(.L_x_261) ;  /* 0x0000000000405947 */ /* 0x000fea0003800000 */
[----:B--2---:R-:W-:Y:S01]  /*1090*/  FSETP.GEU.AND P0, PT, R2, R9, PT ;  /* 0x000000090200720b */ /* 0x004fe20003f0e000 */
        /* <DEDUP_REMOVED lines=15> */
.L_x_261:
[----:B------:R-:W-:Y:S05]  /*1190*/  BSYNC.RECONVERGENT B1 ;  /* 0x0000000000017941 */ /* 0x000fea0003800200 */
.L_x_260:
[----:B0-----:R0:W0:Y:S01]  /*11a0*/  SHFL.DOWN PT, R2, R3, 0x10, 0x1f ;  /* 0x0a001f0003027f89 */ /* 0x00102200000e0000 */
[----:B------:R-:W-:Y:S01]  /*11b0*/  BSSY.RECONVERGENT B1, `(.L_x_262) ;  /* 0x0000017000017945 */ /* 0x000fe20003800200 */
[----:B------:R-:W-:Y:S02]  /*11c0*/  IMAD.MOV.U32 R7, RZ, RZ, R4 ;  /* 0x000000ffff077224 */ /* 0x000fe400078e0004 */
[----:B--2---:R2:W0:Y:S01]  /*11d0*/  SHFL.DOWN PT, R9, R4, 0x10, 0x1f ;  /* 0x0a001f0004097f89 */ /* 0x00442200000e0000 */
[----:B------:R-:W-:Y:S02]  /*11e0*/  IMAD.MOV.U32 R6, RZ, RZ, R5 ;  /* 0x000000ffff067224 */ /* 0x000fe400078e0005 */
[----:B----4-:R-:W-:Y:S01]  /*11f0*/  IMAD.MOV.U32 R8, RZ, RZ, R3 ;  /* 0x000000ffff087224 */ /* 0x010fe200078e0003 */
        /* <DEDUP_REMOVED lines=18> */
.L_x_263:
[----:B------:R-:W-:Y:S05]  /*1320*/  BSYNC.RECONVERGENT B1 ;  /* 0x0000000000017941 */ /* 0x000fea0003800200 */
.L_x_262:
        /* <DEDUP_REMOVED lines=12> */
.L_x_265:
[----:B------:R-:W-:Y:S05]  /*13f0*/  BSYNC.RECONVERGENT B1 ;  /* 0x0000000000017941 */ /* 0x000fea0003800200 */
.L_x_264:
        /* <DEDUP_REMOVED lines=27> */
.L_x_268:
[----:B------:R-:W-:Y:S05]  /*15b0*/  BSYNC.RECONVERGENT B1 ;  /* 0x0000000000017941 */ /* 0x000fea0003800200 */
.L_x_267:
        /* <DEDUP_REMOVED lines=9> */
[----:B---3--:R3:W1:Y:S04]  /*1650*/  LDS.64 R10, [R24+0x50] ;  /* 0x00005000180a7984 */ /* 0x0086680000000a00 */
        /* <DEDUP_REMOVED lines=17> */
.L_x_270:
[----:B------:R-:W-:Y:S05]  /*1770*/  BSYNC.RECONVERGENT B1 ;  /* 0x0000000000017941 */ /* 0x000fea0003800200 */
.L_x_269:
        /* <DEDUP_REMOVED lines=17> */
.L_x_272:
[----:B------:R-:W-:Y:S05]  /*1890*/  BSYNC.RECONVERGENT B1 ;  /* 0x0000000000017941 */ /* 0x000fea0003800200 */
.L_x_271:
        /* <DEDUP_REMOVED lines=17> */
.L_x_274:
[----:B------:R-:W-:Y:S05]  /*19b0*/  BSYNC.RECONVERGENT B1 ;  /* 0x0000000000017941 */ /* 0x000fea0003800200 */
.L_x_273:
        /* <DEDUP_REMOVED lines=17> */
.L_x_276:
[----:B------:R-:W-:Y:S05]  /*1ad0*/  BSYNC.RECONVERGENT B1 ;  /* 0x0000000000017941 */ /* 0x000fea0003800200 */
.L_x_275:
        /* <DEDUP_REMOVED lines=17> */
.L_x_278:
[----:B------:R-:W-:Y:S05]  /*1bf0*/  BSYNC.RECONVERGENT B1 ;  /* 0x0000000000017941 */ /* 0x000fea0003800200 */
.L_x_277:
        /* <DEDUP_REMOVED lines=18> */
.L_x_253:
[----:B------:R-:W0:Y:S01]  /*1d20*/  S2R R12, SR_LANEID ;  /* 0x00000000000c7919 */ /* 0x000e220000000000 */
[----:B-1----:R-:W-:Y:S01]  /*1d30*/  LOP3.LUT R2, R0, 0x3e0, RZ, 0xc0, !PT ;  /* 0x000003e000027812 */ /* 0x002fe200078ec0ff */
[----:B------:R-:W-:Y:S01]  /*1d40*/  BSSY.RECONVERGENT B1, `(.L_x_279) ;  /* 0x0000027000017945 */ /* 0x000fe20003800200 */
[----:B------:R-:W-:Y:S02]  /*1d50*/  IMAD.MOV.U32 R14, RZ, RZ, R7 ;  /* 0x000000ffff0e7224 */ /* 0x000fe400078e0007 */
[----:B------:R-:W-:Y:S02]  /*1d60*/  IMAD.MOV.U32 R16, RZ, RZ, R8 ;  /* 0x000000ffff107224 */ /* 0x000fe400078e0008 */
[----:B------:R-:W-:Y:S01]  /*1d70*/  VIADD R3, R2, 0x20 ;  /* 0x0000002002037836 */ /* 0x000fe20000000000 */
[----:B------:R-:W-:-:S04]  /*1d80*/  LOP3.LUT R2, RZ, R2, RZ, 0x33, !PT ;  /* 0x00000002ff027212 */ /* 0x000fc800078e33ff */
[----:B------:R-:W-:Y:S01]  /*1d90*/  ISETP.GT.AND P0, PT, R3, UR6, PT ;  /* 0x0000000603007c0c */ /* 0x000fe2000bf04270 */
[----:B------:R-:W-:-:S05]  /*1da0*/  VIADD R2, R2, UR6 ;  /* 0x0000000602027c36 */ /* 0x000fca0008000000 */
[----:B------:R-:W-:-:S05]  /*1db0*/  SEL R3, R2, 0x1f, P0 ;  /* 0x0000001f02037807 */ /* 0x000fca0000000000 */
[----:B-----5:R1:W2:Y:S04]  /*1dc0*/  SHFL.DOWN PT, R5, R6, 0x1, R3 ;  /* 0x0820000006057989 */ /* 0x0202a800000e0003 */
[----:B------:R1:W3:Y:S01]  /*1dd0*/  SHFL.DOWN PT, R9, R8, 0x1, R3 ;  /* 0x0820000008097989 */ /* 0x0002e200000e0003 */
[CC--:B0-----:R-:W-:Y:S01]  /*1de0*/  ISETP.GE.AND P0, PT, R12.reuse, R3.reuse, PT ;  /* 0x000000030c00720c */ /* 0x0c1fe20003f06270 */
[C---:B------:R-:W-:Y:S01]  /*1df0*/  VIADD R4, R12.reuse, 0x4 ;  /* 0x000000040c047836 */ /* 0x040fe20000000000 */
[C---:B------:R-:W-:Y:S01]  /*1e00*/  ISETP.NE.AND P2, PT, R12.reuse, RZ, PT ;  /* 0x000000ff0c00720c */ /* 0x040fe20003f45270 */
[C---:B------:R-:W-:Y:S02]  /*1e10*/  VIADD R2, R12.reuse, 0x2 ;  /* 0x000000020c027836 */ /* 0x040fe40000000000 */
[----:B------:R-:W-:Y:S01]  /*1e20*/  VIADD R10, R12, 0x8 ;  /* 0x000000080c0a7836 */ /* 0x000fe20000000000 */
[-C--:B------:R-:W-:Y:S01]  /*1e30*/  ISETP.GT.AND P5, PT, R4, R3.reuse, PT ;  /* 0x000000030400720c */ /* 0x080fe20003fa4270 */
[----:B------:R-:W-:Y:S01]  /*1e40*/  VIADD R12, R12, 0x10 ;  /* 0x000000100c0c7836 */ /* 0x000fe20000000000 */
[----:B------:R1:W0:Y:S01]  /*1e50*/  SHFL.DOWN PT, R4, R7, 0x1, R3 ;  /* 0x0820000007047989 */ /* 0x00022200000e0003 */
[-C--:B------:R-:W-:Y:S01]  /*1e60*/  ISETP.GT.AND P1, PT, R2, R3.reuse, PT ;  /* 0x000000030200720c */ /* 0x080fe20003f24270 */
[----:B------:R-:W-:Y:S01]  /*1e70*/  IMAD.MOV.U32 R2, RZ, RZ, R6 ;  /* 0x000000ffff027224 */ /* 0x000fe200078e0006 */
[----:B------:R-:W-:-:S02]  /*1e80*/  ISETP.GT.AND P4, PT, R10, R3, PT ;  /* 0x000000030a00720c */ /* 0x000fc40003f84270 */
[----:B------:R-:W-:Y:S01]  /*1e90*/  ISETP.GT.AND P3, PT, R12, R3, PT ;  /* 0x000000030c00720c */ /* 0x000fe20003f64270 */
[----:B------:R-:W-:-:S12]  /*1ea0*/  @P0 BRA `(.L_x_280) ;  /* 0x0000000000400947 */ /* 0x000fd80003800000 */
[----:B--2---:R-:W-:Y:S01]  /*1eb0*/  FSETP.GEU.AND P0, PT, R6, R5, PT ;  /* 0x000000050600720b */ /* 0x004fe20003f0e000 */
[----:B------:R-:W-:Y:S02]  /*1ec0*/  IMAD.MOV.U32 R2, RZ, RZ, R5 ;  /* 0x000000ffff027224 */ /* 0x000fe400078e0005 */
[----:B0-----:R-:W-:Y:S02]  /*1ed0*/  IMAD.MOV.U32 R14, RZ, RZ, R4 ;  /* 0x000000ffff0e7224 */ /* 0x001fe400078e0004 */
        /* <DEDUP_REMOVED lines=13> */
.L_x_280:
[----:B------:R-:W-:Y:S05]  /*1fb0*/  BSYNC.RECONVERGENT B1 ;  /* 0x0000000000017941 */ /* 0x000fea0003800200 */
.L_x_279:
[----:B--2---:R2:W4:Y:S01]  /*1fc0*/  SHFL.DOWN PT, R5, R2, 0x2, R3 ;  /* 0x0840000002057989 */ /* 0x00452200000e0003 */
[----:B------:R-:W-:Y:S01]  /*1fd0*/  BSSY.RECONVERGENT B1, `(.L_x_281) ;  /* 0x0000017000017945 */ /* 0x000fe20003800200 */
[----:B0-----:R-:W-:Y:S02]  /*1fe0*/  IMAD.MOV.U32 R4, RZ, RZ, R2 ;  /* 0x000000ffff047224 */ /* 0x001fe400078e0002 */
[----:B-1----:R2:W0:Y:S01]  /*1ff0*/  SHFL.DOWN PT, R7, R14, 0x2, R3 ;  /* 0x084000000e077989 */ /* 0x00242200000e0003 */
[----:B------:R-:W-:Y:S02]  /*2000*/  IMAD.MOV.U32 R10, RZ, RZ, R14 ;  /* 0x000000ffff0a7224 */ /* 0x000fe400078e000e */
[----:B------:R-:W-:Y:S01]  /*2010*/  IMAD.MOV.U32 R12, RZ, RZ, R16 ;  /* 0x000000ffff0c7224 */ /* 0x000fe200078e0010 */
[----:B---3--:R2:W1:Y:S01]  /*2020*/  SHFL.DOWN PT, R9, R16, 0x2, R3 ;  /* 0x0840000010097989 */ /* 0x00846200000e0003 */
        /* <DEDUP_REMOVED lines=17> */
.L_x_282:
[----:B------:R-:W-:Y:S05]  /*2140*/  BSYNC.RECONVERGENT B1 ;  /* 0x0000000000017941 */ /* 0x000fea0003800200 */
.L_x_281:
[----:B----4-:R3:W4:Y:S01]  /*2150*/  SHFL.DOWN PT, R5, R4, 0x4, R3 ;  /* 0x0880000004057989 */ /* 0x01072200000e0003 */
[----:B------:R-:W-:Y:S01]  /*2160*/  BSSY.RECONVERGENT B1, `(.L_x_283) ;  /* 0x0000017000017945 */ /* 0x000fe20003800200 */
[----:B--2---:R-:W-:Y:S02]  /*2170*/  IMAD.MOV.U32 R2, RZ, RZ, R4 ;  /* 0x000000ffff027224 */ /* 0x004fe400078e0004 */
[----:B0-----:R3:W0:Y:S01]  /*2180*/  SHFL.DOWN PT, R7, R10, 0x4, R3 ;  /* 0x088000000a077989 */ /* 0x00162200000e0003 */
[----:B------:R-:W-:Y:S02]  /*2190*/  IMAD.MOV.U32 R6, RZ, RZ, R10 ;  /* 0x000000ffff067224 */ /* 0x000fe400078e000a */
[----:B------:R-:W-:Y:S01]  /*21a0*/  IMAD.MOV.U32 R8, RZ, RZ, R12 ;  /* 0x000000ffff087224 */ /* 0x000fe200078e000c */
[----:B-1----:R3:W1:Y:S01]  /*21b0*/  SHFL.DOWN PT, R9, R12, 0x4, R3 ;  /* 0x088000000c097989 */ /* 0x00266200000e0003 */
        /* <DEDUP_REMOVED lines=17> */
.L_x_284:
[----:B------:R-:W-:Y:S05]  /*22d0*/  BSYNC.RECONVERGENT B1 ;  /* 0x0000000000017941 */ /* 0x000fea0003800200 */
.L_x_283:
[----:B----4-:R2:W4:Y:S01]  /*22e0*/  SHFL.DOWN PT, R5, R2, 0x8, R3 ;  /* 0x0900000002057989 */ /* 0x01052200000e0003 */
[----:B------:R-:W-:Y:S01]  /*22f0*/  BSSY.RECONVERGENT B1, `(.L_x_285) ;  /* 0x0000017000017945 */ /* 0x000fe20003800200 */
[----:B---3--:R-:W-:Y:S02]  /*2300*/  IMAD.MOV.U32 R4, RZ, RZ, R2 ;  /* 0x000000ffff047224 */ /* 0x008fe400078e0002 */
        /* <DEDUP_REMOVED lines=21> */
.L_x_286:
[----:B------:R-:W-:Y:S05]  /*2460*/  BSYNC.RECONVERGENT B1 ;  /* 0x0000000000017941 */ /* 0x000fea0003800200 */
.L_x_285:
[----:B----4-:R3:W4:Y:S01]  /*2470*/  SHFL.DOWN PT, R5, R4, 0x10, R3 ;  /* 0x0a00000004057989 */ /* 0x01072200000e0003 */
[----:B------:R-:W-:Y:S01]  /*2480*/  BSSY.RECONVERGENT B1, `(.L_x_287) ;  /* 0x0000017000017945 */ /* 0x000fe20003800200 */
[----:B--2---:R-:W-:Y:S02]  /*2490*/  IMAD.MOV.U32 R8, RZ, RZ, R4 ;  /* 0x000000ffff087224 */ /* 0x004fe400078e0004 */
[----:B-1----:R3:W1:Y:S01]  /*24a0*/  SHFL.DOWN PT, R9, R10, 0x10, R3 ;  /* 0x0a0000000a097989 */ /* 0x00266200000e0003 */
        /* <DEDUP_REMOVED lines=20> */
.L_x_288:
[----:B------:R-:W-:Y:S05]  /*25f0*/  BSYNC.RECONVERGENT B1 ;  /* 0x0000000000017941 */ /* 0x000fea0003800200 */
.L_x_287:
        /* <DEDUP_REMOVED lines=12> */
.L_x_290:
[----:B------:R-:W-:Y:S05]  /*26c0*/  BSYNC.RECONVERGENT B1 ;  /* 0x0000000000017941 */ /* 0x000fea0003800200 */
.L_x_289:
[----:B------:R-:W-:Y:S01]  /*26d0*/  BAR.SYNC.DEFER_BLOCKING 0x0 ;  /* 0x0000000000007b1d */ /* 0x000fe20000010000 */
[----:B------:R-:W-:-:S13]  /*26e0*/  ISETP.NE.AND P1, PT, R0, RZ, PT ;  /* 0x000000ff0000720c */ /* 0x000fda0003f25270 */
[----:B------:R-:W-:Y:S05]  /*26f0*/  @P1 BRA `(.L_x_266) ;  /* 0x0000002c00b81947 */ /* 0x000fea0003800000 */
[----:B------:R-:W-:Y:S01]  /*2700*/  UISETP.GE.AND UP0, UPT, UR6, 0x21, UPT ;  /* 0x000000210600788c */ /* 0x000fe2000bf06270 */
[----:B------:R-:W-:Y:S02]  /*2710*/  IMAD.MOV.U32 R0, RZ, RZ, R8 ;  /* 0x000000ffff007224 */ /* 0x000fe400078e0008 */
[----:B-1----:R-:W-:Y:S02]  /*2720*/  IMAD.MOV.U32 R9, RZ, RZ, R7 ;  /* 0x000000ffff097224 */ /* 0x002fe400078e0007 */
[----:B---3--:R-:W-:-:S04]  /*2730*/  IMAD.MOV.U32 R10, RZ, RZ, R6 ;  /* 0x000000ffff0a7224 */ /* 0x008fc800078e0006 */
[----:B------:R-:W-:Y:S05]  /*2740*/  BRA.U !UP0, `(.L_x_291) ;  /* 0x00000001085c7547 */ /* 0x000fea000b800000 */
[----:B------:R-:W1:Y:S01]  /*2750*/  S2UR UR5, SR_CgaCtaId ;  /* 0x00000000000579c3 */ /* 0x000e620000008800 */
[----:B------:R-:W-:Y:S01]  /*2760*/  UMOV UR4, 0x400 ;  /* 0x0000040000047882 */ /* 0x000fe20000000000 */
[----:B------:R-:W-:Y:S01]  /*2770*/  BSSY.RECONVERGENT B1, `(.L_x_291) ;  /* 0x0000014000017945 */ /* 0x000fe20003800200 */
[----:B-1----:R-:W-:-:S09]  /*2780*/  ULEA UR4, UR5, UR4, 0x18 ;  /* 0x0000000405047291 */ /* 0x002fd2000f8ec0ff */
[----:B--2---:R-:W1:Y:S04]  /*2790*/  LDS R3, [UR4+0x18] ;  /* 0x00001804ff037984 */ /* 0x004e680008000800 */
[----:B----4-:R-:W2:Y:S01]  /*27a0*/  LDS.64 R4, [UR4+0x20] ;  /* 0x00002004ff047984 */ /* 0x010ea20008000a00 */
[----:B-1----:R-:W-:Y:S01]  /*27b0*/  FSETP.GEU.AND P0, PT, R8, R3, PT ;  /* 0x000000030800720b */ /* 0x002fe20003f0e000 */
        /* <DEDUP_REMOVED lines=15> */
.L_x_292:
[----:B------:R-:W-:Y:S05]  /*28b0*/  BSYNC.RECONVERGENT B1 ;  /* 0x0000000000017941 */ /* 0x000fea0003800200 */
.L_x_291:
[----:B------:R-:W-:Y:S01]  /*28c0*/  UISETP.GE.AND UP0, UPT, UR6, 0x41, UPT ;  /* 0x000000410600788c */ /* 0x000fe2000bf06270 */
[----:B--2---:R-:W-:Y:S02]  /*28d0*/  IMAD.MOV.U32 R2, RZ, RZ, R0 ;  /* 0x000000ffff027224 */ /* 0x004fe400078e0000 */
[----:B----4-:R-:W-:Y:S02]  /*28e0*/  IMAD.MOV.U32 R5, RZ, RZ, R9 ;  /* 0x000000ffff057224 */ /* 0x010fe400078e0009 */
[----:B------:R-:W-:-:S04]  /*28f0*/  IMAD.MOV.U32 R4, RZ, RZ, R10 ;  /* 0x000000ffff047224 */ /* 0x000fc800078e000a */
[----:B------:R-:W-:Y:S05]  /*2900*/  BRA.U !UP0, `(.L_x_293) ;  /* 0x00000001085c7547 */ /* 0x000fea000b800000 */
[----:B------:R-:W1:Y:S01]  /*2910*/  S2UR UR5, SR_CgaCtaId ;  /* 0x00000000000579c3 */ /* 0x000e620000008800 */
[----:B------:R-:W-:Y:S01]  /*2920*/  UMOV UR4, 0x400 ;  /* 0x0000040000047882 */ /* 0x000fe20000000000 */
[----:B------:R-:W-:Y:S01]  /*2930*/  BSSY.RECONVERGENT B1, `(.L_x_293) ;  /* 0x0000014000017945 */ /* 0x000fe20003800200 */
[----:B-1----:R-:W-:-:S09]  /*2940*/  ULEA UR4, UR5, UR4, 0x18 ;  /* 0x0000000405047291 */ /* 0x002fd2000f8ec0ff */
[----:B------:R-:W1:Y:S04]  /*2950*/  LDS R3, [UR4+0x28] ;  /* 0x00002804ff037984 */ /* 0x000e680008000800 */
[----:B------:R-:W2:Y:S01]  /*2960*/  LDS.64 R6, [UR4+0x30] ;  /* 0x00003004ff067984 */ /* 0x000ea20008000a00 */
        /* <DEDUP_REMOVED lines=16> */
.L_x_294:
[----:B------:R-:W-:Y:S05]  /*2a70*/  BSYNC.RECONVERGENT B1 ;  /* 0x0000000000017941 */ /* 0x000fea0003800200 */
.L_x_293:
[----:B------:R-:W-:Y:S01]  /*2a80*/  UISETP.GE.AND UP0, UPT, UR6, 0x61, UPT ;  /* 0x000000610600788c */ /* 0x000fe2000bf06270 */
[----:B------:R-:W-:Y:S02]  /*2a90*/  IMAD.MOV.U32 R0, RZ, RZ, R2 ;  /* 0x000000ffff007224 */ /* 0x000fe400078e0002 */
[----:B------:R-:W-:Y:S02]  /*2aa0*/  IMAD.MOV.U32 R7, RZ, RZ, R5 ;  /* 0x000000ffff077224 */ /* 0x000fe400078e0005 */
        /* <DEDUP_REMOVED lines=24> */
.L_x_296:
[----:B------:R-:W-:Y:S05]  /*2c30*/  BSYNC.RECONVERGENT B1 ;  /* 0x0000000000017941 */ /* 0x000fea0003800200 */
.L_x_295:
        /* <DEDUP_REMOVED lines=27> */
.L_x_298:
[----:B------:R-:W-:Y:S05]  /*2df0*/  BSYNC.RECONVERGENT B1 ;  /* 0x0000000000017941 */ /* 0x000fea0003800200 */
.L_x_297:
        /* <DEDUP_REMOVED lines=27> */
.L_x_300:
[----:B------:R-:W-:Y:S05]  /*2fb0*/  BSYNC.RECONVERGENT B1 ;  /* 0x0000000000017941 */ /* 0x000fea0003800200 */
.L_x_299:
        /* <DEDUP_REMOVED lines=27> */
.L_x_302:
[----:B------:R-:W-:Y:S05]  /*3170*/  BSYNC.RECONVERGENT B1 ;  /* 0x0000000000017941 */ /* 0x000fea0003800200 */
.L_x_301:
[----:B------:R-:W-:Y:S01]  /*3180*/  UISETP.GE.AND UP0, UPT, UR6, 0xe1, UPT ;  /* 0x000000e10600788c */ /* 0x000fe2000bf06270 */
[----:B------:R-:W-:Y:S02]  /*3190*/  IMAD.MOV.U32 R8, RZ, RZ, R2 ;  /* 0x000000ffff087224 */ /* 0x000fe400078e0002 */
[----:B------:R-:W-:Y:S02]  /*31a0*/  IMAD.MOV.U32 R7, RZ, RZ, R5 ;  /* 0x000000ffff077224 */ /* 0x000fe400078e0005 */
[----:B------:R-:W-:-:S04]  /*31b0*/  IMAD.MOV.U32 R6, RZ, RZ, R4 ;  /* 0x000000ffff067224 */ /* 0x000fc800078e0004 */
[----:B------:R-:W-:Y:S05]  /*31c0*/  BRA.U !UP0, `(.L_x_266) ;  /* 0x0000002508047547 */ /* 0x000fea000b800000 */
[----:B------:R-:W1:Y:S01]  /*31d0*/  S2UR UR5, SR_CgaCtaId ;  /* 0x00000000000579c3 */ /* 0x000e620000008800 */
[----:B------:R-:W-:Y:S02]  /*31e0*/  UMOV UR4, 0x400 ;  /* 0x0000040000047882 */ /* 0x000fe40000000000 */
[----:B-1----:R-:W-:-:S09]  /*31f0*/  ULEA UR4, UR5, UR4, 0x18 ;  /* 0x0000000405047291 */ /* 0x002fd2000f8ec0ff */
[----:B------:R-:W1:Y:S04]  /*3200*/  LDS R3, [UR4+0x78] ;  /* 0x00007804ff037984 */ /* 0x000e680008000800 */
[----:B0-----:R-:W0:Y:S01]  /*3210*/  LDS.64 R10, [UR4+0x80] ;  /* 0x00008004ff0a7984 */ /* 0x001e220008000a00 */
[----:B-1----:R-:W-:Y:S01]  /*3220*/  FSETP.GEU.AND P0, PT, R2, R3, PT ;  /* 0x000000030200720b */ /* 0x002fe20003f0e000 */
[----:B------:R-:W-:Y:S02]  /*3230*/  IMAD.MOV.U32 R8, RZ, RZ, R3 ;  /* 0x000000ffff087224 */ /* 0x000fe400078e0003 */
[----:B0-----:R-:W-:Y:S02]  /*3240*/  IMAD.MOV.U32 R7, RZ, RZ, R10 ;  /* 0x000000ffff077224 */ /* 0x001fe400078e000a */
        /* <DEDUP_REMOVED lines=15> */
.L_x_234:
[----:B------:R-:W1:Y:S01]  /*3340*/  S2R R0, SR_TID.X ;  /* 0x0000000000007919 */ /* 0x000e620000002100 */
[----:B------:R-:W1:Y:S01]  /*3350*/  LDC.64 R2, c[0x0][0x380] ;  /* 0x0000e000ff027b82 */ /* 0x000e620000000a00 */
[----:B------:R-:W2:Y:S01]  /*3360*/  LDCU.64 UR6, c[0x0][0x388] ;  /* 0x00007100ff0677ac */ /* 0x000ea20008000a00 */
[----:B-1----:R-:W-:-:S05]  /*3370*/  IMAD.WIDE.U32 R2, R0, 0x4, R2 ;  /* 0x0000000400027825 */ /* 0x002fca00078e0002 */
[----:B0-----:R-:W3:Y:S04]  /*3380*/  LDG.E R5, desc[UR8][R2.64] ;  /* 0x0000000802057981 */ /* 0x001ee8000c1e1900 */
[----:B------:R-:W3:Y:S04]  /*3390*/  LDG.E R6, desc[UR8][R2.64+0x400] ;  /* 0x0004000802067981 */ /* 0x000ee8000c1e1900 */
[----:B------:R-:W4:Y:S04]  /*33a0*/  LDG.E R7, desc[UR8][R2.64+0x800] ;  /* 0x0008000802077981 */ /* 0x000f28000c1e1900 */
[----:B------:R-:W5:Y:S04]  /*33b0*/  LDG.E R8, desc[UR8][R2.64+0xc00] ;  /* 0x000c000802087981 */ /* 0x000f68000c1e1900 */
[----:B------:R-:W2:Y:S01]  /*33c0*/  LDG.E R4, desc[UR8][R2.64+0x1000] ;  /* 0x0010000802047981 */ /* 0x000ea2000c1e1900 */
[----:B------:R-:W-:Y:S01]  /*33d0*/  UISETP.GE.U32.AND UP0, UPT, UR4, 0xa00, UPT ;  /* 0x00000a000400788c */ /* 0x000fe2000bf06070 */
[----:B------:R-:W-:-:S03]  /*33e0*/  IMAD.MOV.U32 R10, RZ, RZ, RZ ;  /* 0x000000ffff0a7224 */ /* 0x000fc600078e00ff */
[----:B------:R-:W-:Y:S01]  /*33f0*/  UISETP.GE.U32.AND.EX UP0, UPT, UR5, URZ, UPT, UP0 ;  /* 0x000000ff0500728c */ /* 0x000fe2000bf06100 */
[----:B---3--:R-:W-:-:S04]  /*3400*/  FSETP.GEU.AND P0, PT, R5, R6, PT ;  /* 0x000000060500720b */ /* 0x008fc80003f0e000 */
[----:B------:R-:W-:Y:S01]  /*3410*/  FSEL R6, R5, R6, P0 ;  /* 0x0000000605067208 */ /* 0x000fe20000000000 */
[----:B------:R-:W-:-:S03]  /*3420*/  VIADD R5, R0, 0x100 ;  /* 0x0000010000057836 */ /* 0x000fc60000000000 */
[----:B----4-:R-:W-:-:S04]  /*3430*/  FSETP.GEU.AND P2, PT, R6, R7, PT ;  /* 0x000000070600720b */ /* 0x010fc80003f4e000 */
[----:B------:R-:W-:-:S04]  /*3440*/  FSEL R7, R6, R7, P2 ;  /* 0x0000000706077208 */ /* 0x000fc80001000000 */
[----:B-----5:R-:W-:-:S04]  /*3450*/  FSETP.GEU.AND P3, PT, R7, R8, PT ;  /* 0x000000080700720b */ /* 0x020fc80003f6e000 */
[----:B------:R-:W-:Y:S01]  /*3460*/  FSEL R7, R7, R8, P3 ;  /* 0x0000000807077208 */ /* 0x000fe20001800000 */
[C---:B------:R-:W-:Y:S01]  /*3470*/  VIADD R8, R0.reuse, 0x200 ;  /* 0x0000020000087836 */ /* 0x040fe20000000000 */
[C---:B------:R-:W-:Y:S02]  /*3480*/  @P2 SEL R8, R0.reuse, R5, P0 ;  /* 0x0000000500082207 */ /* 0x040fe40000000000 */
[----:B--2---:R-:W-:Y:S02]  /*3490*/  FSETP.GEU.AND P1, PT, R7, R4, PT ;  /* 0x000000040700720b */ /* 0x004fe40003f2e000 */
[----:B------:R-:W-:-:S03]  /*34a0*/  LOP3.LUT R5, R0, 0x400, RZ, 0xfc, !PT ;  /* 0x0000040000057812 */ /* 0x000fc600078efcff */
[----:B------:R-:W-:-:S08]  /*34b0*/  @!P3 VIADD R8, R0, 0x300 ;  /* 0x000003000008b836 */ /* 0x000fd00000000000 */
[C---:B------:R-:W-:Y:S02]  /*34c0*/  @P1 ISETP.GE.U32.AND P0, PT, R8.reuse, R5, PT ;  /* 0x000000050800120c */ /* 0x040fe40003f06070 */
[----:B------:R-:W-:Y:S02]  /*34d0*/  IADD3 R5, P2, PT, R5, UR6, RZ ;  /* 0x0000000605057c10 */ /* 0x000fe4000ff5e0ff */
[----:B------:R-:W-:Y:S02]  /*34e0*/  @P1 IADD3 R8, P3, PT, R8, UR6, RZ ;  /* 0x0000000608081c10 */ /* 0x000fe4000ff7e0ff */
[----:B------:R-:W-:Y:S01]  /*34f0*/  @P1 ISETP.GE.U32.AND.EX P0, PT, RZ, RZ, PT, P0 ;  /* 0x000000ffff00120c */ /* 0x000fe20003f06100 */
[----:B------:R-:W-:Y:S02]  /*3500*/  IMAD.X R6, RZ, RZ, UR7, P2 ;  /* 0x00000007ff067e24 */ /* 0x000fe400090e06ff */
[----:B------:R-:W-:Y:S01]  /*3510*/  @P1 IMAD.X R9, RZ, RZ, UR7, P3 ;  /* 0x00000007ff091e24 */ /* 0x000fe200098e06ff */
[----:B------:R-:W-:-:S04]  /*3520*/  @P1 FSETP.LT.OR P0, PT, R4, R7, !P0 ;  /* 0x000000070400120b */ /* 0x000fc80004701400 */
[----:B------:R-:W-:Y:S01]  /*3530*/  @P1 FSEL R4, R7, R4, P0 ;  /* 0x0000000407041208 */ /* 0x000fe20000000000 */
[----:B------:R-:W-:Y:S01]  /*3540*/  IMAD.MOV.U32 R7, RZ, RZ, 0x500 ;  /* 0x00000500ff077424 */ /* 0x000fe200078e00ff */
[----:B------:R-:W-:Y:S02]  /*3550*/  @P1 SEL R5, R8, R5, P0 ;  /* 0x0000000508051207 */ /* 0x000fe40000000000 */
[----:B------:R-:W-:Y:S01]  /*3560*/  @P1 SEL R6, R9, R6, P0 ;  /* 0x0000000609061207 */ /* 0x000fe20000000000 */
[----:B------:R-:W-:Y:S06]  /*3570*/  BRA.U !UP0, `(.L_x_303) ;  /* 0x00000005081c7547 */ /* 0x000fec000b800000 */
[----:B------:R-:W-:Y:S01]  /*3580*/  IMAD.MOV.U32 R7, RZ, RZ, R4 ;  /* 0x000000ffff077224 */ /* 0x000fe200078e0004 */
[----:B------:R-:W0:Y:S01]  /*3590*/  LDCU.64 UR6, c[0x0][0x388] ;  /* 0x00007100ff0677ac */ /* 0x000e220008000a00 */
[----:B------:R-:W-:Y:S02]  /*35a0*/  IMAD.MOV.U32 R15, RZ, RZ, 0x500 ;  /* 0x00000500ff0f7424 */ /* 0x000fe400078e00ff */
[----:B------:R-:W-:Y:S01]  /*35b0*/  IMAD.MOV.U32 R16, RZ, RZ, RZ ;  /* 0x000000ffff107224 */ /* 0x000fe200078e00ff */
[----:B------:R-:W1:Y:S01]  /*35c0*/  LDCU.64 UR4, c[0x0][0x398] ;  /* 0x00007300ff0477ac */ /* 0x000e620008000a00 */
[----:B------:R-:W-:-:S05]  /*35d0*/  NOP ;  /* 0x0000000000007918 */ /* 0x000fca0000000000 */
.L_x_304:
[----:B------:R-:W-:-:S04]  /*35e0*/  LEA R8, P0, R15, R2, 0x2 ;  /* 0x000000020f087211 */ /* 0x000fc800078010ff */
[----:B------:R-:W-:-:S05]  /*35f0*/  LEA.HI.X R9, R15, R3, R16, 0x2, P0 ;  /* 0x000000030f097211 */ /* 0x000fca00000f1410 */
[----:B------:R-:W2:Y:S04]  /*3600*/  LDG.E R10, desc[UR8][R8.64] ;  /* 0x00000008080a7981 */ /* 0x000ea8000c1e1900 */
[----:B------:R-:W3:Y:S04]  /*3610*/  LDG.E R11, desc[UR8][R8.64+0x400] ;  /* 0x00040008080b7981 */ /* 0x000ee8000c1e1900 */
[----:B------:R-:W4:Y:S04]  /*3620*/  LDG.E R12, desc[UR8][R8.64+0x800] ;  /* 0x00080008080c7981 */ /* 0x000f28000c1e1900 */
[----:B------:R-:W5:Y:S04]  /*3630*/  LDG.E R13, desc[UR8][R8.64+0xc00] ;  /* 0x000c0008080d7981 */ /* 0x000f68000c1e1900 */
[----:B------:R1:W5:Y:S01]  /*3640*/  LDG.E R4, desc[UR8][R8.64+0x1000] ;  /* 0x0010000808047981 */ /* 0x000362000c1e1900 */
[----:B0-----:R-:W-:-:S04]  /*3650*/  IADD3 R18, P0, P2, R15, UR6, R0 ;  /* 0x000000060f127c10 */ /* 0x001fc8000fa1e000 */
[----:B------:R-:W-:Y:S01]  /*3660*/  IADD3.X R17, PT, PT, R16, UR7, RZ, P0, P2 ;  /* 0x0000000710117c10 */ /* 0x000fe200087e44ff */
[----:B-1----:R-:W-:Y:S01]  /*3670*/  IMAD.MOV.U32 R8, RZ, RZ, R18 ;  /* 0x000000ffff087224 */ /* 0x002fe200078e0012 */
[----:B------:R-:W-:-:S03]  /*3680*/  IADD3 R9, P4, PT, R15, 0xa00, RZ ;  /* 0x00000a000f097810 */ /* 0x000fc60007f9e0ff */
[----:B------:R-:W-:Y:S01]  /*3690*/  IMAD.MOV.U32 R14, RZ, RZ, R17 ;  /* 0x000000ffff0e7224 */ /* 0x000fe200078e0011 */
        /* <DEDUP_REMOVED lines=9> */
[----:B------:R-:W-:Y:S02]  /*3730*/  @P1 SEL R14, R6, R17, P0 ;  /* 0x00000011060e1207 */ /* 0x000fe40000000000 */
[----:B------:R-:W-:-:S07]  /*3740*/  IADD3 R6, P3, PT, R18, 0x200, RZ ;  /* 0x0000020012067810 */ /* 0x000fce0007f7e0ff */
[----:B------:R-:W-:-:S04]  /*3750*/  @P2 ISETP.GE.U32.AND P0, PT, R8, R7, PT ;  /* 0x000000070800220c */ /* 0x000fc80003f06070 */
[----:B------:R-:W-:-:S04]  /*3760*/  @P2 ISETP.GE.AND.EX P0, PT, R14, R5, PT, P0 ;  /* 0x000000050e00220c */ /* 0x000fc80003f06300 */
[----:B------:R-:W-:-:S04]  /*3770*/  @P2 FSETP.LT.OR P0, PT, R11, R10, !P0 ;  /* 0x0000000a0b00220b */ /* 0x000fc80004701400 */
[----:B------:R-:W-:Y:S02]  /*3780*/  @P2 FSEL R11, R10, R11, P0 ;  /* 0x0000000b0a0b2208 */ /* 0x000fe40000000000 */
[----:B------:R-:W-:Y:S01]  /*3790*/  @P2 SEL R7, R8, R7, P0 ;  /* 0x0000000708072207 */ /* 0x000fe20000000000 */
[----:B------:R-:W-:Y:S01]  /*37a0*/  IMAD.X R8, RZ, RZ, R17, P3 ;  /* 0x000000ffff087224 */ /* 0x000fe200018e0611 */
[----:B----4-:R-:W-:Y:S02]  /*37b0*/  FSETP.GEU.AND P1, PT, R11, R12, PT ;  /* 0x0000000c0b00720b */ /* 0x010fe40003f2e000 */
[----:B------:R-:W-:Y:S02]  /*37c0*/  @P2 SEL R5, R14, R5, P0 ;  /* 0x000000050e052207 */ /* 0x000fe40000000000 */
[----:B------:R-:W-:-:S09]  /*37d0*/  IADD3 R14, P2, PT, R18, 0x300, RZ ;  /* 0x00000300120e7810 */ /* 0x000fd20007f5e0ff */
[----:B------:R-:W-:-:S04]  /*37e0*/  @P1 ISETP.GE.U32.AND P0, PT, R7, R6, PT ;  /* 0x000000060700120c */ /* 0x000fc80003f06070 */
[----:B------:R-:W-:-:S04]  /*37f0*/  @P1 ISETP.GE.AND.EX P0, PT, R5, R8, PT, P0 ;  /* 0x000000080500120c */ /* 0x000fc80003f06300 */
[----:B------:R-:W-:-:S04]  /*3800*/  @P1 FSETP.LT.OR P0, PT, R12, R11, !P0 ;  /* 0x0000000b0c00120b */ /* 0x000fc80004701400 */
[----:B------:R-:W-:Y:S02]  /*3810*/  @P1 FSEL R12, R11, R12, P0 ;  /* 0x0000000c0b0c1208 */ /* 0x000fe40000000000 */
[----:B------:R-:W-:Y:S01]  /*3820*/  @P1 SEL R6, R7, R6, P0 ;  /* 0x0000000607061207 */ /* 0x000fe20000000000 */
[----:B------:R-:W-:Y:S01]  /*3830*/  IMAD.X R7, RZ, RZ, R17, P2 ;  /* 0x000000ffff077224 */ /* 0x000fe200010e0611 */
[----:B-----5:R-:W-:Y:S02]  /*3840*/  FSETP.GEU.AND P3, PT, R12, R13, PT ;  /* 0x0000000d0c00720b */ /* 0x020fe40003f6e000 */
        /* <DEDUP_REMOVED lines=8> */
[----:B------:R-:W-:Y:S02]  /*38d0*/  FSETP.GEU.AND P2, PT, R13, R4, PT ;  /* 0x000000040d00720b */ /* 0x000fe40003f4e000 */
[----:B------:R-:W-:Y:S01]  /*38e0*/  ISETP.GT.U32.AND P1, PT, R9, UR4, PT ;  /* 0x0000000409007c0c */ /* 0x000fe2000bf24070 */
[----:B------:R-:W-:Y:S01]  /*38f0*/  IMAD.X R9, RZ, RZ, R16, P4 ;  /* 0x000000ffff097224 */ /* 0x000fe200020e0610 */
[----:B------:R-:W-:Y:S02]  /*3900*/  @P3 SEL R7, R8, R7, P0 ;  /* 0x0000000708073207 */ /* 0x000fe40000000000 */
[----:B------:R-:W-:-:S02]  /*3910*/  IADD3 R8, P3, PT, R15, 0x500, RZ ;  /* 0x000005000f087810 */ /* 0x000fc40007f7e0ff */
[----:B------:R-:W-:-:S03]  /*3920*/  ISETP.GT.AND.EX P1, PT, R9, UR5, PT, P1 ;  /* 0x0000000509007c0c */ /* 0x000fc6000bf24310 */
[----:B------:R-:W-:Y:S02]  /*3930*/  IMAD.X R10, RZ, RZ, R16, P3 ;  /* 0x000000ffff0a7224 */ /* 0x000fe400018e0610 */
[----:B------:R-:W-:Y:S01]  /*3940*/  @P2 ISETP.GE.U32.AND P0, PT, R14, R5, PT ;  /* 0x000000050e00220c */ /* 0x000fe20003f06070 */
[----:B------:R-:W-:Y:S02]  /*3950*/  IMAD.MOV.U32 R15, RZ, RZ, R8 ;  /* 0x000000ffff0f7224 */ /* 0x000fe400078e0008 */
[----:B------:R-:W-:Y:S01]  /*3960*/  IMAD.MOV.U32 R16, RZ, RZ, R10 ;  /* 0x000000ffff107224 */ /* 0x000fe200078e000a */
[----:B------:R-:W-:-:S04]  /*3970*/  @P2 ISETP.GE.AND.EX P0, PT, R7, R6, PT, P0 ;  /* 0x000000060700220c */ /* 0x000fc80003f06300 */
[----:B------:R-:W-:-:S04]  /*3980*/  @P2 FSETP.LT.OR P0, PT, R4, R13, !P0 ;  /* 0x0000000d0400220b */ /* 0x000fc80004701400 */
[----:B------:R-:W-:Y:S02]  /*3990*/  @P2 FSEL R4, R13, R4, P0 ;  /* 0x000000040d042208 */ /* 0x000fe40000000000 */
[----:B------:R-:W-:Y:S02]  /*39a0*/  @P2 SEL R6, R7, R6, P0 ;  /* 0x0000000607062207 */ /* 0x000fe40000000000 */
[----:B------:R-:W-:Y:S01]  /*39b0*/  @P2 SEL R5, R14, R5, P0 ;  /* 0x000000050e052207 */ /* 0x000fe20000000000 */
[----:B------:R-:W-:Y:S01]  /*39c0*/  IMAD.MOV.U32 R7, RZ, RZ, R4 ;  /* 0x000000ffff077224 */ /* 0x000fe200078e0004 */
[----:B------:R-:W-:Y:S06]  /*39d0*/  @!P1 BRA `(.L_x_304) ;  /* 0xfffffffc00009947 */ /* 0x000fec000383ffff */
[----:B------:R-:W-:-:S07]  /*39e0*/  IMAD.MOV.U32 R7, RZ, RZ, R8 ;  /* 0x000000ffff077224 */ /* 0x000fce00078e0008 */
.L_x_303:
        /* <DEDUP_REMOVED lines=8> */
[----:B------:R-:W-:Y:S01]  /*3a70*/  BSSY.RECONVERGENT B2, `(.L_x_307) ;  /* 0x0000030000027945 */ /* 0x000fe20003800200 */
[----:B------:R-:W-:Y:S02]  /*3a80*/  IMAD.MOV.U32 R12, RZ, RZ, R0 ;  /* 0x000000ffff0c7224 */ /* 0x000fe400078e0000 */
[----:B------:R-:W-:-:S04]  /*3a90*/  IADD3 R15, PT, PT, -R7, UR4, R2 ;  /* 0x00000004070f7c10 */ /* 0x000fc8000fffe102 */
[----:B------:R-:W-:-:S04]  /*3aa0*/  LOP3.LUT R2, R15, 0x300, RZ, 0xc0, !PT ;  /* 0x000003000f027812 */ /* 0x000fc800078ec0ff */
[----:B------:R-:W-:-:S13]  /*3ab0*/  ISETP.NE.AND P0, PT, R2, 0x300, PT ;  /* 0x000003000200780c */ /* 0x000fda0003f05270 */
[----:B------:R-:W-:Y:S05]  /*3ac0*/  @!P0 BRA `(.L_x_308) ;  /* 0x0000000000a88947 */ /* 0x000fea0003800000 */
[----:B------:R-:W0:Y:S01]  /*3ad0*/  LDCU.64 UR10, c[0x0][0x380] ;  /* 0x00007000ff0a77ac */ /* 0x000e220008000a00 */
[----:B------:R-:W-:Y:S01]  /*3ae0*/  IADD3 R3, P0, PT, R0, R7, RZ ;  /* 0x0000000700037210 */ /* 0x000fe20007f1e0ff */
[----:B------:R-:W-:Y:S01]  /*3af0*/  IMAD.MOV.U32 R12, RZ, RZ, R0 ;  /* 0x000000ffff0c7224 */ /* 0x000fe200078e0000 */
[----:B------:R-:W-:-:S03]  /*3b00*/  LEA.HI R2, R15, 0x1, RZ, 0x18 ;  /* 0x000000010f027811 */ /* 0x000fc600078fc0ff */
[----:B------:R-:W-:Y:S01]  /*3b10*/  IMAD.X R14, RZ, RZ, R10, P0 ;  /* 0x000000ffff0e7224 */ /* 0x000fe200000e060a */
[----:B------:R-:W-:Y:S02]  /*3b20*/  LOP3.LUT R2, R2, 0x3, RZ, 0xc0, !PT ;  /* 0x0000000302027812 */ /* 0x000fe400078ec0ff */
[----:B------:R-:W-:-:S03]  /*3b30*/  IADD3 R13, P0, PT, R3, UR6, RZ ;  /* 0x00000006030d7c10 */ /* 0x000fc6000ff1e0ff */
[----:B------:R-:W-:Y:S01]  /*3b40*/  IMAD.MOV R8, RZ, RZ, -R2 ;  /* 0x000000ffff087224 */ /* 0x000fe200078e0a02 */
[----:B0-----:R-:W-:-:S04]  /*3b50*/  LEA R9, P1, R3, UR10, 0x2 ;  /* 0x0000000a03097c11 */ /* 0x001fc8000f8210ff */
[----:B------:R-:W-:Y:S02]  /*3b60*/  LEA.HI.X R3, R3, UR11, R14, 0x2, P1 ;  /* 0x0000000b03037c11 */ /* 0x000fe400088f140e */
[----:B------:R-:W-:-:S07]  /*3b70*/  IADD3.X R14, PT, PT, R14, UR7, RZ, P0, !PT ;  /* 0x000000070e0e7c10 */ /* 0x000fce00087fe4ff */
.L_x_311:
        /* <DEDUP_REMOVED lines=25> */
.L_x_310:
[----:B------:R-:W-:Y:S05]  /*3d10*/  BSYNC.RECONVERGENT B3 ;  /* 0x0000000000037941 */ /* 0x000fea0003800200 */
.L_x_309:
[----:B------:R-:W-:Y:S01]  /*3d20*/  IADD3 R13, P0, PT, R13, 0x100, RZ ;  /* 0x000001000d0d7810 */ /* 0x000fe20007f1e0ff */
[----:B------:R-:W-:Y:S02]  /*3d30*/  VIADD R12, R12, 0x100 ;  /* 0x000001000c0c7836 */ /* 0x000fe40000000000 */
[----:B------:R-:W-:Y:S02]  /*3d40*/  IMAD.X R3, RZ, RZ, R3, P3 ;  /* 0x000000ffff037224 */ /* 0x000fe400018e0603 */
[----:B------:R-:W-:Y:S01]  /*3d50*/  IMAD.X R14, RZ, RZ, R14, P0 ;  /* 0x000000ffff0e7224 */ /* 0x000fe200000e060e */
[----:B------:R-:W-:Y:S07]  /*3d60*/  @P2 BRA `(.L_x_311) ;  /* 0xfffffffc00842947 */ /* 0x000fee000383ffff */
.L_x_308:
[----:B------:R-:W-:Y:S05]  /*3d70*/  BSYNC.RECONVERGENT B2 ;  /* 0x0000000000027941 */ /* 0x000fea0003800200 */
.L_x_307:
[----:B------:R-:W-:-:S13]  /*3d80*/  ISETP.GE.U32.AND P0, PT, R15, 0x300, PT ;  /* 0x000003000f00780c */ /* 0x000fda0003f06070 */
[----:B------:R-:W-:Y:S05]  /*3d90*/  @!P0 BRA `(.L_x_306) ;  /* 0x0000000400888947 */ /* 0x000fea0003800000 */
[----:B------:R-:W0:Y:S01]  /*3da0*/  LDC.64 R2, c[0x0][0x380] ;  /* 0x0000e000ff027b82 */ /* 0x000e220000000a00 */
[----:B------:R-:W-:-:S07]  /*3db0*/  VIADD R12, R12, 0x200 ;  /* 0x000002000c0c7836 */ /* 0x000fce0000000000 */
[----:B------:R-:W1:Y:S02]  /*3dc0*/  LDC.64 R8, c[0x0][0x388] ;  /* 0x0000e200ff087b82 */ /* 0x000e640000000a00 */
.L_x_320:
        /* <DEDUP_REMOVED lines=29> */
.L_x_313:
[----:B------:R-:W-:Y:S05]  /*3fa0*/  BSYNC.RECONVERGENT B2 ;  /* 0x0000000000027941 */ /* 0x000fea0003800200 */
.L_x_312:
        /* <DEDUP_REMOVED lines=20> */
.L_x_315:
[----:B------:R-:W-:Y:S05]  /*40f0*/  BSYNC.RECONVERGENT B2 ;  /* 0x0000000000027941 */ /* 0x000fea0003800200 */
.L_x_314:
        /* <DEDUP_REMOVED lines=20> */
.L_x_317:
[----:B------:R-:W-:Y:S05]  /*4240*/  BSYNC.RECONVERGENT B2 ;  /* 0x0000000000027941 */ /* 0x000fea0003800200 */
.L_x_316:
        /* <DEDUP_REMOVED lines=18> */
.L_x_319:
[----:B------:R-:W-:Y:S05]  /*4370*/  BSYNC.RECONVERGENT B2 ;  /* 0x0000000000027941 */ /* 0x000fea0003800200 */
.L_x_318:
[C---:B------:R-:W-:Y:S02]  /*4380*/  VIADD R14, R12.reuse, 0x200 ;  /* 0x000002000c0e7836 */ /* 0x040fe40000000000 */
[----:B------:R-:W-:-:S03]  /*4390*/  VIADD R12, R12, 0x400 ;  /* 0x000004000c0c7836 */ /* 0x000fc60000000000 */
[----:B------:R-:W-:-:S13]  /*43a0*/  ISETP.GE.AND P0, PT, R14, R11, PT ;  /* 0x0000000b0e00720c */ /* 0x000fda0003f06270 */
[----:B------:R-:W-:Y:S05]  /*43b0*/  @!P0 BRA `(.L_x_320) ;  /* 0xfffffff800848947 */ /* 0x000fea000383ffff */
.L_x_306:
[----:B------:R-:W-:Y:S05]  /*43c0*/  BSYNC.RECONVERGENT B1 ;  /* 0x0000000000017941 */ /* 0x000fea0003800200 */
.L_x_305:
        /* <DEDUP_REMOVED lines=31> */
.L_x_322:
[----:B------:R-:W-:Y:S05]  /*45c0*/  BSYNC.RECONVERGENT B1 ;  /* 0x0000000000017941 */ /* 0x000fea0003800200 */
.L_x_321:
        /* <DEDUP_REMOVED lines=24> */
.L_x_324:
[----:B------:R-:W-:Y:S05]  /*4750*/  BSYNC.RECONVERGENT B1 ;  /* 0x0000000000017941 */ /* 0x000fea0003800200 */
.L_x_323:
[----:B0-----:R0:W4:Y:S01]  /*4760*/  SHFL.DOWN PT, R8, R3, 0x4, 0x1f ;  /* 0x08801f0003087f89 */ /* 0x00112200000e0000 */
[----:B------:R-:W-:Y:S01]  /*4770*/  BSSY.RECONVERGENT B1, `(.L_x_325) ;  /* 0x0000017000017945 */ /* 0x000fe20003800200 */
[----:B------:R-:W-:Y:S02]  /*4780*/  IMAD.MOV.U32 R2, RZ, RZ, R3 ;  /* 0x000000ffff027224 */ /* 0x000fe400078e0003 */
[----:B-1----:R0:W1:Y:S01]  /*4790*/  SHFL.DOWN PT, R9, R4, 0x4, 0x1f ;  /* 0x08801f0004097f89 */ /* 0x00206200000e0000 */
[----:B--2---:R-:W-:Y:S02]  /*47a0*/  IMAD.MOV.U32 R6, RZ, RZ, R4 ;  /* 0x000000ffff067224 */ /* 0x004fe400078e0004 */
[----:B------:R-:W-:Y:S01]  /*47b0*/  IMAD.MOV.U32 R7, RZ, RZ, R5 ;  /* 0x000000ffff077224 */ /* 0x000fe200078e0005 */
[----:B------:R0:W2:Y:S01]  /*47c0*/  SHFL.DOWN PT, R10, R5, 0x4, 0x1f ;  /* 0x08801f00050a7f89 */ /* 0x0000a200000e0000 */
[----:B------:R-:W-:Y:S05]  /*47d0*/  @P5 BRA `(.L_x_326) ;  /* 0x0000000000405947 */ /* 0x000fea0003800000 */
[----:B----4-:R-:W-:Y:S01]  /*47e0*/  FSETP.GEU.AND P0, PT, R3, R8, PT ;  /* 0x000000080300720b */ /* 0x010fe20003f0e000 */
[----:B------:R-:W-:Y:S02]  /*47f0*/  IMAD.MOV.U32 R2, RZ, RZ, R8 ;  /* 0x000000ffff027224 */ /* 0x000fe400078e0008 */
[----:B-1----:R-:W-:Y:S02]  /*4800*/  IMAD.MOV.U32 R6, RZ, RZ, R9 ;  /* 0x000000ffff067224 */ /* 0x002fe400078e0009 */
[----:B--2---:R-:W-:-:S08]  /*4810*/  IMAD.MOV.U32 R7, RZ, RZ, R10 ;  /* 0x000000ffff077224 */ /* 0x004fd000078e000a */
        /* <DEDUP_REMOVED lines=12> */
.L_x_326:
[----:B------:R-:W-:Y:S05]  /*48e0*/  BSYNC.RECONVERGENT B1 ;  /* 0x0000000000017941 */ /* 0x000fea0003800200 */
.L_x_325:
[----:B-1----:R1:W1:Y:S01]  /*48f0*/  SHFL.DOWN PT, R9, R2, 0x8, 0x1f ;  /* 0x09001f0002097f89 */ /* 0x00226200000e0000 */
[----:B------:R-:W-:Y:S01]  /*4900*/  BSSY.RECONVERGENT B1, `(.L_x_327) ;  /* 0x0000017000017945 */ /* 0x000fe20003800200 */
[----:B0-----:R-:W-:Y:S02]  /*4910*/  IMAD.MOV.U32 R3, RZ, RZ, R2 ;  /* 0x000000ffff037224 */ /* 0x001fe400078e0002 */
[----:B---3--:R0:W3:Y:S01]  /*4920*/  SHFL.DOWN PT, R11, R6, 0x8, 0x1f ;  /* 0x09001f00060b7f89 */ /* 0x0080e200000e0000 */
[----:B------:R-:W-:Y:S02]  /*4930*/  IMAD.MOV.U32 R4, RZ, RZ, R6 ;  /* 0x000000ffff047224 */ /* 0x000fe400078e0006 */
[----:B------:R-:W-:Y:S01]  /*4940*/  IMAD.MOV.U32 R5, RZ, RZ, R7 ;  /* 0x000000ffff057224 */ /* 0x000fe200078e0007 */
[----:B----4-:R0:W4:Y:S01]  /*4950*/  SHFL.DOWN PT, R8, R7, 0x8, 0x1f ;  /* 0x09001f0007087f89 */ /* 0x01012200000e0000 */
[----:B------:R-:W-:Y:S05]  /*4960*/  @P4 BRA `(.L_x_328) ;  /* 0x0000000000404947 */ /* 0x000fea0003800000 */
[----:B-1----:R-:W-:Y:S01]  /*4970*/  FSETP.GEU.AND P0, PT, R2, R9, PT ;  /* 0x000000090200720b */ /* 0x002fe20003f0e000 */
        /* <DEDUP_REMOVED lines=15> */
.L_x_328:
[----:B------:R-:W-:Y:S05]  /*4a70*/  BSYNC.RECONVERGENT B1 ;  /* 0x0000000000017941 */ /* 0x000fea0003800200 */
.L_x_327:
[----:B-1----:R1:W1:Y:S01]  /*4a80*/  SHFL.DOWN PT, R2, R3, 0x10, 0x1f ;  /* 0x0a001f0003027f89 */ /* 0x00226200000e0000 */
[----:B------:R-:W-:Y:S01]  /*4a90*/  BSSY.RECONVERGENT B1, `(.L_x_329) ;  /* 0x0000017000017945 */ /* 0x000fe20003800200 */
[----:B----4-:R-:W-:Y:S02]  /*4aa0*/  IMAD.MOV.U32 R8, RZ, RZ, R3 ;  /* 0x000000ffff087224 */ /* 0x010fe400078e0003 */
[----:B------:R4:W1:Y:S01]  /*4ab0*/  SHFL.DOWN PT, R9, R4, 0x10, 0x1f ;  /* 0x0a001f0004097f89 */ /* 0x00086200000e0000 */
[----:B0-----:R-:W-:Y:S02]  /*4ac0*/  IMAD.MOV.U32 R7, RZ, RZ, R4 ;  /* 0x000000ffff077224 */ /* 0x001fe400078e0004 */
[----:B------:R-:W-:Y:S01]  /*4ad0*/  IMAD.MOV.U32 R6, RZ, RZ, R5 ;  /* 0x000000ffff067224 */ /* 0x000fe200078e0005 */
[----:B--2---:R4:W0:Y:S01]  /*4ae0*/  SHFL.DOWN PT, R10, R5, 0x10, 0x1f ;  /* 0x0a001f00050a7f89 */ /* 0x00482200000e0000 */
[----:B------:R-:W-:Y:S05]  /*4af0*/  @P3 BRA `(.L_x_330) ;  /* 0x0000000000403947 */ /* 0x000fea0003800000 */
[----:B-1----:R-:W-:Y:S01]  /*4b00*/  FSETP.GEU.AND P0, PT, R3, R2, PT ;  /* 0x000000020300720b */ /* 0x002fe20003f0e000 */
        /* <DEDUP_REMOVED lines=15> */
.L_x_330:
[----:B------:R-:W-:Y:S05]  /*4c00*/  BSYNC.RECONVERGENT B1 ;  /* 0x0000000000017941 */ /* 0x000fea0003800200 */
.L_x_329:
[----:B------:R-:W-:Y:S04]  /*4c10*/  BSSY.RECONVERGENT B1, `(.L_x_331) ;  /* 0x000000c000017945 */ /* 0x000fe80003800200 */
[----:B------:R-:W-:Y:S05]  /*4c20*/  @P2 BRA `(.L_x_332) ;  /* 0x0000000000282947 */ /* 0x000fea0003800000 */
[----:B----4-:R-:W2:Y:S01]  /*4c30*/  S2R R4, SR_CgaCtaId ;  /* 0x0000000000047919 */ /* 0x010ea20000008800 */
[----:B-1----:R-:W-:Y:S02]  /*4c40*/  MOV R3, 0x400 ;  /* 0x0000040000037802 */ /* 0x002fe40000000f00 */
        /* <DEDUP_REMOVED lines=8> */
.L_x_332:
[----:B------:R-:W-:Y:S05]  /*4cd0*/  BSYNC.RECONVERGENT B1 ;  /* 0x0000000000017941 */ /* 0x000fea0003800200 */
.L_x_331:
[----:B------:R-:W-:Y:S01]  /*4ce0*/  BAR.SYNC.DEFER_BLOCKING 0x0 ;  /* 0x0000000000007b1d */ /* 0x000fe20000010000 */
[----:B------:R-:W-:-:S13]  /*4cf0*/  ISETP.NE.AND P1, PT, R0, RZ, PT ;  /* 0x000000ff0000720c */ /* 0x000fda0003f25270 */
[----:B------:R-:W-:Y:S05]  /*4d00*/  @P1 BRA `(.L_x_266) ;  /* 0x0000000800341947 */ /* 0x000fea0003800000 */
[----:B-12---:R-:W1:Y:S01]  /*4d10*/  S2R R3, SR_CgaCtaId ;  /* 0x0000000000037919 */ /* 0x006e620000008800 */
[----:B------:R-:W-:Y:S01]  /*4d20*/  MOV R0, 0x400 ;  /* 0x0000040000007802 */ /* 0x000fe20000000f00 */
[----:B------:R-:W-:Y:S03]  /*4d30*/  BSSY.RECONVERGENT B1, `(.L_x_333) ;  /* 0x0000016000017945 */ /* 0x000fe60003800200 */
[----:B-1----:R-:W-:-:S05]  /*4d40*/  LEA R24, R3, R0, 0x18 ;  /* 0x0000000003187211 */ /* 0x002fca00078ec0ff */
[----:B------:R-:W1:Y:S04]  /*4d50*/  LDS R3, [R24+0x18] ;  /* 0x0000180018037984 */ /* 0x000e680000000800 */
[----:B----4-:R-:W2:Y:S04]  /*4d60*/  LDS.64 R4, [R24+0x20] ;  /* 0x0000200018047984 */ /* 0x010ea80000000a00 */
[----:B------:R4:W0:Y:S04]  /*4d70*/  LDS R18, [R24+0x28] ;  /* 0x0000280018127984 */ /* 0x0008280000000800 */
[----:B------:R4:W0:Y:S01]  /*4d80*/  LDS R16, [R24+0x38] ;  /* 0x0000380018107984 */ /* 0x0008220000000800 */
[----:B-1----:R-:W-:Y:S01]  /*4d90*/  FSETP.GEU.AND P0, PT, R8, R3, PT ;  /* 0x000000030800720b */ /* 0x002fe20003f0e000 */
[----:B------:R-:W-:-:S02]  /*4da0*/  IMAD.MOV.U32 R19, RZ, RZ, R3 ;  /* 0x000000ffff137224 */ /* 0x000fc400078e0003 */
[----:B--2---:R-:W-:Y:S02]  /*4db0*/  IMAD.MOV.U32 R21, RZ, RZ, R4 ;  /* 0x000000ffff157224 */ /* 0x004fe400078e0004 */
[----:B------:R-:W-:-:S08]  /*4dc0*/  IMAD.MOV.U32 R20, RZ, RZ, R5 ;  /* 0x000000ffff147224 */ /* 0x000fd000078e0005 */
[----:B0---4-:R-:W-:Y:S05]  /*4dd0*/  @!P0 BRA `(.L_x_334) ;  /* 0x00000000002c8947 */ /* 0x011fea0003800000 */
        /* <DEDUP_REMOVED lines=11> */
.L_x_334:
[----:B------:R-:W-:Y:S05]  /*4e90*/  BSYNC.RECONVERGENT B1 ;  /* 0x0000000000017941 */ /* 0x000fea0003800200 */
.L_x_333:
        /* <DEDUP_REMOVED lines=27> */
.L_x_336:
[----:B------:R-:W-:Y:S05]  /*5050*/  BSYNC.RECONVERGENT B1 ;  /* 0x0000000000017941 */ /* 0x000fea0003800200 */
.L_x_335:
        /* <DEDUP_REMOVED lines=17> */
.L_x_338:
[----:B------:R-:W-:Y:S05]  /*5170*/  BSYNC.RECONVERGENT B1 ;  /* 0x0000000000017941 */ /* 0x000fea0003800200 */
.L_x_337:
        /* <DEDUP_REMOVED lines=17> */
.L_x_340:
[----:B------:R-:W-:Y:S05]  /*5290*/  BSYNC.RECONVERGENT B1 ;  /* 0x0000000000017941 */ /* 0x000fea0003800200 */
.L_x_339:
        /* <DEDUP_REMOVED lines=17> */
.L_x_342:
[----:B------:R-:W-:Y:S05]  /*53b0*/  BSYNC.RECONVERGENT B1 ;  /* 0x0000000000017941 */ /* 0x000fea0003800200 */
.L_x_341:
        /* <DEDUP_REMOVED lines=17> */
.L_x_344:
[----:B------:R-:W-:Y:S05]  /*54d0*/  BSYNC.RECONVERGENT B1 ;  /* 0x0000000000017941 */ /* 0x000fea0003800200 */
.L_x_343:
        /* <DEDUP_REMOVED lines=16> */
.L_x_266:
[----:B------:R-:W-:Y:S05]  /*55e0*/  BSYNC.RECONVERGENT B0 ;  /* 0x0000000000007941 */ /* 0x000fea0003800200 */
.L_x_233:
[----:B------:R-:W-:Y:S05]  /*55f0*/  @P1 EXIT ;  /* 0x000000000000194d */ /* 0x000fea0003800000 */
[----:B01234-:R-:W0:Y:S01]  /*5600*/  LDC.64 R2, c[0x0][0x390] ;  /* 0x0000e400ff027b82 */ /* 0x01fe220000000a00 */
[----:B------:R-:W-:-:S04]  /*5610*/  LOP3.LUT R7, R7, R6, RZ, 0x3c, !PT ;  /* 0x0000000607077212 */ /* 0x000fc800078e3cff */
[----:B------:R-:W-:-:S04]  /*5620*/  LOP3.LUT R6, R7, R6, RZ, 0x3c, !PT ;  /* 0x0000000607067212 */ /* 0x000fc800078e3cff */
[----:B------:R-:W-:-:S05]  /*5630*/  LOP3.LUT R7, R7, R6, RZ, 0x3c, !PT ;  /* 0x0000000607077212 */ /* 0x000fca00078e3cff */
[----:B0-----:R-:W-:Y:S04]  /*5640*/  STG.E.64 desc[UR8][R2.64+0x8], R6 ;  /* 0x0000080602007986 */ /* 0x001fe8000c101b08 */
[----:B------:R-:W-:Y:S01]  /*5650*/  STG.E desc[UR8][R2.64], R8 ;  /* 0x0000000802007986 */ /* 0x000fe2000c101908 */
[----:B------:R-:W-:Y:S05]  /*5660*/  EXIT ;  /* 0x000000000000794d */ /* 0x000fea0003800000 */
.L_x_345:
        /* <DEDUP_REMOVED lines=9> */
.L_x_711:


//--------------------- .text._ZN6thrust24THRUST_300001_SM_1000_NS8cuda_cub4core6detail13_kernel_agentINS1_8__reduce11ReduceAgentIPN4cuda3std3__45tupleIJflEEESC_SB_iNS1_9__extrema9arg_max_fIflNS9_4lessIfEEEEEEJSC_SC_iSH_EEEvDpT0_ --------------------------
	.section	.text._ZN6thrust24THRUST_300001_SM_1000_NS8cuda_cub4core6detail13_kernel_agentINS1_8__reduce11ReduceAgentIPN4cuda3std3__45tupleIJflEEESC_SB_iNS1_9__extrema9arg_max_fIflNS9_4lessIfEEEEEEJSC_SC_iSH_EEEvDpT0_,"ax",@progbits
	.align	128
        .global         _ZN6thrust24THRUST_300001_SM_1000_NS8cuda_cub4core6detail13_kernel_agentINS1_8__reduce11ReduceAgentIPN4cuda3std3__45tupleIJflEEESC_SB_iNS1_9__extrema9arg_max_fIflNS9_4lessIfEEEEEEJSC_SC_iSH_EEEvDpT0_
        .type           _ZN6thrust24THRUST_300001_SM_1000_NS8cuda_cub4core6detail13_kernel_agentINS1_8__reduce11ReduceAgentIPN4cuda3std3__45tupleIJflEEESC_SB_iNS1_9__extrema9arg_max_fIflNS9_4lessIfEEEEEEJSC_SC_iSH_EEEvDpT0_,@function
        .size           _ZN6thrust24THRUST_300001_SM_1000_NS8cuda_cub4core6detail13_kernel_agentINS1_8__reduce11ReduceAgentIPN4cuda3std3__45tupleIJflEEESC_SB_iNS1_9__extrema9arg_max_fIflNS9_4lessIfEEEEEEJSC_SC_iSH_EEEvDpT0_,(.L_x_712 - _ZN6thrust24THRUST_300001_SM_1000_NS8cuda_cub4core6detail13_kernel_agentINS1_8__reduce11ReduceAgentIPN4cuda3std3__45tupleIJflEEESC_SB_iNS1_9__extrema9arg_max_fIflNS9_4lessIfEEEEEEJSC_SC_iSH_EEEvDpT0_)
        .other          _ZN6thrust24THRUST_300001_SM_1000_NS8cuda_cub4core6detail13_kernel_agentINS1_8__reduce11ReduceAgentIPN4cuda3std3__45tupleIJflEEESC_SB_iNS1_9__extrema9arg_max_fIflNS9_4lessIfEEEEEEJSC_SC_iSH_EEEvDpT0_,@"STO_CUDA_ENTRY STV_DEFAULT"
_ZN6thrust24THRUST_300001_SM_1000_NS8cuda_cub4core6detail13_kernel_agentINS1_8__reduce11ReduceAgentIPN4cuda3std3__45tupleIJflEEESC_SB_iNS1_9__extrema9arg_max_fIflNS9_4lessIfEEEEEEJSC_SC_iSH_EEEvDpT0_:
.text._ZN6thrust24THRUST_300001_SM_1000_NS8cuda_cub4core6detail13_kernel_agentINS1_8__reduce11ReduceAgentIPN4cuda3std3__45tupleIJflEEESC_SB_iNS1_9__extrema9arg_max_fIflNS9_4lessIfEEEEEEJSC_SC_iSH_EEEvDpT0_:
        /* <DEDUP_REMOVED lines=21> */
.L_x_349:
[----:B0-----:R-:W-:Y:S05]  /*0150*/  BSYNC.RECONVERGENT B1 ;  /* 0x0000000000017941 */ /* 0x001fea0003800200 */
.L_x_348:
        /* <DEDUP_REMOVED lines=15> */
.L_x_356:
        /* <DEDUP_REMOVED lines=28> */
.L_x_355:
[----:B------:R-:W-:Y:S05]  /*0410*/  BSYNC.RECONVERGENT B3 ;  /* 0x0000000000037941 */ /* 0x000fea0003800200 */
.L_x_354:
[----:B------:R-:W-:Y:S02]  /*0420*/  IMAD.X R7, RZ, RZ, R7, P3 ;  /* 0x000000ffff077224 */ /* 0x000fe400018e0607 */
[----:B------:R-:W-:Y:S01]  /*0430*/  VIADD R5, R5, 0x100 ;  /* 0x0000010005057836 */ /* 0x000fe20000000000 */
[----:B------:R-:W-:Y:S06]  /*0440*/  @P2 BRA `(.L_x_356) ;  /* 0xfffffffc00802947 */ /* 0x000fec000383ffff */
.L_x_353:
[----:B------:R-:W-:Y:S05]  /*0450*/  BSYNC.RECONVERGENT B2 ;  /* 0x0000000000027941 */ /* 0x000fea0003800200 */
.L_x_352:
[----:B------:R-:W0:Y:S01]  /*0460*/  LDC.64 R8, c[0x0][0x380] ;  /* 0x0000e000ff087b82 */ /* 0x000e220000000a00 */
[----:B------:R-:W-:-:S13]  /*0470*/  ISETP.GE.U32.AND P0, PT, R12, 0x300, PT ;  /* 0x000003000c00780c */ /* 0x000fda0003f06070 */
[----:B------:R-:W-:Y:S05]  /*0480*/  @!P0 BRA `(.L_x_351) ;  /* 0x0000000400588947 */ /* 0x000fea0003800000 */
.L_x_365:
        /* <DEDUP_REMOVED lines=26> */
.L_x_358:
[----:B------:R-:W-:Y:S05]  /*0630*/  BSYNC.RECONVERGENT B2 ;  /* 0x0000000000027941 */ /* 0x000fea0003800200 */
.L_x_357:
        /* <DEDUP_REMOVED lines=17> */
.L_x_360:
[----:B------:R-:W-:Y:S05]  /*0750*/  BSYNC.RECONVERGENT B2 ;  /* 0x0000000000027941 */ /* 0x000fea0003800200 */
.L_x_359:
        /* <DEDUP_REMOVED lines=17> */
.L_x_362:
[----:B------:R-:W-:Y:S05]  /*0870*/  BSYNC.RECONVERGENT B2 ;  /* 0x0000000000027941 */ /* 0x000fea0003800200 */
.L_x_361:
        /* <DEDUP_REMOVED lines=19> */
.L_x_364:
[----:B------:R-:W-:Y:S05]  /*09b0*/  BSYNC.RECONVERGENT B2 ;  /* 0x0000000000027941 */ /* 0x000fea0003800200 */
.L_x_363:
[----:B------:R-:W-:-:S05]  /*09c0*/  VIADD R5, R5, 0x400 ;  /* 0x0000040005057836 */ /* 0x000fca0000000000 */
[----:B------:R-:W-:-:S13]  /*09d0*/  ISETP.GE.AND P0, PT, R5, UR5, PT ;  /* 0x0000000505007c0c */ /* 0x000fda000bf06270 */
[----:B------:R-:W-:Y:S05]  /*09e0*/  @!P0 BRA `(.L_x_365) ;  /* 0xfffffff800a88947 */ /* 0x000fea000383ffff */
.L_x_351:
[----:B------:R-:W-:Y:S05]  /*09f0*/  BSYNC.RECONVERGENT B1 ;  /* 0x0000000000017941 */ /* 0x000fea0003800200 */
.L_x_350:
        /* <DEDUP_REMOVED lines=31> */
.L_x_368:
[----:B------:R-:W-:Y:S05]  /*0bf0*/  BSYNC.RECONVERGENT B1 ;  /* 0x0000000000017941 */ /* 0x000fea0003800200 */
.L_x_367:
        /* <DEDUP_REMOVED lines=27> */
.L_x_370:
[----:B------:R-:W-:Y:S05]  /*0db0*/  BSYNC.RECONVERGENT B1 ;  /* 0x0000000000017941 */ /* 0x000fea0003800200 */
.L_x_369:
        /* <DEDUP_REMOVED lines=24> */
.L_x_372:
[----:B------:R-:W-:Y:S05]  /*0f40*/  BSYNC.RECONVERGENT B1 ;  /* 0x0000000000017941 */ /* 0x000fea0003800200 */
.L_x_371:
        /* <DEDUP_REMOVED lines=24> */
.L_x_374:
[----:B------:R-:W-:Y:S05]  /*10d0*/  BSYNC.RECONVERGENT B1 ;  /* 0x0000000000017941 */ /* 0x000fea0003800200 */
.L_x_373:
        /* <DEDUP_REMOVED lines=24> */
.L_x_376:
[----:B------:R-:W-:Y:S05]  /*1260*/  BSYNC.RECONVERGENT B1 ;  /* 0x0000000000017941 */ /* 0x000fea0003800200 */
.L_x_375:
        /* <DEDUP_REMOVED lines=12> */
.L_x_378:
[----:B------:R-:W-:Y:S05]  /*1330*/  BSYNC.RECONVERGENT B1 ;  /* 0x0000000000017941 */ /* 0x000fea0003800200 */
.L_x_377:
        /* <DEDUP_REMOVED lines=27> */
.L_x_381:
[----:B------:R-:W-:Y:S05]  /*14f0*/  BSYNC.RECONVERGENT B1 ;  /* 0x0000000000017941 */ /* 0x000fea0003800200 */
.L_x_380:
        /* <DEDUP_REMOVED lines=27> */
.L_x_383:
[----:B------:R-:W-:Y:S05]  /*16b0*/  BSYNC.RECONVERGENT B1 ;  /* 0x0000000000017941 */ /* 0x000fea0003800200 */
.L_x_382:
        /* <DEDUP_REMOVED lines=17> */
.L_x_385:
[----:B------:R-:W-:Y:S05]  /*17d0*/  BSYNC.RECONVERGENT B1 ;  /* 0x0000000000017941 */ /* 0x000fea0003800200 */
.L_x_384:
        /* <DEDUP_REMOVED lines=17> */
.L_x_387:
[----:B------:R-:W-:Y:S05]  /*18f0*/  BSYNC.RECONVERGENT B1 ;  /* 0x0000000000017941 */ /* 0x000fea0003800200 */
.L_x_386:
        /* <DEDUP_REMOVED lines=17> */
.L_x_389:
[----:B------:R-:W-:Y:S05]  /*1a10*/  BSYNC.RECONVERGENT B1 ;  /* 0x0000000000017941 */ /* 0x000fea0003800200 */
.L_x_388:
        /* <DEDUP_REMOVED lines=17> */
.L_x_391:
[----:B------:R-:W-:Y:S05]  /*1b30*/  BSYNC.RECONVERGENT B1 ;  /* 0x0000000000017941 */ /* 0x000fea0003800200 */
.L_x_390:
        /* <DEDUP_REMOVED lines=18> */
.L_x_366:
        /* <DEDUP_REMOVED lines=40> */
.L_x_393:
[----:B------:R-:W-:Y:S05]  /*1ee0*/  BSYNC.RECONVERGENT B1 ;  /* 0x0000000000017941 */ /* 0x000fea0003800200 */
.L_x_392:
        /* <DEDUP_REMOVED lines=25> */
.L_x_395:
[----:B------:R-:W-:Y:S05]  /*2080*/  BSYNC.RECONVERGENT B1 ;  /* 0x0000000000017941 */ /* 0x000fea0003800200 */
.L_x_394:
        /* <DEDUP_REMOVED lines=24> */
.L_x_397:
[----:B------:R-:W-:Y:S05]  /*2210*/  BSYNC.RECONVERGENT B1 ;  /* 0x0000000000017941 */ /* 0x000fea0003800200 */
.L_x_396:
        /* <DEDUP_REMOVED lines=24> */
.L_x_399:
[----:B------:R-:W-:Y:S05]  /*23a0*/  BSYNC.RECONVERGENT B1 ;  /* 0x0000000000017941 */ /* 0x000fea0003800200 */
.L_x_398:
        /* <DEDUP_REMOVED lines=24> */
.L_x_401:
[----:B------:R-:W-:Y:S05]  /*2530*/  BSYNC.RECONVERGENT B1 ;  /* 0x0000000000017941 */ /* 0x000fea0003800200 */
.L_x_400:
        /* <DEDUP_REMOVED lines=12> */
.L_x_403:
[----:B------:R-:W-:Y:S05]  /*2600*/  BSYNC.RECONVERGENT B1 ;  /* 0x0000000000017941 */ /* 0x000fea0003800200 */
.L_x_402:
        /* <DEDUP_REMOVED lines=30> */
.L_x_405:
[----:B------:R-:W-:Y:S05]  /*27f0*/  BSYNC.RECONVERGENT B1 ;  /* 0x0000000000017941 */ /* 0x000fea0003800200 */
.L_x_404:
        /* <DEDUP_REMOVED lines=27> */
.L_x_407:
[----:B------:R-:W-:Y:S05]  /*29b0*/  BSYNC.RECONVERGENT B1 ;  /* 0x0000000000017941 */ /* 0x000fea0003800200 */
.L_x_406:
        /* <DEDUP_REMOVED lines=27> */
.L_x_409:
[----:B------:R-:W-:Y:S05]  /*2b70*/  BSYNC.RECONVERGENT B1 ;  /* 0x0000000000017941 */ /* 0x000fea0003800200 */
.L_x_408:
        /* <DEDUP_REMOVED lines=27> */
.L_x_411:
[----:B------:R-:W-:Y:S05]  /*2d30*/  BSYNC.RECONVERGENT B1 ;  /* 0x0000000000017941 */ /* 0x000fea0003800200 */
.L_x_410:
        /* <DEDUP_REMOVED lines=27> */
.L_x_413:
[----:B------:R-:W-:Y:S05]  /*2ef0*/  BSYNC.RECONVERGENT B1 ;  /* 0x0000000000017941 */ /* 0x000fea0003800200 */
.L_x_412:
        /* <DEDUP_REMOVED lines=27> */
.L_x_415:
[----:B------:R-:W-:Y:S05]  /*30b0*/  BSYNC.RECONVERGENT B1 ;  /* 0x0000000000017941 */ /* 0x000fea0003800200 */
.L_x_414:
        /* <DEDUP_REMOVED lines=28> */
.L_x_347:
        /* <DEDUP_REMOVED lines=12> */
[----:B------:R-:W5:Y:S01]  /*3340*/  LDG.E.64.CONSTANT R2, desc[UR6][R6.64+0x4008] ;  /* 0x0040080606027981 */ /* 0x000f62000c1e9b00 */
[----:B------:R-:W-:Y:S01]  /*3350*/  UISETP.GE.U32.AND UP0, UPT, UR4, 0xa00, UPT ;  /* 0x00000a000400788c */ /* 0x000fe2000bf06070 */
[----:B------:R-:W-:Y:S01]  /*3360*/  IMAD.MOV.U32 R19, RZ, RZ, 0x500 ;  /* 0x00000500ff137424 */ /* 0x000fe200078e00ff */
        /* <DEDUP_REMOVED lines=29> */
[----:B------:R-:W0:Y:S01]  /*3540*/  LDC.64 R6, c[0x0][0x380] ;  /* 0x0000e000ff067b82 */ /* 0x000e220000000a00 */
[----:B------:R-:W-:Y:S01]  /*3550*/  IMAD.MOV.U32 R23, RZ, RZ, R2 ;  /* 0x000000ffff177224 */ /* 0x000fe200078e0002 */
[----:B------:R-:W1:Y:S01]  /*3560*/  LDCU UR4, c[0x0][0x390] ;  /* 0x00007200ff0477ac */ /* 0x000e620008000800 */
[----:B------:R-:W-:Y:S02]  /*3570*/  IMAD.MOV.U32 R24, RZ, RZ, R3 ;  /* 0x000000ffff187224 */ /* 0x000fe400078e0003 */
[----:B------:R-:W-:Y:S02]  /*3580*/  IMAD.MOV.U32 R18, RZ, RZ, R4 ;  /* 0x000000ffff127224 */ /* 0x000fe400078e0004 */
[----:B------:R-:W-:-:S07]  /*3590*/  IMAD.MOV.U32 R5, RZ, RZ, 0x500 ;  /* 0x00000500ff057424 */ /* 0x000fce00078e00ff */
.L_x_417:
[----:B------:R-:W-:-:S04]  /*35a0*/  IMAD.IADD R17, R0, 0x1, R5 ;  /* 0x0000000100117824 */ /* 0x000fc800078e0205 */
[----:B0-----:R-:W-:-:S05]  /*35b0*/  IMAD.WIDE.U32 R16, R17, 0x10, R6 ;  /* 0x0000001011107825 */ /* 0x001fca00078e0006 */
        /* <DEDUP_REMOVED lines=36> */
[----:B------:R-:W-:Y:S01]  /*3800*/  @P2 SEL R14, R8, R14, P0 ;  /* 0x0000000e080e2207 */ /* 0x000fe20000000000 */
[C---:B------:R-:W-:Y:S01]  /*3810*/  VIADD R8, R5.reuse, 0xa00 ;  /* 0x00000a0005087836 */ /* 0x040fe20000000000 */
[----:B------:R-:W-:Y:S01]  /*3820*/  FSETP.GEU.AND P1, PT, R22, R4, PT ;  /* 0x000000041600720b */ /* 0x000fe20003f2e000 */
[----:B------:R-:W-:Y:S01]  /*3830*/  VIADD R5, R5, 0x500 ;  /* 0x0000050005057836 */ /* 0x000fe20000000000 */
[----:B------:R-:W-:Y:S02]  /*3840*/  @P2 SEL R15, R9, R15, P0 ;  /* 0x0000000f090f2207 */ /* 0x000fe40000000000 */
[----:B-1----:R-:W-:-:S09]  /*3850*/  ISETP.GT.AND P2, PT, R8, UR4, PT ;  /* 0x0000000408007c0c */ /* 0x002fd2000bf44270 */
[----:B------:R-:W-:-:S04]  /*3860*/  @P1 ISETP.GE.U32.AND P0, PT, R14, R2, PT ;  /* 0x000000020e00120c */ /* 0x000fc80003f06070 */
[----:B------:R-:W-:-:S04]  /*3870*/  @P1 ISETP.GE.AND.EX P0, PT, R15, R3, PT, P0 ;  /* 0x000000030f00120c */ /* 0x000fc80003f06300 */
[----:B------:R-:W-:-:S04]  /*3880*/  @P1 FSETP.LT.OR P0, PT, R4, R22, !P0 ;  /* 0x000000160400120b */ /* 0x000fc80004701400 */
[----:B------:R-:W-:Y:S02]  /*3890*/  @P1 FSEL R4, R22, R4, P0 ;  /* 0x0000000416041208 */ /* 0x000fe40000000000 */
[----:B------:R-:W-:Y:S02]  /*38a0*/  @P1 SEL R2, R14, R2, P0 ;  /* 0x000000020e021207 */ /* 0x000fe40000000000 */
[----:B------:R-:W-:Y:S01]  /*38b0*/  @P1 SEL R3, R15, R3, P0 ;  /* 0x000000030f031207 */ /* 0x000fe20000000000 */
[----:B------:R-:W-:Y:S02]  /*38c0*/  IMAD.MOV.U32 R18, RZ, RZ, R4 ;  /* 0x000000ffff127224 */ /* 0x000fe400078e0004 */
[----:B------:R-:W-:Y:S02]  /*38d0*/  IMAD.MOV.U32 R23, RZ, RZ, R2 ;  /* 0x000000ffff177224 */ /* 0x000fe400078e0002 */
[----:B------:R-:W-:Y:S01]  /*38e0*/  IMAD.MOV.U32 R24, RZ, RZ, R3 ;  /* 0x000000ffff187224 */ /* 0x000fe200078e0003 */
[----:B------:R-:W-:Y:S06]  /*38f0*/  @!P2 BRA `(.L_x_417) ;  /* 0xfffffffc0028a947 */ /* 0x000fec000383ffff */
[----:B------:R-:W-:-:S07]  /*3900*/  IMAD.MOV.U32 R19, RZ, RZ, R5 ;  /* 0x000000ffff137224 */ /* 0x000fce00078e0005 */
.L_x_416:
[----:B------:R-:W-:-:S13]  /*3910*/  ISETP.GE.AND P0, PT, R19, UR4, PT ;  /* 0x0000000413007c0c */ /* 0x000fda000bf06270 */
        /* <DEDUP_REMOVED lines=12> */
[----:B------:R-:W0:Y:S01]  /*39e0*/  LDC.64 R6, c[0x0][0x380] ;  /* 0x0000e000ff067b82 */ /* 0x000e220000000a00 */
[----:B------:R-:W-:Y:S01]  /*39f0*/  LEA.HI R8, R14, 0x1, RZ, 0x18 ;  /* 0x000000010e087811 */ /* 0x000fe200078fc0ff */
[----:B------:R-:W-:Y:S02]  /*3a00*/  IMAD.IADD R13, R0, 0x1, R19 ;  /* 0x00000001000d7824 */ /* 0x000fe400078e0213 */
[----:B------:R-:W-:Y:S01]  /*3a10*/  IMAD.MOV.U32 R18, RZ, RZ, R0 ;  /* 0x000000ffff127224 */ /* 0x000fe200078e0000 */
[----:B------:R-:W-:-:S05]  /*3a20*/  LOP3.LUT R8, R8, 0x3, RZ, 0xc0, !PT ;  /* 0x0000000308087812 */ /* 0x000fca00078ec0ff */
[----:B------:R-:W-:-:S07]  /*3a30*/  IMAD.MOV R12, RZ, RZ, -R8 ;  /* 0x000000ffff0c7224 */ /* 0x000fce00078e0a08 */
.L_x_424:
[----:B0-----:R-:W-:-:S05]  /*3a40*/  IMAD.WIDE.U32 R10, R13, 0x10, R6 ;  /* 0x000000100d0a7825 */ /* 0x001fca00078e0006 */
[----:B------:R-:W2:Y:S04]  /*3a50*/  LDG.E.CONSTANT R16, desc[UR6][R10.64] ;  /* 0x000000060a107981 */ /* 0x000ea8000c1e9900 */
[----:B------:R-:W3:Y:S01]  /*3a60*/  LDG.E.64.CONSTANT R8, desc[UR6][R10.64+0x8] ;  /* 0x000008060a087981 */ /* 0x000ee2000c1e9b00 */
[----:B------:R-:W-:Y:S01]  /*3a70*/  VIADD R12, R12, 0x1 ;  /* 0x000000010c0c7836 */ /* 0x000fe20000000000 */
[----:B------:R-:W-:Y:S01]  /*3a80*/  BSSY.RECONVERGENT B3, `(.L_x_422) ;  /* 0x0000015000037945 */ /* 0x000fe20003800200 */
[----:B------:R-:W-:Y:S02]  /*3a90*/  IMAD.MOV.U32 R17, RZ, RZ, R2 ;  /* 0x000000ffff117224 */ /* 0x000fe400078e0002 */
        /* <DEDUP_REMOVED lines=19> */
.L_x_423:
[----:B------:R-:W-:Y:S05]  /*3bd0*/  BSYNC.RECONVERGENT B3 ;  /* 0x0000000000037941 */ /* 0x000fea0003800200 */
.L_x_422:
[----:B------:R-:W-:Y:S02]  /*3be0*/  VIADD R18, R18, 0x100 ;  /* 0x0000010012127836 */ /* 0x000fe40000000000 */
[----:B------:R-:W-:Y:S01]  /*3bf0*/  VIADD R13, R13, 0x100 ;  /* 0x000001000d0d7836 */ /* 0x000fe20000000000 */
[----:B------:R-:W-:Y:S06]  /*3c00*/  @P3 BRA `(.L_x_424) ;  /* 0xfffffffc008c3947 */ /* 0x000fec000383ffff */
.L_x_421:
[----:B------:R-:W-:Y:S05]  /*3c10*/  BSYNC.RECONVERGENT B2 ;  /* 0x0000000000027941 */ /* 0x000fea0003800200 */
.L_x_420:
[----:B------:R-:W-:-:S13]  /*3c20*/  ISETP.GE.U32.AND P0, PT, R14, 0x300, PT ;  /* 0x000003000e00780c */ /* 0x000fda0003f06070 */
[----:B------:R-:W-:Y:S05]  /*3c30*/  @!P0 BRA `(.L_x_419) ;  /* 0x0000000400888947 */ /* 0x000fea0003800000 */
[----:B------:R-:W0:Y:S01]  /*3c40*/  LDCU.64 UR8, c[0x0][0x380] ;  /* 0x00007000ff0877ac */ /* 0x000e220008000a00 */
[----:B------:R-:W1:Y:S01]  /*3c50*/  LDC.64 R6, c[0x0][0x380] ;  /* 0x0000e000ff067b82 */ /* 0x000e620000000a00 */
[C---:B------:R-:W-:Y:S01]  /*3c60*/  IADD3 R13, P0, PT, R18.reuse, R19, RZ ;  /* 0x00000013120d7210 */ /* 0x040fe20007f1e0ff */
[----:B------:R-:W-:-:S04]  /*3c70*/  IMAD.IADD R19, R18, 0x1, R19 ;  /* 0x0000000112137824 */ /* 0x000fc800078e0213 */
[----:B------:R-:W-:Y:S01]  /*3c80*/  IMAD.X R8, RZ, RZ, RZ, P0 ;  /* 0x000000ffff087224 */ /* 0x000fe200000e06ff */
[----:B0-----:R-:W-:-:S04]  /*3c90*/  LEA R12, P1, R13, UR8, 0x4 ;  /* 0x000000080d0c7c11 */ /* 0x001fc8000f8220ff */
[----:B------:R-:W-:Y:S02]  /*3ca0*/  IADD3 R12, P0, PT, R12, 0x3008, RZ ;  /* 0x000030080c0c7810 */ /* 0x000fe40007f1e0ff */
[----:B------:R-:W-:-:S05]  /*3cb0*/  LEA.HI.X R13, R13, UR9, R8, 0x4, P1 ;  /* 0x000000090d0d7c11 */ /* 0x000fca00088f2408 */
[----:B------:R-:W-:-:S07]  /*3cc0*/  IMAD.X R13, RZ, RZ, R13, P0 ;  /* 0x000000ffff0d7224 */ /* 0x000fce00000e060d */
.L_x_433:
[----:B-1----:R-:W-:-:S05]  /*3cd0*/  IMAD.WIDE.U32 R10, R19, 0x10, R6 ;  /* 0x00000010130a7825 */ /* 0x002fca00078e0006 */
[----:B------:R-:W2:Y:S04]  /*3ce0*/  LDG.E.CONSTANT R23, desc[UR6][R10.64] ;  /* 0x000000060a177981 */ /* 0x000ea8000c1e9900 */
[----:B------:R0:W3:Y:S02]  /*3cf0*/  LDG.E.64.CONSTANT R8, desc[UR6][R10.64+0x8] ;  /* 0x000008060a087981 */ /* 0x0000e4000c1e9b00 */
[----:B0-----:R-:W-:Y:S02]  /*3d00*/  IMAD.MOV.U32 R10, RZ, RZ, R12 ;  /* 0x000000ffff0a7224 */ /* 0x001fe400078e000c */
[----:B------:R-:W-:-:S05]  /*3d10*/  IMAD.MOV.U32 R11, RZ, RZ, R13 ;  /* 0x000000ffff0b7224 */ /* 0x000fca00078e000d */
        /* <DEDUP_REMOVED lines=16> */
[CC--:B------:R-:W-:Y:S02]  /*3e20*/  @P2 ISETP.LT.U32.AND P1, PT, R2.reuse, R8.reuse, PT ;  /* 0x000000080200220c */ /* 0x0c0fe40003f21070 */
[CC--:B------:R-:W-:Y:S02]  /*3e30*/  @P2 ISETP.GE.U32.AND P0, PT, R2.reuse, R8.reuse, PT ;  /* 0x000000080200220c */ /* 0x0c0fe40003f06070 */
[CC--:B------:R-:W-:Y:S02]  /*3e40*/  @P2 ISETP.LT.AND.EX P1, PT, R3.reuse, R9.reuse, PT, P1 ;  /* 0x000000090300220c */ /* 0x0c0fe40003f21310 */
[CC--:B------:R-:W-:Y:S02]  /*3e50*/  @P2 ISETP.GE.AND.EX P0, PT, R3.reuse, R9.reuse, PT, P0 ;  /* 0x000000090300220c */ /* 0x0c0fe40003f06300 */
[----:B------:R-:W-:Y:S02]  /*3e60*/  @P2 SEL R27, R2, R8, P1 ;  /* 0x00000008021b2207 */ /* 0x000fe40000800000 */
[----:B------:R-:W-:-:S02]  /*3e70*/  @P2 SEL R29, R3, R9, P1 ;  /* 0x00000009031d2207 */ /* 0x000fc40000800000 */
[----:B------:R-:W-:-:S07]  /*3e80*/  @P2 FSEL R22, R4, R23, !P0 ;  /* 0x0000001704162208 */ /* 0x000fce0004000000 */
.L_x_426:
[----:B------:R-:W-:Y:S05]  /*3e90*/  BSYNC.RECONVERGENT B2 ;  /* 0x0000000000027941 */ /* 0x000fea0003800200 */
.L_x_425:
        /* <DEDUP_REMOVED lines=17> */
.L_x_428:
[----:B------:R-:W-:Y:S05]  /*3fb0*/  BSYNC.RECONVERGENT B2 ;  /* 0x0000000000027941 */ /* 0x000fea0003800200 */
.L_x_427:
        /* <DEDUP_REMOVED lines=17> */
.L_x_430:
[----:B------:R-:W-:Y:S05]  /*40d0*/  BSYNC.RECONVERGENT B2 ;  /* 0x0000000000027941 */ /* 0x000fea0003800200 */
.L_x_429:
        /* <DEDUP_REMOVED lines=17> */
.L_x_432:
[----:B------:R-:W-:Y:S05]  /*41f0*/  BSYNC.RECONVERGENT B2 ;  /* 0x0000000000027941 */ /* 0x000fea0003800200 */
.L_x_431:
[----:B------:R-:W-:Y:S01]  /*4200*/  VIADD R18, R18, 0x400 ;  /* 0x0000040012127836 */ /* 0x000fe20000000000 */
[----:B------:R-:W-:Y:S01]  /*4210*/  IADD3 R12, P1, PT, R10, 0x4000, RZ ;  /* 0x000040000a0c7810 */ /* 0x000fe20007f3e0ff */
[----:B------:R-:W-:-:S03]  /*4220*/  VIADD R19, R19, 0x400 ;  /* 0x0000040013137836 */ /* 0x000fc60000000000 */
[----:B------:R-:W-:Y:S01]  /*4230*/  ISETP.GE.AND P0, PT, R18, R5, PT ;  /* 0x000000051200720c */ /* 0x000fe20003f06270 */
[----:B------:R-:W-:-:S12]  /*4240*/  IMAD.X R13, RZ, RZ, R11, P1 ;  /* 0x000000ffff0d7224 */ /* 0x000fd800008e060b */
[----:B------:R-:W-:Y:S05]  /*4250*/  @!P0 BRA `(.L_x_433) ;  /* 0xfffffff8009c8947 */ /* 0x000fea000383ffff */
.L_x_419:
[----:B------:R-:W-:Y:S05]  /*4260*/  BSYNC.RECONVERGENT B1 ;  /* 0x0000000000017941 */ /* 0x000fea0003800200 */
.L_x_418:
        /* <DEDUP_REMOVED lines=31> */
.L_x_435:
[----:B------:R-:W-:Y:S05]  /*4460*/  BSYNC.RECONVERGENT B1 ;  /* 0x0000000000017941 */ /* 0x000fea0003800200 */
.L_x_434:
        /* <DEDUP_REMOVED lines=24> */
.L_x_437:
[----:B------:R-:W-:Y:S05]  /*45f0*/  BSYNC.RECONVERGENT B1 ;  /* 0x0000000000017941 */ /* 0x000fea0003800200 */
.L_x_436:
[----:B0-----:R0:W4:Y:S01]  /*4600*/  SHFL.DOWN PT, R5, R2, 0x4, 0x1f ;  /* 0x08801f0002057f89 */ /* 0x00112200000e0000 */
[----:B------:R-:W-:Y:S01]  /*4610*/  BSSY.RECONVERGENT B1, `(.L_x_438) ;  /* 0x0000017000017945 */ /* 0x000fe20003800200 */
[----:B--2---:R-:W-:Y:S02]  /*4620*/  IMAD.MOV.U32 R3, RZ, RZ, R2 ;  /* 0x000000ffff037224 */ /* 0x004fe400078e0002 */
[----:B------:R0:W2:Y:S01]  /*4630*/  SHFL.DOWN PT, R9, R4, 0x4, 0x1f ;  /* 0x08801f0004097f89 */ /* 0x0000a200000e0000 */
[----:B------:R-:W-:Y:S02]  /*4640*/  IMAD.MOV.U32 R6, RZ, RZ, R4 ;  /* 0x000000ffff067224 */ /* 0x000fe400078e0004 */
[----:B------:R-:W-:Y:S01]  /*4650*/  IMAD.MOV.U32 R7, RZ, RZ, R8 ;  /* 0x000000ffff077224 */ /* 0x000fe200078e0008 */
[----:B------:R0:W0:Y:S01]  /*4660*/  SHFL.DOWN PT, R11, R8, 0x4, 0x1f ;  /* 0x08801f00080b7f89 */ /* 0x00002200000e0000 */
[----:B------:R-:W-:Y:S05]  /*4670*/  @P5 BRA `(.L_x_439) ;  /* 0x0000000000405947 */ /* 0x000fea0003800000 */
[----:B----4-:R-:W-:Y:S01]  /*4680*/  FSETP.GEU.AND P0, PT, R2, R5, PT ;  /* 0x000000050200720b */ /* 0x010fe20003f0e000 */
[----:B------:R-:W-:Y:S02]  /*4690*/  IMAD.MOV.U32 R3, RZ, RZ, R5 ;  /* 0x000000ffff037224 */ /* 0x000fe400078e0005 */
[----:B--2---:R-:W-:Y:S02]  /*46a0*/  IMAD.MOV.U32 R6, RZ, RZ, R9 ;  /* 0x000000ffff067224 */ /* 0x004fe400078e0009 */
        /* <DEDUP_REMOVED lines=13> */
.L_x_439:
[----:B------:R-:W-:Y:S05]  /*4780*/  BSYNC.RECONVERGENT B1 ;  /* 0x0000000000017941 */ /* 0x000fea0003800200 */
.L_x_438:
        /* <DEDUP_REMOVED lines=24> */
.L_x_441:
[----:B------:R-:W-:Y:S05]  /*4910*/  BSYNC.RECONVERGENT B1 ;  /* 0x0000000000017941 */ /* 0x000fea0003800200 */
.L_x_440:
[----:B0-----:R0:W4:Y:S01]  /*4920*/  SHFL.DOWN PT, R3, R2, 0x10, 0x1f ;  /* 0x0a001f0002037f89 */ /* 0x00112200000e0000 */
[----:B------:R-:W-:Y:S01]  /*4930*/  BSSY.RECONVERGENT B1, `(.L_x_442) ;  /* 0x0000017000017945 */ /* 0x000fe20003800200 */
[----:B------:R-:W-:Y:S02]  /*4940*/  IMAD.MOV.U32 R8, RZ, RZ, R2 ;  /* 0x000000ffff087224 */ /* 0x000fe400078e0002 */
[----:B------:R0:W0:Y:S01]  /*4950*/  SHFL.DOWN PT, R9, R4, 0x10, 0x1f ;  /* 0x0a001f0004097f89 */ /* 0x00002200000e0000 */
[----:B--2---:R-:W-:Y:S02]  /*4960*/  IMAD.MOV.U32 R7, RZ, RZ, R4 ;  /* 0x000000ffff077224 */ /* 0x004fe400078e0004 */
[----:B------:R-:W-:Y:S01]  /*4970*/  IMAD.MOV.U32 R6, RZ, RZ, R5 ;  /* 0x000000ffff067224 */ /* 0x000fe200078e0005 */
[----:B-1----:R1:W2:Y:S01]  /*4980*/  SHFL.DOWN PT, R10, R5, 0x10, 0x1f ;  /* 0x0a001f00050a7f89 */ /* 0x0022a200000e0000 */
[----:B------:R-:W-:Y:S05]  /*4990*/  @P3 BRA `(.L_x_443) ;  /* 0x0000000000403947 */ /* 0x000fea0003800000 */
[----:B----4-:R-:W-:Y:S01]  /*49a0*/  FSETP.GEU.AND P0, PT, R2, R3, PT ;  /* 0x000000030200720b */ /* 0x010fe20003f0e000 */
[----:B------:R-:W-:Y:S02]  /*49b0*/  IMAD.MOV.U32 R8, RZ, RZ, R3 ;  /* 0x000000ffff087224 */ /* 0x000fe400078e0003 */
[----:B0-----:R-:W-:Y:S02]  /*49c0*/  IMAD.MOV.U32 R7, RZ, RZ, R9 ;  /* 0x000000ffff077224 */ /* 0x001fe400078e0009 */
[----:B--2---:R-:W-:-:S08]  /*49d0*/  IMAD.MOV.U32 R6, RZ, RZ, R10 ;  /* 0x000000ffff067224 */ /* 0x004fd000078e000a */
        /* <DEDUP_REMOVED lines=12> */
.L_x_443:
[----:B------:R-:W-:Y:S05]  /*4aa0*/  BSYNC.RECONVERGENT B1 ;  /* 0x0000000000017941 */ /* 0x000fea0003800200 */
.L_x_442:
[----:B------:R-:W-:Y:S04]  /*4ab0*/  BSSY.RECONVERGENT B1, `(.L_x_444) ;  /* 0x000000c000017945 */ /* 0x000fe80003800200 */
[----:B------:R-:W-:Y:S05]  /*4ac0*/  @P2 BRA `(.L_x_445) ;  /* 0x0000000000282947 */ /* 0x000fea0003800000 */
[----:B0-----:R-:W0:Y:S01]  /*4ad0*/  S2R R4, SR_CgaCtaId ;  /* 0x0000000000047919 */ /* 0x001e220000008800 */
[----:B----4-:R-:W-:Y:S02]  /*4ae0*/  MOV R3, 0x400 ;  /* 0x0000040000037802 */ /* 0x010fe40000000f00 */
[----:B------:R-:W-:-:S04]  /*4af0*/  SHF.R.U32.HI R2, RZ, 0x1, R0 ;  /* 0x00000001ff027819 */ /* 0x000fc80000011600 */
[----:B------:R-:W-:Y:S02]  /*4b00*/  LOP3.LUT R2, R2, 0x1f0, RZ, 0xc0, !PT ;  /* 0x000001f002027812 */ /* 0x000fe400078ec0ff */
[----:B0-----:R-:W-:-:S05]  /*4b10*/  LEA R3, R4, R3, 0x18 ;  /* 0x0000000304037211 */ /* 0x001fca00078ec0ff */
[----:B-1----:R-:W-:Y:S02]  /*4b20*/  IMAD.IADD R5, R2, 0x1, R3 ;  /* 0x0000000102057824 */ /* 0x002fe400078e0203 */
[----:B------:R-:W-:Y:S02]  /*4b30*/  IMAD.MOV.U32 R2, RZ, RZ, R7 ;  /* 0x000000ffff027224 */ /* 0x000fe400078e0007 */
[----:B------:R-:W-:Y:S01]  /*4b40*/  IMAD.MOV.U32 R3, RZ, RZ, R6 ;  /* 0x000000ffff037224 */ /* 0x000fe200078e0006 */
[----:B------:R0:W-:Y:S04]  /*4b50*/  STS [R5+0x8], R8 ;  /* 0x0000080805007388 */ /* 0x0001e80000000800 */
[----:B------:R0:W-:Y:S02]  /*4b60*/  STS.64 [R5+0x10], R2 ;  /* 0x0000100205007388 */ /* 0x0001e40000000a00 */
.L_x_445:
[----:B------:R-:W-:Y:S05]  /*4b70*/  BSYNC.RECONVERGENT B1 ;  /* 0x0000000000017941 */ /* 0x000fea0003800200 */
.L_x_444:
        /* <DEDUP_REMOVED lines=8> */
[----:B-1----:R-:W1:Y:S04]  /*4c00*/  LDS.64 R4, [R24+0x20] ;  /* 0x0000200018047984 */ /* 0x002e680000000a00 */
[----:B------:R4:W2:Y:S04]  /*4c10*/  LDS R18, [R24+0x28] ;  /* 0x0000280018127984 */ /* 0x0008a80000000800 */
[----:B------:R4:W2:Y:S01]  /*4c20*/  LDS R16, [R24+0x38] ;  /* 0x0000380018107984 */ /* 0x0008a20000000800 */
[----:B0-----:R-:W-:Y:S01]  /*4c30*/  FSETP.GEU.AND P0, PT, R8, R3, PT ;  /* 0x000000030800720b */ /* 0x001fe20003f0e000 */
[----:B------:R-:W-:-:S02]  /*4c40*/  IMAD.MOV.U32 R19, RZ, RZ, R3 ;  /* 0x000000ffff137224 */ /* 0x000fc400078e0003 */
[----:B-1----:R-:W-:Y:S02]  /*4c50*/  IMAD.MOV.U32 R21, RZ, RZ, R4 ;  /* 0x000000ffff157224 */ /* 0x002fe400078e0004 */
[----:B------:R-:W-:-:S08]  /*4c60*/  IMAD.MOV.U32 R20, RZ, RZ, R5 ;  /* 0x000000ffff147224 */ /* 0x000fd000078e0005 */
[----:B--2-4-:R-:W-:Y:S05]  /*4c70*/  @!P0 BRA `(.L_x_447) ;  /* 0x00000000002c8947 */ /* 0x014fea0003800000 */
        /* <DEDUP_REMOVED lines=11> */
.L_x_447:
[----:B------:R-:W-:Y:S05]  /*4d30*/  BSYNC.RECONVERGENT B1 ;  /* 0x0000000000017941 */ /* 0x000fea0003800200 */
.L_x_446:
        /* <DEDUP_REMOVED lines=27> */
.L_x_449:
[----:B------:R-:W-:Y:S05]  /*4ef0*/  BSYNC.RECONVERGENT B1 ;  /* 0x0000000000017941 */ /* 0x000fea0003800200 */
.L_x_448:
        /* <DEDUP_REMOVED lines=17> */
.L_x_451:
[----:B------:R-:W-:Y:S05]  /*5010*/  BSYNC.RECONVERGENT B1 ;  /* 0x0000000000017941 */ /* 0x000fea0003800200 */
.L_x_450:
        /* <DEDUP_REMOVED lines=17> */
.L_x_453:
[----:B------:R-:W-:Y:S05]  /*5130*/  BSYNC.RECONVERGENT B1 ;  /* 0x0000000000017941 */ /* 0x000fea0003800200 */
.L_x_452:
        /* <DEDUP_REMOVED lines=17> */
.L_x_455:
[----:B------:R-:W-:Y:S05]  /*5250*/  BSYNC.RECONVERGENT B1 ;  /* 0x0000000000017941 */ /* 0x000fea0003800200 */
.L_x_454:
        /* <DEDUP_REMOVED lines=17> */
.L_x_457:
[----:B------:R-:W-:Y:S05]  /*5370*/  BSYNC.RECONVERGENT B1 ;  /* 0x0000000000017941 */ /* 0x000fea0003800200 */
.L_x_456:
        /* <DEDUP_REMOVED lines=16> */
.L_x_379:
[----:B------:R-:W-:Y:S05]  /*5480*/  BSYNC.RECONVERGENT B0 ;  /* 0x0000000000007941 */ /* 0x000fea0003800200 */
.L_x_346:
        /* <DEDUP_REMOVED lines=8> */
.L_x_458:
        /* <DEDUP_REMOVED lines=15> */
.L_x_712:


//--------------------- .text._ZN6thrust24THRUST_300001_SM_1000_NS8cuda_cub4core6detail13_kernel_agentINS1_8__reduce10DrainAgentIiEEJN3cub18CUB_300001_SM_10009GridQueueIjEEiEEEvDpT0_ --------------------------
	.section	.text._ZN6thrust24THRUST_300001_SM_1000_NS8cuda_cub4core6detail13_kernel_agentINS1_8__reduce10DrainAgentIiEEJN3cub18CUB_300001_SM_10009GridQueueIjEEiEEEvDpT0_,"ax",@progbits
	.align	128
        .global         _ZN6thrust24THRUST_300001_SM_1000_NS8cuda_cub4core6detail13_kernel_agentINS1_8__reduce10DrainAgentIiEEJN3cub18CUB_300001_SM_10009GridQueueIjEEiEEEvDpT0_
        .type           _ZN6thrust24THRUST_300001_SM_1000_NS8cuda_cub4core6detail13_kernel_agentINS1_8__reduce10DrainAgentIiEEJN3cub18CUB_300001_SM_10009GridQueueIjEEiEEEvDpT0_,@function
        .size           _ZN6thrust24THRUST_300001_SM_1000_NS8cuda_cub4core6detail13_kernel_agentINS1_8__reduce10DrainAgentIiEEJN3cub18CUB_300001_SM_10009GridQueueIjEEiEEEvDpT0_,(.L_x_713 - _ZN6thrust24THRUST_300001_SM_1000_NS8cuda_cub4core6detail13_kernel_agentINS1_8__reduce10DrainAgentIiEEJN3cub18CUB_300001_SM_10009GridQueueIjEEiEEEvDpT0_)
        .other          _ZN6thrust24THRUST_300001_SM_1000_NS8cuda_cub4core6detail13_kernel_agentINS1_8__reduce10DrainAgentIiEEJN3cub18CUB_300001_SM_10009GridQueueIjEEiEEEvDpT0_,@"STO_CUDA_ENTRY STV_DEFAULT"
_ZN6thrust24THRUST_300001_SM_1000_NS8cuda_cub4core6detail13_kernel_agentINS1_8__reduce10DrainAgentIiEEJN3cub18CUB_300001_SM_10009GridQueueIjEEiEEEvDpT0_:
.text._ZN6thrust24THRUST_300001_SM_1000_NS8cuda_cub4core6detail13_kernel_agentINS1_8__reduce10DrainAgentIiEEJN3cub18CUB_300001_SM_10009GridQueueIjEEiEEEvDpT0_:
[----:B------:R-:W-:Y:S08]  /*0000*/  LDC R1, c[0x0][0x37c] ;  /* 0x0000df00ff017b82 */ /* 0x000ff00000000800 */
[----:B------:R-:W0:Y:S01]  /*0010*/  LDC.64 R2, c[0x0][0x380] ;  /* 0x0000e000ff027b82 */ /* 0x000e220000000a00 */
[----:B------:R-:W0:Y:S07]  /*0020*/  LDCU.64 UR4, c[0x0][0x358] ;  /* 0x00006b00ff0477ac */ /* 0x000e2e0008000a00 */
[----:B------:R-:W1:Y:S01]  /*0030*/  LDC R5, c[0x0][0x388] ;  /* 0x0000e200ff057b82 */ /* 0x000e620000000800 */
[----:B0-----:R-:W-:Y:S04]  /*0040*/  STG.E desc[UR4][R2.64+0x4], RZ ;  /* 0x000004ff02007986 */ /* 0x001fe8000c101904 */
[----:B-1----:R-:W-:Y:S01]  /*0050*/  STG.E desc[UR4][R2.64], R5 ;  /* 0x0000000502007986 */ /* 0x002fe2000c101904 */
[----:B------:R-:W-:Y:S05]  /*0060*/  EXIT ;  /* 0x000000000000794d */ /* 0x000fea0003800000 */
.L_x_459:
        /* <DEDUP_REMOVED lines=9> */
.L_x_713:


//--------------------- .text._ZN6thrust24THRUST_300001_SM_1000_NS8cuda_cub4core6detail13_kernel_agentINS1_8__reduce11ReduceAgentINS0_12zip_iteratorIN4cuda3std3__45tupleIJNS0_6detail15normal_iteratorINS0_10device_ptrIfEEEENS0_17counting_iteratorIlNS0_11use_defaultESI_SI_EEEEEEEPNSB_IJflEEESM_iNS1_9__extrema9arg_max_fIflNSA_4lessIfEEEEEEJSL_SN_iN3cub18CUB_300001_SM_100013GridEvenShareIiEENSV_9GridQueueIjEESS_EEEvDpT0_ --------------------------
	.section	.text._ZN6thrust24THRUST_300001_SM_1000_NS8cuda_cub4core6detail13_kernel_agentINS1_8__reduce11ReduceAgentINS0_12zip_iteratorIN4cuda3std3__45tupleIJNS0_6detail15normal_iteratorINS0_10device_ptrIfEEEENS0_17counting_iteratorIlNS0_11use_defaultESI_SI_EEEEEEEPNSB_IJflEEESM_iNS1_9__extrema9arg_max_fIflNSA_4lessIfEEEEEEJSL_SN_iN3cub18CUB_300001_SM_100013GridEvenShareIiEENSV_9GridQueueIjEESS_EEEvDpT0_,"ax",@progbits
	.align	128
        .global         _ZN6thrust24THRUST_300001_SM_1000_NS8cuda_cub4core6detail13_kernel_agentINS1_8__reduce11ReduceAgentINS0_12zip_iteratorIN4cuda3std3__45tupleIJNS0_6detail15normal_iteratorINS0_10device_ptrIfEEEENS0_17counting_iteratorIlNS0_11use_defaultESI_SI_EEEEEEEPNSB_IJflEEESM_iNS1_9__extrema9arg_max_fIflNSA_4lessIfEEEEEEJSL_SN_iN3cub18CUB_300001_SM_100013GridEvenShareIiEENSV_9GridQueueIjEESS_EEEvDpT0_
        .type           _ZN6thrust24THRUST_300001_SM_1000_NS8cuda_cub4core6detail13_kernel_agentINS1_8__reduce11ReduceAgentINS0_12zip_iteratorIN4cuda3std3__45tupleIJNS0_6detail15normal_iteratorINS0_10device_ptrIfEEEENS0_17counting_iteratorIlNS0_11use_defaultESI_SI_EEEEEEEPNSB_IJflEEESM_iNS1_9__extrema9arg_max_fIflNSA_4lessIfEEEEEEJSL_SN_iN3cub18CUB_300001_SM_100013GridEvenShareIiEENSV_9GridQueueIjEESS_EEEvDpT0_,@function
        .size           _ZN6thrust24THRUST_300001_SM_1000_NS8cuda_cub4core6detail13_kernel_agentINS1_8__reduce11ReduceAgentINS0_12zip_iteratorIN4cuda3std3__45tupleIJNS0_6detail15normal_iteratorINS0_10device_ptrIfEEEENS0_17counting_iteratorIlNS0_11use_defaultESI_SI_EEEEEEEPNSB_IJflEEESM_iNS1_9__extrema9arg_max_fIflNSA_4lessIfEEEEEEJSL_SN_iN3cub18CUB_300001_SM_100013GridEvenShareIiEENSV_9GridQueueIjEESS_EEEvDpT0_,(.L_x_714 - _ZN6thrust24THRUST_300001_SM_1000_NS8cuda_cub4core6detail13_kernel_agentINS1_8__reduce11ReduceAgentINS0_12zip_iteratorIN4cuda3std3__45tupleIJNS0_6detail15normal_iteratorINS0_10device_ptrIfEEEENS0_17counting_iteratorIlNS0_11use_defaultESI_SI_EEEEEEEPNSB_IJflEEESM_iNS1_9__extrema9arg_max_fIflNSA_4lessIfEEEEEEJSL_SN_iN3cub18CUB_300001_SM_100013GridEvenShareIiEENSV_9GridQueueIjEESS_EEEvDpT0_)
        .other          _ZN6thrust24THRUST_300001_SM_1000_NS8cuda_cub4core6detail13_kernel_agentINS1_8__reduce11ReduceAgentINS0_12zip_iteratorIN4cuda3std3__45tupleIJNS0_6detail15normal_iteratorINS0_10device_ptrIfEEEENS0_17counting_iteratorIlNS0_11use_defaultESI_SI_EEEEEEEPNSB_IJflEEESM_iNS1_9__extrema9arg_max_fIflNSA_4lessIfEEEEEEJSL_SN_iN3cub18CUB_300001_SM_100013GridEvenShareIiEENSV_9GridQueueIjEESS_EEEvDpT0_,@"STO_CUDA_ENTRY STV_DEFAULT"
_ZN6thrust24THRUST_300001_SM_1000_NS8cuda_cub4core6detail13_kernel_agentINS1_8__reduce11ReduceAgentINS0_12zip_iteratorIN4cuda3std3__45tupleIJNS0_6detail15normal_iteratorINS0_10device_ptrIfEEEENS0_17counting_iteratorIlNS0_11use_defaultESI_SI_EEEEEEEPNSB_IJflEEESM_iNS1_9__extrema9arg_max_fIflNSA_4lessIfEEEEEEJSL_SN_iN3cub18CUB_300001_SM_100013GridEvenShareIiEENSV_9GridQueueIjEESS_EEEvDpT0_:
.text._ZN6thrust24THRUST_300001_SM_1000_NS8cuda_cub4core6detail13_kernel_agentINS1_8__reduce11ReduceAgentINS0_12zip_iteratorIN4cuda3std3__45tupleIJNS0_6detail15normal_iteratorINS0_10device_ptrIfEEEENS0_17counting_iteratorIlNS0_11use_defaultESI_SI_EEEEEEEPNSB_IJflEEESM_iNS1_9__extrema9arg_max_fIflNSA_4lessIfEEEEEEJSL_SN_iN3cub18CUB_300001_SM_100013GridEvenShareIiEENSV_9GridQueueIjEESS_EEEvDpT0_:
[----:B------:R-:W-:Y:S01]  /*0000*/  LDC R1, c[0x0][0x37c] ;  /* 0x0000df00ff017b82 */ /* 0x000fe20000000800 */
[----:B------:R-:W0:Y:S01]  /*0010*/  S2R R0, SR_CTAID.X ;  /* 0x0000000000007919 */ /* 0x000e220000002500 */
[----:B------:R-:W1:Y:S01]  /*0020*/  LDCU UR4, c[0x0][0x398] ;  /* 0x00007300ff0477ac */ /* 0x000e620008000800 */
[----:B------:R-:W-:Y:S01]  /*0030*/  BSSY.RECONVERGENT B0, `(.L_x_460) ;  /* 0x0000586000007945 */ /* 0x000fe20003800200 */
[----:B------:R-:W2:Y:S01]  /*0040*/  LDCU UR6, c[0x0][0x370] ;  /* 0x00006e00ff0677ac */ /* 0x000ea20008000800 */
[----:B------:R-:W3:Y:S01]  /*0050*/  LDCU.64 UR10, c[0x0][0x358] ;  /* 0x00006b00ff0a77ac */ /* 0x000ee20008000a00 */
[----:B-1----:R-:W-:Y:S01]  /*0060*/  IMAD.U32 R4, RZ, RZ, UR4 ;  /* 0x00000004ff047e24 */ /* 0x002fe2000f8e00ff */
[----:B--2---:R-:W-:Y:S01]  /*0070*/  UIMAD UR6, UR6, 0x500, URZ ;  /* 0x00000500060678a4 */ /* 0x004fe2000f8e02ff */
[----:B0-----:R-:W-:-:S04]  /*0080*/  IMAD R5, R0, 0x500, RZ ;  /* 0x0000050000057824 */ /* 0x001fc800078e02ff */
[----:B------:R-:W-:-:S05]  /*0090*/  VIADD R3, R5, 0x500 ;  /* 0x0000050005037836 */ /* 0x000fca0000000000 */
[----:B------:R-:W-:-:S13]  /*00a0*/  ISETP.GT.AND P0, PT, R3, R4, PT ;  /* 0x000000040300720c */ /* 0x000fda0003f04270 */
[----:B---3--:R-:W-:Y:S05]  /*00b0*/  @!P0 BRA `(.L_x_461) ;  /* 0x0000003000b48947 */ /* 0x008fea0003800000 */
[----:B------:R-:W0:Y:S01]  /*00c0*/  S2R R2, SR_TID.X ;  /* 0x0000000000027919 */ /* 0x000e220000002100 */
[----:B------:R-:W-:Y:S01]  /*00d0*/  IMAD.IADD R3, R4, 0x1, -R5 ;  /* 0x0000000104037824 */ /* 0x000fe200078e0a05 */
[----:B------:R-:W1:Y:S01]  /*00e0*/  LDCU.64 UR6, c[0x0][0x388] ;  /* 0x00007100ff0677ac */ /* 0x000e620008000a00 */
[----:B------:R-:W-:Y:S01]  /*00f0*/  BSSY.RECONVERGENT B1, `(.L_x_462) ;  /* 0x000000f000017945 */ /* 0x000fe20003800200 */
[----:B------:R-:W-:Y:S01]  /*0100*/  CS2R R6, SRZ ;  /* 0x0000000000067805 */ /* 0x000fe2000001ff00 */
[----:B------:R-:W-:Y:S01]  /*0110*/  IMAD.MOV.U32 R8, RZ, RZ, RZ ;  /* 0x000000ffff087224 */ /* 0x000fe200078e00ff */
[----:B------:R-:W2:Y:S01]  /*0120*/  LDCU.64 UR8, c[0x0][0x388] ;  /* 0x00007100ff0877ac */ /* 0x000ea20008000a00 */
[----:B0-----:R-:W-:Y:S01]  /*0130*/  ISETP.GE.AND P0, PT, R2, R3, PT ;  /* 0x000000030200720c */ /* 0x001fe20003f06270 */
[----:B------:R-:W-:-:S12]  /*0140*/  IMAD.MOV.U32 R10, RZ, RZ, R2 ;  /* 0x000000ffff0a7224 */ /* 0x000fd800078e0002 */
[----:B-12---:R-:W-:Y:S05]  /*0150*/  @P0 BRA `(.L_x_463) ;  /* 0x0000000000200947 */ /* 0x006fea0003800000 */
[----:B------:R-:W0:Y:S01]  /*0160*/  LDC.64 R12, c[0x0][0x380] ;  /* 0x0000e000ff0c7b82 */ /* 0x000e220000000a00 */
[----:B------:R-:W-:Y:S01]  /*0170*/  IMAD.IADD R9, R5, 0x1, R2 ;  /* 0x0000000105097824 */ /* 0x000fe200078e0202 */
[----:B------:R-:W1:Y:S03]  /*0180*/  LDCU.64 UR4, c[0x0][0x388] ;  /* 0x00007100ff0477ac */ /* 0x000e660008000a00 */
[----:B0-----:R-:W-:-:S05]  /*0190*/  IMAD.WIDE R12, R9, 0x4, R12 ;  /* 0x00000004090c7825 */ /* 0x001fca00078e020c */
[----:B------:R0:W5:Y:S01]  /*01a0*/  LDG.E R7, desc[UR10][R12.64] ;  /* 0x0000000a0c077981 */ /* 0x000162000c1e1900 */
[----:B-1----:R-:W-:Y:S01]  /*01b0*/  IADD3 R6, P0, PT, R9, UR4, RZ ;  /* 0x0000000409067c10 */ /* 0x002fe2000ff1e0ff */
[----:B------:R-:W-:-:S03]  /*01c0*/  VIADD R10, R2, 0x100 ;  /* 0x00000100020a7836 */ /* 0x000fc60000000000 */
[----:B------:R-:W-:-:S09]  /*01d0*/  LEA.HI.X.SX32 R8, R9, UR5, 0x1, P0 ;  /* 0x0000000509087c11 */ /* 0x000fd200080f0eff */
.L_x_463:
[----:B------:R-:W-:Y:S05]  /*01e0*/  BSYNC.RECONVERGENT B1 ;  /* 0x0000000000017941 */ /* 0x000fea0003800200 */
.L_x_462:
[----:B------:R-:W-:Y:S01]  /*01f0*/  ISETP.GE.AND P0, PT, R10, R3, PT ;  /* 0x000000030a00720c */ /* 0x000fe20003f06270 */
[----:B------:R-:W-:-:S12]  /*0200*/  BSSY.RECONVERGENT B1, `(.L_x_464) ;  /* 0x0000091000017945 */ /* 0x000fd80003800200 */
[----:B------:R-:W-:Y:S05]  /*0210*/  @P0 BRA `(.L_x_465) ;  /* 0x00000008003c0947 */ /* 0x000fea0003800000 */
[----:B------:R-:W-:Y:S01]  /*0220*/  LOP3.LUT R9, RZ, R10, RZ, 0x33, !PT ;  /* 0x0000000aff097212 */ /* 0x000fe200078e33ff */
[----:B------:R-:W-:Y:S03]  /*0230*/  BSSY.RECONVERGENT B2, `(.L_x_466) ;  /* 0x0000028000027945 */ /* 0x000fe60003800200 */
[----:B------:R-:W-:-:S04]  /*0240*/  IADD3 R11, PT, PT, -R5, R4, R9 ;  /* 0x00000004050b7210 */ /* 0x000fc80007ffe109 */
[----:B------:R-:W-:-:S04]  /*0250*/  LOP3.LUT R4, R11, 0x300, RZ, 0xc0, !PT ;  /* 0x000003000b047812 */ /* 0x000fc800078ec0ff */
[----:B------:R-:W-:-:S13]  /*0260*/  ISETP.NE.AND P0, PT, R4, 0x300, PT ;  /* 0x000003000400780c */ /* 0x000fda0003f05270 */
[----:B------:R-:W-:Y:S05]  /*0270*/  @!P0 BRA `(.L_x_467) ;  /* 0x00000000008c8947 */ /* 0x000fea0003800000 */
[----:B0-----:R-:W0:Y:S01]  /*0280*/  LDC.64 R12, c[0x0][0x380] ;  /* 0x0000e000ff0c7b82 */ /* 0x001e220000000a00 */
[----:B------:R-:W-:Y:S01]  /*0290*/  LEA.HI R4, R11, 0x1, RZ, 0x18 ;  /* 0x000000010b047811 */ /* 0x000fe200078fc0ff */
[----:B------:R-:W-:-:S03]  /*02a0*/  IMAD.IADD R9, R5, 0x1, R10 ;  /* 0x0000000105097824 */ /* 0x000fc600078e020a */
[----:B------:R-:W-:-:S05]  /*02b0*/  LOP3.LUT R4, R4, 0x3, RZ, 0xc0, !PT ;  /* 0x0000000304047812 */ /* 0x000fca00078ec0ff */
[----:B------:R-:W-:-:S07]  /*02c0*/  IMAD.MOV R4, RZ, RZ, -R4 ;  /* 0x000000ffff047224 */ /* 0x000fce00078e0a04 */
.L_x_470:
[----:B0-----:R-:W-:-:S06]  /*02d0*/  IMAD.WIDE R14, R9, 0x4, R12 ;  /* 0x00000004090e7825 */ /* 0x001fcc00078e020c */
[----:B------:R-:W2:Y:S01]  /*02e0*/  LDG.E R15, desc[UR10][R14.64] ;  /* 0x0000000a0e0f7981 */ /* 0x000ea2000c1e1900 */
[C---:B------:R-:W-:Y:S01]  /*02f0*/  IADD3 R20, P1, PT, R9.reuse, UR6, RZ ;  /* 0x0000000609147c10 */ /* 0x040fe2000ff3e0ff */
[----:B------:R-:W-:Y:S01]  /*0300*/  VIADD R4, R4, 0x1 ;  /* 0x0000000104047836 */ /* 0x000fe20000000000 */
[----:B------:R-:W-:Y:S01]  /*0310*/  BSSY.RECONVERGENT B3, `(.L_x_468) ;  /* 0x0000016000037945 */ /* 0x000fe20003800200 */
[----:B------:R-:W-:Y:S01]  /*0320*/  IMAD.MOV.U32 R17, RZ, RZ, R6 ;  /* 0x000000ffff117224 */ /* 0x000fe200078e0006 */
[----:B------:R-:W-:Y:S01]  /*0330*/  LEA.HI.X.SX32 R19, R9, UR7, 0x1, P1 ;  /* 0x0000000709137c11 */ /* 0x000fe200088f0eff */
[----:B------:R-:W-:Y:S01]  /*0340*/  IMAD.MOV.U32 R18, RZ, RZ, R8 ;  /* 0x000000ffff127224 */ /* 0x000fe200078e0008 */
[----:B------:R-:W-:Y:S01]  /*0350*/  ISETP.NE.AND P2, PT, R4, RZ, PT ;  /* 0x000000ff0400720c */ /* 0x000fe20003f45270 */
[----:B-----5:R-:W-:Y:S02]  /*0360*/  IMAD.MOV.U32 R16, RZ, RZ, R7 ;  /* 0x000000ffff107224 */ /* 0x020fe400078e0007 */
[----:B------:R-:W-:-:S02]  /*0370*/  IMAD.MOV.U32 R6, RZ, RZ, R20 ;  /* 0x000000ffff067224 */ /* 0x000fc400078e0014 */
        /* <DEDUP_REMOVED lines=15> */
.L_x_469:
[----:B------:R-:W-:Y:S05]  /*0470*/  BSYNC.RECONVERGENT B3 ;  /* 0x0000000000037941 */ /* 0x000fea0003800200 */
.L_x_468:
[----:B------:R-:W-:Y:S02]  /*0480*/  VIADD R10, R10, 0x100 ;  /* 0x000001000a0a7836 */ /* 0x000fe40000000000 */
[----:B------:R-:W-:Y:S01]  /*0490*/  VIADD R9, R9, 0x100 ;  /* 0x0000010009097836 */ /* 0x000fe20000000000 */
[----:B------:R-:W-:Y:S06]  /*04a0*/  @P2 BRA `(.L_x_470) ;  /* 0xfffffffc00882947 */ /* 0x000fec000383ffff */
.L_x_467:
[----:B------:R-:W-:Y:S05]  /*04b0*/  BSYNC.RECONVERGENT B2 ;  /* 0x0000000000027941 */ /* 0x000fea0003800200 */
.L_x_466:
[----:B------:R-:W-:-:S13]  /*04c0*/  ISETP.GE.U32.AND P0, PT, R11, 0x300, PT ;  /* 0x000003000b00780c */ /* 0x000fda0003f06070 */
[----:B------:R-:W-:Y:S05]  /*04d0*/  @!P0 BRA `(.L_x_465) ;  /* 0x00000004008c8947 */ /* 0x000fea0003800000 */
[----:B0-----:R-:W0:Y:S01]  /*04e0*/  LDC.64 R12, c[0x0][0x380] ;  /* 0x0000e000ff0c7b82 */ /* 0x001e220000000a00 */
[----:B------:R-:W-:-:S04]  /*04f0*/  IMAD.IADD R9, R5, 0x1, R10 ;  /* 0x0000000105097824 */ /* 0x000fc800078e020a */
[C---:B------:R-:W-:Y:S02]  /*0500*/  VIADD R19, R9.reuse, 0x100 ;  /* 0x0000010009137836 */ /* 0x040fe40000000000 */
[C---:B------:R-:W-:Y:S02]  /*0510*/  VIADD R18, R9.reuse, 0x200 ;  /* 0x0000020009127836 */ /* 0x040fe40000000000 */
[----:B------:R-:W-:Y:S01]  /*0520*/  VIADD R20, R9, 0x300 ;  /* 0x0000030009147836 */ /* 0x000fe20000000000 */
[----:B0-----:R-:W-:-:S05]  /*0530*/  IADD3 R4, P0, PT, R12, 0x800, RZ ;  /* 0x000008000c047810 */ /* 0x001fca0007f1e0ff */
[----:B------:R-:W-:-:S08]  /*0540*/  IMAD.X R5, RZ, RZ, R13, P0 ;  /* 0x000000ffff057224 */ /* 0x000fd000000e060d */
.L_x_479:
[----:B------:R-:W-:-:S05]  /*0550*/  IMAD.WIDE R14, R9, 0x4, R4 ;  /* 0x00000004090e7825 */ /* 0x000fca00078e0204 */
[----:B------:R-:W2:Y:S04]  /*0560*/  LDG.E R22, desc[UR10][R14.64+-0x800] ;  /* 0xfff8000a0e167981 */ /* 0x000ea8000c1e1900 */
[----:B-----5:R0:W5:Y:S04]  /*0570*/  LDG.E R24, desc[UR10][R14.64+-0x400] ;  /* 0xfffc000a0e187981 */ /* 0x020168000c1e1900 */
[----:B------:R0:W5:Y:S04]  /*0580*/  LDG.E R11, desc[UR10][R14.64] ;  /* 0x0000000a0e0b7981 */ /* 0x000168000c1e1900 */
[----:B------:R0:W5:Y:S01]  /*0590*/  LDG.E R12, desc[UR10][R14.64+0x400] ;  /* 0x0004000a0e0c7981 */ /* 0x000162000c1e1900 */
[C---:B------:R-:W-:Y:S01]  /*05a0*/  IADD3 R21, P1, PT, R9.reuse, UR8, RZ ;  /* 0x0000000809157c10 */ /* 0x040fe2000ff3e0ff */
[----:B------:R-:W-:Y:S03]  /*05b0*/  BSSY.RECONVERGENT B2, `(.L_x_471) ;  /* 0x0000012000027945 */ /* 0x000fe60003800200 */
[----:B------:R-:W-:Y:S01]  /*05c0*/  LEA.HI.X.SX32 R23, R9, UR9, 0x1, P1 ;  /* 0x0000000909177c11 */ /* 0x000fe200088f0eff */
[----:B------:R-:W-:-:S04]  /*05d0*/  IMAD.MOV.U32 R16, RZ, RZ, R21 ;  /* 0x000000ffff107224 */ /* 0x000fc800078e0015 */
        /* <DEDUP_REMOVED lines=15> */
.L_x_472:
[----:B------:R-:W-:Y:S05]  /*06d0*/  BSYNC.RECONVERGENT B2 ;  /* 0x0000000000027941 */ /* 0x000fea0003800200 */
.L_x_471:
[----:B-----5:R-:W-:Y:S01]  /*06e0*/  FSETP.GEU.AND P0, PT, R13, R24, PT ;  /* 0x000000180d00720b */ /* 0x020fe20003f0e000 */
[----:B------:R-:W-:Y:S01]  /*06f0*/  BSSY.RECONVERGENT B2, `(.L_x_473) ;  /* 0x0000012000027945 */ /* 0x000fe20003800200 */
[----:B------:R-:W-:Y:S01]  /*0700*/  IADD3 R15, P1, PT, R19, UR8, RZ ;  /* 0x00000008130f7c10 */ /* 0x000fe2000ff3e0ff */
[----:B------:R-:W-:-:S03]  /*0710*/  IMAD.MOV.U32 R6, RZ, RZ, R24 ;  /* 0x000000ffff067224 */ /* 0x000fc600078e0018 */
[----:B------:R-:W-:Y:S01]  /*0720*/  LEA.HI.X.SX32 R14, R19, UR9, 0x1, P1 ;  /* 0x00000009130e7c11 */ /* 0x000fe200088f0eff */
        /* <DEDUP_REMOVED lines=14> */
.L_x_474:
[----:B------:R-:W-:Y:S05]  /*0810*/  BSYNC.RECONVERGENT B2 ;  /* 0x0000000000027941 */ /* 0x000fea0003800200 */
.L_x_473:
[----:B------:R-:W-:Y:S01]  /*0820*/  FSETP.GEU.AND P0, PT, R6, R11, PT ;  /* 0x0000000b0600720b */ /* 0x000fe20003f0e000 */
[----:B------:R-:W-:Y:S01]  /*0830*/  BSSY.RECONVERGENT B2, `(.L_x_475) ;  /* 0x0000013000027945 */ /* 0x000fe20003800200 */
[----:B------:R-:W-:Y:S01]  /*0840*/  IADD3 R16, P1, PT, R18, UR8, RZ ;  /* 0x0000000812107c10 */ /* 0x000fe2000ff3e0ff */
[----:B------:R-:W-:Y:S01]  /*0850*/  IMAD.MOV.U32 R13, RZ, RZ, R11 ;  /* 0x000000ffff0d7224 */ /* 0x000fe200078e000b */
[----:B------:R-:W-:Y:S02]  /*0860*/  IADD3 R21, P2, PT, R20, UR8, RZ ;  /* 0x0000000814157c10 */ /* 0x000fe4000ff5e0ff */
        /* <DEDUP_REMOVED lines=15> */
.L_x_476:
[----:B------:R-:W-:Y:S05]  /*0960*/  BSYNC.RECONVERGENT B2 ;  /* 0x0000000000027941 */ /* 0x000fea0003800200 */
.L_x_475:
[----:B------:R-:W-:Y:S01]  /*0970*/  FSETP.GEU.AND P0, PT, R13, R12, PT ;  /* 0x0000000c0d00720b */ /* 0x000fe20003f0e000 */
[----:B------:R-:W-:Y:S01]  /*0980*/  BSSY.RECONVERGENT B2, `(.L_x_477) ;  /* 0x0000011000027945 */ /* 0x000fe20003800200 */
[----:B------:R-:W-:Y:S01]  /*0990*/  LEA.HI.X.SX32 R16, R20, UR9, 0x1, P2 ;  /* 0x0000000914107c11 */ /* 0x000fe200090f0eff */
        /* <DEDUP_REMOVED lines=15> */
.L_x_478:
[----:B------:R-:W-:Y:S05]  /*0a90*/  BSYNC.RECONVERGENT B2 ;  /* 0x0000000000027941 */ /* 0x000fea0003800200 */
.L_x_477:
[----:B------:R-:W-:Y:S02]  /*0aa0*/  VIADD R10, R10, 0x400 ;  /* 0x000004000a0a7836 */ /* 0x000fe40000000000 */
[----:B------:R-:W-:Y:S02]  /*0ab0*/  VIADD R19, R19, 0x400 ;  /* 0x0000040013137836 */ /* 0x000fe40000000000 */
[----:B------:R-:W-:Y:S01]  /*0ac0*/  VIADD R18, R18, 0x400 ;  /* 0x0000040012127836 */ /* 0x000fe20000000000 */
[----:B------:R-:W-:Y:S01]  /*0ad0*/  ISETP.GE.AND P0, PT, R10, R3, PT ;  /* 0x000000030a00720c */ /* 0x000fe20003f06270 */
[----:B------:R-:W-:Y:S02]  /*0ae0*/  VIADD R20, R20, 0x400 ;  /* 0x0000040014147836 */ /* 0x000fe40000000000 */
[----:B------:R-:W-:-:S10]  /*0af0*/  VIADD R9, R9, 0x400 ;  /* 0x0000040009097836 */ /* 0x000fd40000000000 */
[----:B------:R-:W-:Y:S05]  /*0b00*/  @!P0 BRA `(.L_x_479) ;  /* 0xfffffff800908947 */ /* 0x000fea000383ffff */
.L_x_465:
[----:B------:R-:W-:Y:S05]  /*0b10*/  BSYNC.RECONVERGENT B1 ;  /* 0x0000000000017941 */ /* 0x000fea0003800200 */
.L_x_464:
[----:B------:R-:W-:-:S13]  /*0b20*/  ISETP.GE.AND P0, PT, R3, 0x100, PT ;  /* 0x000001000300780c */ /* 0x000fda0003f06270 */
[----:B------:R-:W-:Y:S05]  /*0b30*/  @!P0 BRA `(.L_x_480) ;  /* 0x00000010008c8947 */ /* 0x000fea0003800000 */
[----:B0-----:R-:W0:Y:S01]  /*0b40*/  S2R R12, SR_LANEID ;  /* 0x00000000000c7919 */ /* 0x001e220000000000 */
[----:B------:R-:W-:Y:S01]  /*0b50*/  BSSY.RECONVERGENT B1, `(.L_x_481) ;  /* 0x000001b000017945 */ /* 0x000fe20003800200 */
[----:B------:R-:W-:Y:S01]  /*0b60*/  IMAD.MOV.U32 R9, RZ, RZ, R6 ;  /* 0x000000ffff097224 */ /* 0x000fe200078e0006 */
[----:B-----5:R1:W2:Y:S01]  /*0b70*/  SHFL.DOWN PT, R4, R7, 0x1, 0x1f ;  /* 0x08201f0007047f89 */ /* 0x0202a200000e0000 */
        /* <DEDUP_REMOVED lines=24> */
.L_x_482:
[----:B------:R-:W-:Y:S05]  /*0d00*/  BSYNC.RECONVERGENT B1 ;  /* 0x0000000000017941 */ /* 0x000fea0003800200 */
.L_x_481:
        /* <DEDUP_REMOVED lines=12> */
[----:B---3--:R-:W-:Y:S02]  /*0dd0*/  IMAD.MOV.U32 R5, RZ, RZ, R12 ;  /* 0x000000ffff057224 */ /* 0x008fe400078e000c */
[----:B--2---:R-:W-:Y:S02]  /*0de0*/  IMAD.MOV.U32 R8, RZ, RZ, R7 ;  /* 0x000000ffff087224 */ /* 0x004fe400078e0007 */
        /* <DEDUP_REMOVED lines=13> */
.L_x_484:
[----:B------:R-:W-:Y:S05]  /*0ec0*/  BSYNC.RECONVERGENT B1 ;  /* 0x0000000000017941 */ /* 0x000fea0003800200 */
.L_x_483:
[----:B0-----:R0:W4:Y:S01]  /*0ed0*/  SHFL.DOWN PT, R9, R4, 0x4, 0x1f ;  /* 0x08801f0004097f89 */ /* 0x00112200000e0000 */
[----:B------:R-:W-:Y:S01]  /*0ee0*/  BSSY.RECONVERGENT B1, `(.L_x_485) ;  /* 0x0000017000017945 */ /* 0x000fe20003800200 */
[----:B-1----:R-:W-:Y:S02]  /*0ef0*/  IMAD.MOV.U32 R6, RZ, RZ, R5 ;  /* 0x000000ffff067224 */ /* 0x002fe400078e0005 */
[----:B------:R0:W1:Y:S01]  /*0f00*/  SHFL.DOWN PT, R10, R5, 0x4, 0x1f ;  /* 0x08801f00050a7f89 */ /* 0x00006200000e0000 */
[----:B--2---:R-:W-:Y:S02]  /*0f10*/  IMAD.MOV.U32 R7, RZ, RZ, R8 ;  /* 0x000000ffff077224 */ /* 0x004fe400078e0008 */
[----:B------:R-:W-:Y:S01]  /*0f20*/  IMAD.MOV.U32 R3, RZ, RZ, R4 ;  /* 0x000000ffff037224 */ /* 0x000fe200078e0004 */
[----:B------:R0:W2:Y:S01]  /*0f30*/  SHFL.DOWN PT, R11, R8, 0x4, 0x1f ;  /* 0x08801f00080b7f89 */ /* 0x0000a200000e0000 */
[----:B------:R-:W-:Y:S05]  /*0f40*/  @P3 BRA `(.L_x_486) ;  /* 0x0000000000403947 */ /* 0x000fea0003800000 */
[----:B----4-:R-:W-:Y:S01]  /*0f50*/  FSETP.GEU.AND P0, PT, R4, R9, PT ;  /* 0x000000090400720b */ /* 0x010fe20003f0e000 */
[----:B-1----:R-:W-:Y:S02]  /*0f60*/  IMAD.MOV.U32 R6, RZ, RZ, R10 ;  /* 0x000000ffff067224 */ /* 0x002fe400078e000a */
        /* <DEDUP_REMOVED lines=14> */
.L_x_486:
[----:B------:R-:W-:Y:S05]  /*1050*/  BSYNC.RECONVERGENT B1 ;  /* 0x0000000000017941 */ /* 0x000fea0003800200 */
.L_x_485:
[----:B0-----:R0:W0:Y:S01]  /*1060*/  SHFL.DOWN PT, R8, R3, 0x8, 0x1f ;  /* 0x09001f0003087f89 */ /* 0x00102200000e0000 */
[----:B------:R-:W-:Y:S01]  /*1070*/  BSSY.RECONVERGENT B1, `(.L_x_487) ;  /* 0x0000017000017945 */ /* 0x000fe20003800200 */
[----:B------:R-:W-:Y:S02]  /*1080*/  IMAD.MOV.U32 R5, RZ, RZ, R6 ;  /* 0x000000ffff057224 */ /* 0x000fe400078e0006 */
[----:B--2---:R2:W0:Y:S01]  /*1090*/  SHFL.DOWN PT, R11, R6, 0x8, 0x1f ;  /* 0x09001f00060b7f89 */ /* 0x00442200000e0000 */
        /* <DEDUP_REMOVED lines=20> */
.L_x_488:
[----:B------:R-:W-:Y:S05]  /*11e0*/  BSYNC.RECONVERGENT B1 ;  /* 0x0000000000017941 */ /* 0x000fea0003800200 */
.L_x_487:
[----:B0-----:R0:W4:Y:S01]  /*11f0*/  SHFL.DOWN PT, R3, R4, 0x10, 0x1f ;  /* 0x0a001f0004037f89 */ /* 0x00112200000e0000 */
[----:B------:R-:W-:Y:S01]  /*1200*/  BSSY.RECONVERGENT B1, `(.L_x_489) ;  /* 0x0000017000017945 */ /* 0x000fe20003800200 */
[----:B--2---:R-:W-:Y:S02]  /*1210*/  IMAD.MOV.U32 R7, RZ, RZ, R5 ;  /* 0x000000ffff077224 */ /* 0x004fe400078e0005 */
[----:B-1----:R0:W1:Y:S01]  /*1220*/  SHFL.DOWN PT, R10, R5, 0x10, 0x1f ;  /* 0x0a001f00050a7f89 */ /* 0x00206200000e0000 */
[----:B------:R-:W-:Y:S02]  /*1230*/  IMAD.MOV.U32 R8, RZ, RZ, R9 ;  /* 0x000000ffff087224 */ /* 0x000fe400078e0009 */
[----:B------:R-:W-:Y:S01]  /*1240*/  IMAD.MOV.U32 R6, RZ, RZ, R4 ;  /* 0x000000ffff067224 */ /* 0x000fe200078e0004 */
[----:B---3--:R0:W2:Y:S01]  /*1250*/  SHFL.DOWN PT, R12, R9, 0x10, 0x1f ;  /* 0x0a001f00090c7f89 */ /* 0x0080a200000e0000 */
        /* <DEDUP_REMOVED lines=17> */
.L_x_490:
[----:B------:R-:W-:Y:S05]  /*1370*/  BSYNC.RECONVERGENT B1 ;  /* 0x0000000000017941 */ /* 0x000fea0003800200 */
.L_x_489:
[----:B------:R-:W-:Y:S04]  /*1380*/  BSSY.RECONVERGENT B1, `(.L_x_491) ;  /* 0x000000c000017945 */ /* 0x000fe80003800200 */
[----:B------:R-:W-:Y:S05]  /*1390*/  @P2 BRA `(.L_x_492) ;  /* 0x0000000000282947 */ /* 0x000fea0003800000 */
[----:B0-----:R-:W0:Y:S01]  /*13a0*/  S2R R5, SR_CgaCtaId ;  /* 0x0000000000057919 */ /* 0x001e220000008800 */
[----:B------:R-:W-:Y:S02]  /*13b0*/  MOV R4, 0x400 ;  /* 0x0000040000047802 */ /* 0x000fe40000000f00 */
[----:B----4-:R-:W-:-:S04]  /*13c0*/  SHF.R.U32.HI R3, RZ, 0x1, R2 ;  /* 0x00000001ff037819 */ /* 0x010fc80000011602 */
[----:B------:R-:W-:Y:S02]  /*13d0*/  LOP3.LUT R3, R3, 0x1f0, RZ, 0xc0, !PT ;  /* 0x000001f003037812 */ /* 0x000fe400078ec0ff */
[----:B0-----:R-:W-:Y:S01]  /*13e0*/  LEA R4, R5, R4, 0x18 ;  /* 0x0000000405047211 */ /* 0x001fe200078ec0ff */
[----:B------:R-:W-:-:S04]  /*13f0*/  IMAD.MOV.U32 R5, RZ, RZ, R8 ;  /* 0x000000ffff057224 */ /* 0x000fc800078e0008 */
[----:B------:R-:W-:Y:S02]  /*1400*/  IMAD.IADD R3, R3, 0x1, R4 ;  /* 0x0000000103037824 */ /* 0x000fe400078e0204 */
[----:B------:R-:W-:-:S03]  /*1410*/  IMAD.MOV.U32 R4, RZ, RZ, R7 ;  /* 0x000000ffff047224 */ /* 0x000fc600078e0007 */
[----:B------:R3:W-:Y:S04]  /*1420*/  STS [R3+0x8], R6 ;  /* 0x0000080603007388 */ /* 0x0007e80000000800 */
[----:B------:R3:W-:Y:S02]  /*1430*/  STS.64 [R3+0x10], R4 ;  /* 0x0000100403007388 */ /* 0x0007e40000000a00 */
.L_x_492:
[----:B------:R-:W-:Y:S05]  /*1440*/  BSYNC.RECONVERGENT B1 ;  /* 0x0000000000017941 */ /* 0x000fea0003800200 */
.L_x_491:
[----:B------:R-:W-:Y:S01]  /*1450*/  BAR.SYNC.DEFER_BLOCKING 0x0 ;  /* 0x0000000000007b1d */ /* 0x000fe20000010000 */
[----:B------:R-:W-:-:S13]  /*1460*/  ISETP.NE.AND P2, PT, R2, RZ, PT ;  /* 0x000000ff0200720c */ /* 0x000fda0003f45270 */
[----:B------:R-:W-:Y:S05]  /*1470*/  @P2 BRA `(.L_x_493) ;  /* 0x0000004400042947 */ /* 0x000fea0003800000 */
[----:B---34-:R-:W3:Y:S01]  /*1480*/  S2R R3, SR_CgaCtaId ;  /* 0x0000000000037919 */ /* 0x018ee20000008800 */
[----:B------:R-:W-:Y:S01]  /*1490*/  MOV R2, 0x400 ;  /* 0x0000040000027802 */ /* 0x000fe20000000f00 */
[----:B------:R-:W-:Y:S03]  /*14a0*/  BSSY.RECONVERGENT B1, `(.L_x_494) ;  /* 0x0000016000017945 */ /* 0x000fe60003800200 */
[----:B---3--:R-:W-:-:S05]  /*14b0*/  LEA R26, R3, R2, 0x18 ;  /* 0x00000002031a7211 */ /* 0x008fca00078ec0ff */
[----:B0-----:R-:W0:Y:S04]  /*14c0*/  LDS R5, [R26+0x18] ;  /* 0x000018001a057984 */ /* 0x001e280000000800 */
        /* <DEDUP_REMOVED lines=19> */
.L_x_495:
[----:B------:R-:W-:Y:S05]  /*1600*/  BSYNC.RECONVERGENT B1 ;  /* 0x0000000000017941 */ /* 0x000fea0003800200 */
.L_x_494:
[----:B------:R-:W0:Y:S01]  /*1610*/  LDS.64 R6, [R26+0x30] ;  /* 0x000030001a067984 */ /* 0x000e220000000a00 */
[----:B------:R-:W-:Y:S01]  /*1620*/  FSETP.GEU.AND P0, PT, R21, R22, PT ;  /* 0x000000161500720b */ /* 0x000fe20003f0e000 */
[----:B------:R-:W-:Y:S01]  /*1630*/  BSSY.RECONVERGENT B1, `(.L_x_496) ;  /* 0x0000019000017945 */ /* 0x000fe20003800200 */
[----:B------:R-:W-:Y:S01]  /*1640*/  IMAD.MOV.U32 R23, RZ, RZ, R22 ;  /* 0x000000ffff177224 */ /* 0x000fe200078e0016 */
[----:B------:R1:W3:Y:S04]  /*1650*/  LDS R20, [R26+0x48] ;  /* 0x000048001a147984 */ /* 0x0002e80000000800 */
[----:B------:R1:W4:Y:S04]  /*1660*/  LDS R19, [R26+0x58] ;  /* 0x000058001a137984 */ /* 0x0003280000000800 */
[----:B------:R1:W1:Y:S04]  /*1670*/  LDS R18, [R26+0x68] ;  /* 0x000068001a127984 */ /* 0x0002680000000800 */
[----:B------:R0:W1:Y:S04]  /*1680*/  LDS R17, [R26+0x78] ;  /* 0x000078001a117984 */ /* 0x0000680000000800 */
[----:B------:R0:W1:Y:S04]  /*1690*/  LDS.64 R8, [R26+0x40] ;  /* 0x000040001a087984 */ /* 0x0000680000000a00 */
[----:B------:R0:W1:Y:S04]  /*16a0*/  LDS.64 R10, [R26+0x50] ;  /* 0x000050001a0a7984 */ /* 0x0000680000000a00 */
[----:B--2---:R2:W1:Y:S04]  /*16b0*/  LDS.64 R12, [R26+0x60] ;  /* 0x000060001a0c7984 */ /* 0x0044680000000a00 */
        /* <DEDUP_REMOVED lines=16> */
.L_x_497:
[----:B------:R-:W-:Y:S05]  /*17c0*/  BSYNC.RECONVERGENT B1 ;  /* 0x0000000000017941 */ /* 0x000fea0003800200 */
.L_x_496:
        /* <DEDUP_REMOVED lines=17> */
.L_x_499:
[----:B------:R-:W-:Y:S05]  /*18e0*/  BSYNC.RECONVERGENT B1 ;  /* 0x0000000000017941 */ /* 0x000fea0003800200 */
.L_x_498:
[----:B---3--:R-:W-:Y:S01]  /*18f0*/  FSETP.GEU.AND P0, PT, R3, R20, PT ;  /* 0x000000140300720b */ /* 0x008fe20003f0e000 */
        /* <DEDUP_REMOVED lines=16> */
.L_x_501:
[----:B------:R-:W-:Y:S05]  /*1a00*/  BSYNC.RECONVERGENT B1 ;  /* 0x0000000000017941 */ /* 0x000fea0003800200 */
.L_x_500:
        /* <DEDUP_REMOVED lines=17> */
.L_x_503:
[----:B------:R-:W-:Y:S05]  /*1b20*/  BSYNC.RECONVERGENT B1 ;  /* 0x0000000000017941 */ /* 0x000fea0003800200 */
.L_x_502:
        /* <DEDUP_REMOVED lines=17> */
.L_x_505:
[----:B------:R-:W-:Y:S05]  /*1c40*/  BSYNC.RECONVERGENT B1 ;  /* 0x0000000000017941 */ /* 0x000fea0003800200 */
.L_x_504:
        /* <DEDUP_REMOVED lines=18> */
.L_x_480:
[----:B------:R-:W1:Y:S01]  /*1d70*/  S2R R14, SR_LANEID ;  /* 0x00000000000e7919 */ /* 0x000e620000000000 */
[----:B------:R-:W-:Y:S01]  /*1d80*/  LOP3.LUT R4, R2, 0x3e0, RZ, 0xc0, !PT ;  /* 0x000003e002047812 */ /* 0x000fe200078ec0ff */
[----:B------:R-:W-:Y:S01]  /*1d90*/  BSSY.RECONVERGENT B1, `(.L_x_506) ;  /* 0x0000027000017945 */ /* 0x000fe20003800200 */
[----:B------:R-:W-:-:S03]  /*1da0*/  IMAD.MOV.U32 R16, RZ, RZ, R8 ;  /* 0x000000ffff107224 */ /* 0x000fc600078e0008 */
[----:B------:R-:W-:Y:S01]  /*1db0*/  VIADD R10, R4, 0x20 ;  /* 0x00000020040a7836 */ /* 0x000fe20000000000 */
[----:B------:R-:W-:-:S04]  /*1dc0*/  LOP3.LUT R4, RZ, R4, RZ, 0x33, !PT ;  /* 0x00000004ff047212 */ /* 0x000fc800078e33ff */
[----:B------:R-:W-:Y:S01]  /*1dd0*/  ISETP.GT.AND P0, PT, R10, R3, PT ;  /* 0x000000030a00720c */ /* 0x000fe20003f04270 */
[----:B------:R-:W-:-:S05]  /*1de0*/  IMAD.IADD R4, R3, 0x1, R4 ;  /* 0x0000000103047824 */ /* 0x000fca00078e0204 */
[----:B------:R-:W-:-:S05]  /*1df0*/  SEL R5, R4, 0x1f, P0 ;  /* 0x0000001f04057807 */ /* 0x000fca0000000000 */
[----:B------:R2:W3:Y:S04]  /*1e00*/  SHFL.DOWN PT, R9, R6, 0x1, R5 ;  /* 0x0820000006097989 */ /* 0x0004e800000e0005 */
[----:B------:R2:W4:Y:S01]  /*1e10*/  SHFL.DOWN PT, R11, R8, 0x1, R5 ;  /* 0x08200000080b7989 */ /* 0x00052200000e0005 */
[CC--:B-1----:R-:W-:Y:S01]  /*1e20*/  ISETP.GE.AND P0, PT, R14.reuse, R5.reuse, PT ;  /* 0x000000050e00720c */ /* 0x0c2fe20003f06270 */
[C---:B------:R-:W-:Y:S01]  /*1e30*/  VIADD R10, R14.reuse, 0x4 ;  /* 0x000000040e0a7836 */ /* 0x040fe20000000000 */
[C---:B------:R-:W-:Y:S01]  /*1e40*/  ISETP.NE.AND P2, PT, R14.reuse, RZ, PT ;  /* 0x000000ff0e00720c */ /* 0x040fe20003f45270 */
[C---:B------:R-:W-:Y:S02]  /*1e50*/  VIADD R4, R14.reuse, 0x2 ;  /* 0x000000020e047836 */ /* 0x040fe40000000000 */
[----:B0-----:R-:W-:Y:S01]  /*1e60*/  VIADD R12, R14, 0x8 ;  /* 0x000000080e0c7836 */ /* 0x001fe20000000000 */
[-C--:B------:R-:W-:Y:S01]  /*1e70*/  ISETP.GT.AND P5, PT, R10, R5.reuse, PT ;  /* 0x000000050a00720c */ /* 0x080fe20003fa4270 */
[----:B------:R-:W-:Y:S01]  /*1e80*/  VIADD R14, R14, 0x10 ;  /* 0x000000100e0e7836 */ /* 0x000fe20000000000 */
[----:B-----5:R2:W0:Y:S01]  /*1e90*/  SHFL.DOWN PT, R10, R7, 0x1, R5 ;  /* 0x08200000070a7989 */ /* 0x02042200000e0005 */
[-C--:B------:R-:W-:Y:S01]  /*1ea0*/  ISETP.GT.AND P1, PT, R4, R5.reuse, PT ;  /* 0x000000050400720c */ /* 0x080fe20003f24270 */
[----:B------:R-:W-:Y:S01]  /*1eb0*/  IMAD.MOV.U32 R4, RZ, RZ, R7 ;  /* 0x000000ffff047224 */ /* 0x000fe200078e0007 */
[----:B------:R-:W-:-:S02]  /*1ec0*/  ISETP.GT.AND P4, PT, R12, R5, PT ;  /* 0x000000050c00720c */ /* 0x000fc40003f84270 */
[----:B------:R-:W-:Y:S01]  /*1ed0*/  ISETP.GT.AND P3, PT, R14, R5, PT ;  /* 0x000000050e00720c */ /* 0x000fe20003f64270 */
[----:B------:R-:W-:Y:S01]  /*1ee0*/  IMAD.MOV.U32 R14, RZ, RZ, R6 ;  /* 0x000000ffff0e7224 */ /* 0x000fe200078e0006 */
[----:B---3--:R-:W-:Y:S11]  /*1ef0*/  @P0 BRA `(.L_x_507) ;  /* 0x0000000000400947 */ /* 0x008ff60003800000 */
[----:B0-----:R-:W-:Y:S01]  /*1f00*/  FSETP.GEU.AND P0, PT, R7, R10, PT ;  /* 0x0000000a0700720b */ /* 0x001fe20003f0e000 */
[----:B------:R-:W-:Y:S02]  /*1f10*/  IMAD.MOV.U32 R4, RZ, RZ, R10 ;  /* 0x000000ffff047224 */ /* 0x000fe400078e000a */
[----:B------:R-:W-:Y:S02]  /*1f20*/  IMAD.MOV.U32 R14, RZ, RZ, R9 ;  /* 0x000000ffff0e7224 */ /* 0x000fe400078e0009 */
[----:B----4-:R-:W-:-:S08]  /*1f30*/  IMAD.MOV.U32 R16, RZ, RZ, R11 ;  /* 0x000000ffff107224 */ /* 0x010fd000078e000b */
        /* <DEDUP_REMOVED lines=12> */
.L_x_507:
[----:B------:R-:W-:Y:S05]  /*2000*/  BSYNC.RECONVERGENT B1 ;  /* 0x0000000000017941 */ /* 0x000fea0003800200 */
.L_x_506:
[----:B--2---:R1:W2:Y:S01]  /*2010*/  SHFL.DOWN PT, R7, R4, 0x2, R5 ;  /* 0x0840000004077989 */ /* 0x0042a200000e0005 */
[----:B------:R-:W-:Y:S01]  /*2020*/  BSSY.RECONVERGENT B1, `(.L_x_508) ;  /* 0x0000017000017945 */ /* 0x000fe20003800200 */
[----:B------:R-:W-:Y:S02]  /*2030*/  IMAD.MOV.U32 R6, RZ, RZ, R4 ;  /* 0x000000ffff067224 */ /* 0x000fe400078e0004 */
[----:B------:R1:W3:Y:S01]  /*2040*/  SHFL.DOWN PT, R9, R14, 0x2, R5 ;  /* 0x084000000e097989 */ /* 0x0002e200000e0005 */
[----:B0-----:R-:W-:Y:S02]  /*2050*/  IMAD.MOV.U32 R10, RZ, RZ, R14 ;  /* 0x000000ffff0a7224 */ /* 0x001fe400078e000e */
[----:B------:R-:W-:Y:S01]  /*2060*/  IMAD.MOV.U32 R12, RZ, RZ, R16 ;  /* 0x000000ffff0c7224 */ /* 0x000fe200078e0010 */
[----:B----4-:R1:W0:Y:S01]  /*2070*/  SHFL.DOWN PT, R11, R16, 0x2, R5 ;  /* 0x08400000100b7989 */ /* 0x01022200000e0005 */
[----:B------:R-:W-:Y:S05]  /*2080*/  @P1 BRA `(.L_x_509) ;  /* 0x0000000000401947 */ /* 0x000fea0003800000 */
[----:B--2---:R-:W-:Y:S01]  /*2090*/  FSETP.GEU.AND P0, PT, R4, R7, PT ;  /* 0x000000070400720b */ /* 0x004fe20003f0e000 */
[----:B------:R-:W-:Y:S02]  /*20a0*/  IMAD.MOV.U32 R6, RZ, RZ, R7 ;  /* 0x000000ffff067224 */ /* 0x000fe400078e0007 */
[----:B---3--:R-:W-:Y:S02]  /*20b0*/  IMAD.MOV.U32 R10, RZ, RZ, R9 ;  /* 0x000000ffff0a7224 */ /* 0x008fe400078e0009 */
        /* <DEDUP_REMOVED lines=13> */
.L_x_509:
[----:B------:R-:W-:Y:S05]  /*2190*/  BSYNC.RECONVERGENT B1 ;  /* 0x0000000000017941 */ /* 0x000fea0003800200 */
.L_x_508:
[----:B--2---:R2:W4:Y:S01]  /*21a0*/  SHFL.DOWN PT, R7, R6, 0x4, R5 ;  /* 0x0880000006077989 */ /* 0x00452200000e0005 */
[----:B------:R-:W-:Y:S01]  /*21b0*/  BSSY.RECONVERGENT B1, `(.L_x_510) ;  /* 0x0000017000017945 */ /* 0x000fe20003800200 */
[----:B-1----:R-:W-:Y:S02]  /*21c0*/  IMAD.MOV.U32 R4, RZ, RZ, R6 ;  /* 0x000000ffff047224 */ /* 0x002fe400078e0006 */
[----:B---3--:R2:W1:Y:S01]  /*21d0*/  SHFL.DOWN PT, R9, R10, 0x4, R5 ;  /* 0x088000000a097989 */ /* 0x00846200000e0005 */
        /* <DEDUP_REMOVED lines=20> */
.L_x_511:
[----:B------:R-:W-:Y:S05]  /*2320*/  BSYNC.RECONVERGENT B1 ;  /* 0x0000000000017941 */ /* 0x000fea0003800200 */
.L_x_510:
        /* <DEDUP_REMOVED lines=24> */
.L_x_513:
[----:B------:R-:W-:Y:S05]  /*24b0*/  BSYNC.RECONVERGENT B1 ;  /* 0x0000000000017941 */ /* 0x000fea0003800200 */
.L_x_512:
[----:B-1----:R1:W2:Y:S01]  /*24c0*/  SHFL.DOWN PT, R9, R10, 0x10, R5 ;  /* 0x0a0000000a097989 */ /* 0x0022a200000e0005 */
[----:B------:R-:W-:Y:S01]  /*24d0*/  BSSY.RECONVERGENT B1, `(.L_x_514) ;  /* 0x0000017000017945 */ /* 0x000fe20003800200 */
[----:B------:R-:W-:Y:S02]  /*24e0*/  IMAD.MOV.U32 R6, RZ, RZ, R10 ;  /* 0x000000ffff067224 */ /* 0x000fe400078e000a */
[----:B0-----:R1:W0:Y:S01]  /*24f0*/  SHFL.DOWN PT, R11, R12, 0x10, R5 ;  /* 0x0a0000000c0b7989 */ /* 0x00122200000e0005 */
[----:B----4-:R-:W-:Y:S02]  /*2500*/  IMAD.MOV.U32 R7, RZ, RZ, R12 ;  /* 0x000000ffff077224 */ /* 0x010fe400078e000c */
[----:B---3--:R-:W-:Y:S01]  /*2510*/  IMAD.MOV.U32 R8, RZ, RZ, R14 ;  /* 0x000000ffff087224 */ /* 0x008fe200078e000e */
[----:B------:R1:W3:Y:S01]  /*2520*/  SHFL.DOWN PT, R13, R14, 0x10, R5 ;  /* 0x0a0000000e0d7989 */ /* 0x0002e200000e0005 */
[----:B------:R-:W-:Y:S05]  /*2530*/  @P3 BRA `(.L_x_515) ;  /* 0x0000000000403947 */ /* 0x000fea0003800000 */
        /* <DEDUP_REMOVED lines=16> */
.L_x_515:
[----:B------:R-:W-:Y:S05]  /*2640*/  BSYNC.RECONVERGENT B1 ;  /* 0x0000000000017941 */ /* 0x000fea0003800200 */
.L_x_514:
[----:B------:R-:W-:Y:S04]  /*2650*/  BSSY.RECONVERGENT B1, `(.L_x_516) ;  /* 0x000000c000017945 */ /* 0x000fe80003800200 */
[----:B------:R-:W-:Y:S05]  /*2660*/  @P2 BRA `(.L_x_517) ;  /* 0x0000000000282947 */ /* 0x000fea0003800000 */
[----:B-1----:R-:W1:Y:S01]  /*2670*/  S2R R10, SR_CgaCtaId ;  /* 0x00000000000a7919 */ /* 0x002e620000008800 */
[----:B------:R-:W-:Y:S02]  /*2680*/  MOV R5, 0x400 ;  /* 0x0000040000057802 */ /* 0x000fe40000000f00 */
[----:B------:R-:W-:-:S04]  /*2690*/  SHF.R.U32.HI R4, RZ, 0x1, R2 ;  /* 0x00000001ff047819 */ /* 0x000fc80000011602 */
[----:B------:R-:W-:Y:S02]  /*26a0*/  LOP3.LUT R4, R4, 0x1f0, RZ, 0xc0, !PT ;  /* 0x000001f004047812 */ /* 0x000fe400078ec0ff */
[----:B-1----:R-:W-:-:S05]  /*26b0*/  LEA R5, R10, R5, 0x18 ;  /* 0x000000050a057211 */ /* 0x002fca00078ec0ff */
[----:B--2---:R-:W-:Y:S02]  /*26c0*/  IMAD.IADD R9, R4, 0x1, R5 ;  /* 0x0000000104097824 */ /* 0x004fe400078e0205 */
[----:B------:R-:W-:Y:S02]  /*26d0*/  IMAD.MOV.U32 R4, RZ, RZ, R7 ;  /* 0x000000ffff047224 */ /* 0x000fe400078e0007 */
[----:B------:R-:W-:Y:S01]  /*26e0*/  IMAD.MOV.U32 R5, RZ, RZ, R8 ;  /* 0x000000ffff057224 */ /* 0x000fe200078e0008 */
[----:B------:R4:W-:Y:S04]  /*26f0*/  STS [R9+0x8], R6 ;  /* 0x0000080609007388 */ /* 0x0009e80000000800 */
[----:B------:R4:W-:Y:S02]  /*2700*/  STS.64 [R9+0x10], R4 ;  /* 0x0000100409007388 */ /* 0x0009e40000000a00 */
.L_x_517:
[----:B------:R-:W-:Y:S05]  /*2710*/  BSYNC.RECONVERGENT B1 ;  /* 0x0000000000017941 */ /* 0x000fea0003800200 */
.L_x_516:
[----:B------:R-:W-:Y:S01]  /*2720*/  BAR.SYNC.DEFER_BLOCKING 0x0 ;  /* 0x0000000000007b1d */ /* 0x000fe20000010000 */
[----:B------:R-:W-:-:S13]  /*2730*/  ISETP.NE.AND P2, PT, R2, RZ, PT ;  /* 0x000000ff0200720c */ /* 0x000fda0003f45270 */
[----:B------:R-:W-:Y:S05]  /*2740*/  @P2 BRA `(.L_x_493) ;  /* 0x0000003000502947 */ /* 0x000fea0003800000 */
[C---:B------:R-:W-:Y:S01]  /*2750*/  ISETP.GE.AND P0, PT, R3.reuse, 0x21, PT ;  /* 0x000000210300780c */ /* 0x040fe20003f06270 */
[----:B------:R-:W-:Y:S01]  /*2760*/  IMAD.MOV.U32 R2, RZ, RZ, R6 ;  /* 0x000000ffff027224 */ /* 0x000fe200078e0006 */
[C---:B------:R-:W-:Y:S01]  /*2770*/  ISETP.GE.AND P5, PT, R3.reuse, 0x41, PT ;  /* 0x000000410300780c */ /* 0x040fe20003fa6270 */
[----:B0-----:R-:W-:Y:S01]  /*2780*/  IMAD.MOV.U32 R11, RZ, RZ, R7 ;  /* 0x000000ffff0b7224 */ /* 0x001fe200078e0007 */
[C---:B------:R-:W-:Y:S01]  /*2790*/  ISETP.GE.AND P4, PT, R3.reuse, 0x61, PT ;  /* 0x000000610300780c */ /* 0x040fe20003f86270 */
[----:B-1----:R-:W-:Y:S01]  /*27a0*/  IMAD.MOV.U32 R10, RZ, RZ, R8 ;  /* 0x000000ffff0a7224 */ /* 0x002fe200078e0008 */
[----:B------:R-:W-:-:S07]  /*27b0*/  ISETP.GE.AND P3, PT, R3, 0x81, PT ;  /* 0x000000810300780c */ /* 0x000fce0003f66270 */
[----:B------:R-:W-:Y:S06]  /*27c0*/  @!P0 BRA `(.L_x_518) ;  /* 0x00000000005c8947 */ /* 0x000fec0003800000 */
[----:B------:R-:W0:Y:S01]  /*27d0*/  S2UR UR5, SR_CgaCtaId ;  /* 0x00000000000579c3 */ /* 0x000e220000008800 */
[----:B------:R-:W-:Y:S01]  /*27e0*/  UMOV UR4, 0x400 ;  /* 0x0000040000047882 */ /* 0x000fe20000000000 */
[----:B------:R-:W-:Y:S01]  /*27f0*/  BSSY.RECONVERGENT B1, `(.L_x_518) ;  /* 0x0000014000017945 */ /* 0x000fe20003800200 */
[----:B0-----:R-:W-:-:S09]  /*2800*/  ULEA UR4, UR5, UR4, 0x18 ;  /* 0x0000000405047291 */ /* 0x001fd2000f8ec0ff */
[----:B----4-:R-:W0:Y:S04]  /*2810*/  LDS R5, [UR4+0x18] ;  /* 0x00001804ff057984 */ /* 0x010e280008000800 */
[----:B---3--:R-:W1:Y:S01]  /*2820*/  LDS.64 R12, [UR4+0x20] ;  /* 0x00002004ff0c7984 */ /* 0x008e620008000a00 */
        /* <DEDUP_REMOVED lines=16> */
.L_x_519:
[----:B------:R-:W-:Y:S05]  /*2930*/  BSYNC.RECONVERGENT B1 ;  /* 0x0000000000017941 */ /* 0x000fea0003800200 */
.L_x_518:
[----:B----4-:R-:W-:Y:S02]  /*2940*/  IMAD.MOV.U32 R4, RZ, RZ, R2 ;  /* 0x000000ffff047224 */ /* 0x010fe400078e0002 */
[----:B--2---:R-:W-:Y:S02]  /*2950*/  IMAD.MOV.U32 R9, RZ, RZ, R11 ;  /* 0x000000ffff097224 */ /* 0x004fe400078e000b */
[----:B------:R-:W-:Y:S01]  /*2960*/  IMAD.MOV.U32 R8, RZ, RZ, R10 ;  /* 0x000000ffff087224 */ /* 0x000fe200078e000a */
[----:B------:R-:W-:Y:S06]  /*2970*/  @!P5 BRA `(.L_x_520) ;  /* 0x00000000005cd947 */ /* 0x000fec0003800000 */
[----:B------:R-:W0:Y:S01]  /*2980*/  S2UR UR5, SR_CgaCtaId ;  /* 0x00000000000579c3 */ /* 0x000e220000008800 */
[----:B------:R-:W-:Y:S01]  /*2990*/  UMOV UR4, 0x400 ;  /* 0x0000040000047882 */ /* 0x000fe20000000000 */
[----:B------:R-:W-:Y:S01]  /*29a0*/  BSSY.RECONVERGENT B1, `(.L_x_520) ;  /* 0x0000014000017945 */ /* 0x000fe20003800200 */
[----:B0-----:R-:W-:-:S09]  /*29b0*/  ULEA UR4, UR5, UR4, 0x18 ;  /* 0x0000000405047291 */ /* 0x001fd2000f8ec0ff */
[----:B------:R-:W0:Y:S04]  /*29c0*/  LDS R5, [UR4+0x28] ;  /* 0x00002804ff057984 */ /* 0x000e280008000800 */
[----:B------:R-:W1:Y:S01]  /*29d0*/  LDS.64 R6, [UR4+0x30] ;  /* 0x00003004ff067984 */ /* 0x000e620008000a00 */
        /* <DEDUP_REMOVED lines=16> */
.L_x_521:
[----:B------:R-:W-:Y:S05]  /*2ae0*/  BSYNC.RECONVERGENT B1 ;  /* 0x0000000000017941 */ /* 0x000fea0003800200 */
.L_x_520:
        /* <DEDUP_REMOVED lines=29> */
.L_x_523:
[----:B------:R-:W-:Y:S05]  /*2cc0*/  BSYNC.RECONVERGENT B1 ;  /* 0x0000000000017941 */ /* 0x000fea0003800200 */
.L_x_522:
        /* <DEDUP_REMOVED lines=26> */
.L_x_525:
[----:B------:R-:W-:Y:S05]  /*2e70*/  BSYNC.RECONVERGENT B1 ;  /* 0x0000000000017941 */ /* 0x000fea0003800200 */
.L_x_524:
        /* <DEDUP_REMOVED lines=26> */
.L_x_527:
[----:B------:R-:W-:Y:S05]  /*3020*/  BSYNC.RECONVERGENT B1 ;  /* 0x0000000000017941 */ /* 0x000fea0003800200 */
.L_x_526:
        /* <DEDUP_REMOVED lines=26> */
.L_x_529:
[----:B------:R-:W-:Y:S05]  /*31d0*/  BSYNC.RECONVERGENT B1 ;  /* 0x0000000000017941 */ /* 0x000fea0003800200 */
.L_x_528:
        /* <DEDUP_REMOVED lines=27> */
.L_x_461:
[----:B------:R-:W0:Y:S01]  /*3390*/  S2R R2, SR_TID.X ;  /* 0x0000000000027919 */ /* 0x000e220000002100 */
[----:B------:R-:W1:Y:S01]  /*33a0*/  LDCU.128 UR12, c[0x0][0x380] ;  /* 0x00007000ff0c77ac */ /* 0x000e620008000c00 */
[----:B------:R-:W-:Y:S02]  /*33b0*/  SHF.R.S32.HI R12, RZ, 0x1f, R5 ;  /* 0x0000001fff0c7819 */ /* 0x000fe40000011405 */
[----:B0-----:R-:W-:-:S04]  /*33c0*/  IADD3 R3, P0, PT, R5, R2, RZ ;  /* 0x0000000205037210 */ /* 0x001fc80007f1e0ff */
[----:B-1----:R-:W-:Y:S01]  /*33d0*/  LEA R6, P1, R3, UR12, 0x2 ;  /* 0x0000000c03067c11 */ /* 0x002fe2000f8210ff */
[----:B------:R-:W-:-:S05]  /*33e0*/  IMAD.X R8, RZ, RZ, R12, P0 ;  /* 0x000000ffff087224 */ /* 0x000fca00000e060c */
[----:B------:R-:W-:-:S05]  /*33f0*/  LEA.HI.X R7, R3, UR13, R8, 0x2, P1 ;  /* 0x0000000d03077c11 */ /* 0x000fca00088f1408 */
[----:B------:R-:W2:Y:S04]  /*3400*/  LDG.E R8, desc[UR10][R6.64] ;  /* 0x0000000a06087981 */ /* 0x000ea8000c1e1900 */
[----:B------:R-:W2:Y:S04]  /*3410*/  LDG.E R9, desc[UR10][R6.64+0x400] ;  /* 0x0004000a06097981 */ /* 0x000ea8000c1e1900 */
[----:B------:R-:W3:Y:S04]  /*3420*/  LDG.E R10, desc[UR10][R6.64+0x800] ;  /* 0x0008000a060a7981 */ /* 0x000ee8000c1e1900 */
[----:B------:R-:W4:Y:S04]  /*3430*/  LDG.E R11, desc[UR10][R6.64+0xc00] ;  /* 0x000c000a060b7981 */ /* 0x000f28000c1e1900 */
[----:B------:R0:W5:Y:S02]  /*3440*/  LDG.E R3, desc[UR10][R6.64+0x1000] ;  /* 0x0010000a06037981 */ /* 0x000164000c1e1900 */
[----:B0-----:R-:W-:-:S02]  /*3450*/  LOP3.LUT R6, R2, 0x400, RZ, 0xfc, !PT ;  /* 0x0000040002067812 */ /* 0x001fc400078efcff */
[----:B--2---:R-:W-:-:S04]  /*3460*/  FSETP.GEU.AND P0, PT, R8, R9, PT ;  /* 0x000000090800720b */ /* 0x004fc80003f0e000 */
[----:B------:R-:W-:-:S04]  /*3470*/  FSEL R9, R8, R9, P0 ;  /* 0x0000000908097208 */ /* 0x000fc80000000000 */
[----:B---3--:R-:W-:-:S04]  /*3480*/  FSETP.GEU.AND P2, PT, R9, R10, PT ;  /* 0x0000000a0900720b */ /* 0x008fc80003f4e000 */
[----:B------:R-:W-:Y:S01]  /*3490*/  FSEL R10, R9, R10, P2 ;  /* 0x0000000a090a7208 */ /* 0x000fe20001000000 */
[----:B------:R-:W-:-:S03]  /*34a0*/  VIADD R9, R2, 0x200 ;  /* 0x0000020002097836 */ /* 0x000fc60000000000 */
[----:B----4-:R-:W-:-:S04]  /*34b0*/  FSETP.GEU.AND P3, PT, R10, R11, PT ;  /* 0x0000000b0a00720b */ /* 0x010fc80003f6e000 */
[----:B------:R-:W-:Y:S01]  /*34c0*/  FSEL R10, R10, R11, P3 ;  /* 0x0000000b0a0a7208 */ /* 0x000fe20001800000 */
[----:B------:R-:W-:-:S03]  /*34d0*/  VIADD R11, R2, 0x100 ;  /* 0x00000100020b7836 */ /* 0x000fc60000000000 */
[----:B-----5:R-:W-:Y:S02]  /*34e0*/  FSETP.GEU.AND P1, PT, R10, R3, PT ;  /* 0x000000030a00720b */ /* 0x020fe40003f2e000 */
[C---:B------:R-:W-:Y:S02]  /*34f0*/  @P2 SEL R9, R2.reuse, R11, P0 ;  /* 0x0000000b02092207 */ /* 0x040fe40000000000 */
[----:B------:R-:W-:Y:S01]  /*3500*/  IADD3 R8, P2, PT, R5, UR14, RZ ;  /* 0x0000000e05087c10 */ /* 0x000fe2000ff5e0ff */
[----:B------:R-:W-:-:S03]  /*3510*/  @!P3 VIADD R9, R2, 0x300 ;  /* 0x000003000209b836 */ /* 0x000fc60000000000 */
[----:B------:R-:W-:Y:S02]  /*3520*/  IADD3.X R7, PT, PT, R12, UR15, RZ, P2, !PT ;  /* 0x0000000f0c077c10 */ /* 0x000fe400097fe4ff */
[----:B------:R-:W-:Y:S02]  /*3530*/  ISETP.LE.AND P2, PT, R4, UR6, PT ;  /* 0x0000000604007c0c */ /* 0x000fe4000bf43270 */
[----:B------:R-:W-:Y:S02]  /*3540*/  IADD3 R5, P3, PT, R6, R8, RZ ;  /* 0x0000000806057210 */ /* 0x000fe40007f7e0ff */
[C---:B------:R-:W-:Y:S02]  /*3550*/  @P1 ISETP.GE.U32.AND P0, PT, R9.reuse, R6, PT ;  /* 0x000000060900120c */ /* 0x040fe40003f06070 */
[----:B------:R-:W-:Y:S01]  /*3560*/  @P1 IADD3 R8, P4, PT, R9, R8, RZ ;  /* 0x0000000809081210 */ /* 0x000fe20007f9e0ff */
[----:B------:R-:W-:Y:S01]  /*3570*/  IMAD.X R6, RZ, RZ, R7, P3 ;  /* 0x000000ffff067224 */ /* 0x000fe200018e0607 */
[----:B------:R-:W-:-:S03]  /*3580*/  @P1 ISETP.GE.U32.AND.EX P0, PT, RZ, RZ, PT, P0 ;  /* 0x000000ffff00120c */ /* 0x000fc60003f06100 */
        /* <DEDUP_REMOVED lines=17> */
[----:B------:R-:W-:-:S05]  /*36a0*/  IMAD.MOV.U32 R11, RZ, RZ, 0x500 ;  /* 0x00000500ff0b7424 */ /* 0x000fca00078e00ff */
[----:B------:R-:W2:Y:S01]  /*36b0*/  ATOMG.E.ADD.STRONG.GPU PT, R7, desc[UR10][R8.64], R11 ;  /* 0x8000000b080779a8 */ /* 0x000ea200081ef10a */
[----:B------:R-:W0:Y:S01]  /*36c0*/  S2UR UR5, SR_CgaCtaId ;  /* 0x00000000000579c3 */ /* 0x000e220000008800 */
[----:B------:R-:W-:Y:S02]  /*36d0*/  UMOV UR4, 0x400 ;  /* 0x0000040000047882 */ /* 0x000fe40000000000 */
[----:B0-----:R-:W-:Y:S01]  /*36e0*/  ULEA UR4, UR5, UR4, 0x18 ;  /* 0x0000000405047291 */ /* 0x001fe2000f8ec0ff */
[----:B--2---:R-:W-:-:S08]  /*36f0*/  VIADD R7, R7, UR6 ;  /* 0x0000000607077c36 */ /* 0x004fd00008000000 */
[----:B------:R0:W-:Y:S03]  /*3700*/  STS [UR4+0x98], R7 ;  /* 0x00009807ff007988 */ /* 0x0001e60008000804 */
.L_x_532:
[----:B------:R-:W-:Y:S05]  /*3710*/  BSYNC.RECONVERGENT B1 ;  /* 0x0000000000017941 */ /* 0x000fea0003800200 */
.L_x_531:
[----:B------:R-:W1:Y:S08]  /*3720*/  S2UR UR5, SR_CgaCtaId ;  /* 0x00000000000579c3 */ /* 0x000e700000008800 */
[----:B------:R-:W-:Y:S06]  /*3730*/  BAR.SYNC.DEFER_BLOCKING 0x0 ;  /* 0x0000000000007b1d */ /* 0x000fec0000010000 */
[----:B------:R-:W-:-:S02]  /*3740*/  UMOV UR4, 0x400 ;  /* 0x0000040000047882 */ /* 0x000fc40000000000 */
[----:B-1----:R-:W-:-:S06]  /*3750*/  ULEA UR4, UR5, UR4, 0x18 ;  /* 0x0000000405047291 */ /* 0x002fcc000f8ec0ff */
[----:B0-----:R-:W-:-:S05]  /*3760*/  IMAD.U32 R7, RZ, RZ, UR4 ;  /* 0x00000004ff077e24 */ /* 0x001fca000f8e00ff */
[----:B------:R-:W0:Y:S02]  /*3770*/  LDS R11, [R7+0x98] ;  /* 0x00009800070b7984 */ /* 0x000e240000000800 */
[----:B0-----:R-:W-:-:S05]  /*3780*/  VIADD R13, R11, 0x500 ;  /* 0x000005000b0d7836 */ /* 0x001fca0000000000 */
[----:B------:R-:W-:-:S13]  /*3790*/  ISETP.GT.AND P0, PT, R13, R4, PT ;  /* 0x000000040d00720c */ /* 0x000fda0003f04270 */
[----:B------:R-:W-:Y:S05]  /*37a0*/  @P0 BRA `(.L_x_533) ;  /* 0x00000004004c0947 */ /* 0x000fea0003800000 */
[----:B------:R-:W-:Y:S01]  /*37b0*/  BSSY.RECONVERGENT B1, `(.L_x_533) ;  /* 0x0000052000017945 */ /* 0x000fe20003800200 */
[----:B------:R-:W-:Y:S01]  /*37c0*/  IMAD.MOV.U32 R12, RZ, RZ, R3 ;  /* 0x000000ffff0c7224 */ /* 0x000fe200078e0003 */
[----:B------:R-:W0:Y:S01]  /*37d0*/  LDCU UR7, c[0x0][0x398] ;  /* 0x00007300ff0777ac */ /* 0x000e220008000800 */
[----:B------:R-:W-:Y:S02]  /*37e0*/  IMAD.MOV.U32 R16, RZ, RZ, R5 ;  /* 0x000000ffff107224 */ /* 0x000fe400078e0005 */
[----:B------:R-:W-:Y:S01]  /*37f0*/  IMAD.MOV.U32 R23, RZ, RZ, R6 ;  /* 0x000000ffff177224 */ /* 0x000fe200078e0006 */
[----:B------:R-:W1:Y:S06]  /*3800*/  LDCU.128 UR12, c[0x0][0x380] ;  /* 0x00007000ff0c77ac */ /* 0x000e6c0008000c00 */
.L_x_536:
[----:B------:R-:W-:-:S04]  /*3810*/  IADD3 R21, P0, PT, R2, R11, RZ ;  /* 0x0000000b02157210 */ /* 0x000fc80007f1e0ff */
[----:B------:R-:W-:Y:S02]  /*3820*/  LEA.HI.X.SX32 R20, R11, RZ, 0x1, P0 ;  /* 0x000000ff0b147211 */ /* 0x000fe400000f0eff */
[----:B-1----:R-:W-:-:S04]  /*3830*/  LEA R4, P0, R21, UR12, 0x2 ;  /* 0x0000000c15047c11 */ /* 0x002fc8000f8010ff */
[----:B------:R-:W-:-:S05]  /*3840*/  LEA.HI.X R5, R21, UR13, R20, 0x2, P0 ;  /* 0x0000000d15057c11 */ /* 0x000fca00080f1414 */
[----:B------:R-:W2:Y:S04]  /*3850*/  LDG.E R11, desc[UR10][R4.64] ;  /* 0x0000000a040b7981 */ /* 0x000ea8000c1e1900 */
[----:B------:R-:W3:Y:S04]  /*3860*/  LDG.E R14, desc[UR10][R4.64+0x400] ;  /* 0x0004000a040e7981 */ /* 0x000ee8000c1e1900 */
[----:B------:R-:W4:Y:S04]  /*3870*/  LDG.E R13, desc[UR10][R4.64+0x800] ;  /* 0x0008000a040d7981 */ /* 0x000f28000c1e1900 */
[----:B------:R-:W4:Y:S01]  /*3880*/  LDG.E R10, desc[UR10][R4.64+0xc00] ;  /* 0x000c000a040a7981 */ /* 0x000f22000c1e1900 */
[----:B------:R-:W-:-:S03]  /*3890*/  IADD3 R21, P0, PT, R21, UR14, RZ ;  /* 0x0000000e15157c10 */ /* 0x000fc6000ff1e0ff */
[----:B------:R1:W5:Y:S01]  /*38a0*/  LDG.E R3, desc[UR10][R4.64+0x1000] ;  /* 0x0010000a04037981 */ /* 0x000362000c1e1900 */
[----:B------:R-:W-:Y:S01]  /*38b0*/  IADD3.X R20, PT, PT, R20, UR15, RZ, P0, !PT ;  /* 0x0000000f14147c10 */ /* 0x000fe200087fe4ff */
[----:B------:R-:W-:Y:S01]  /*38c0*/  BSSY.RECONVERGENT B2, `(.L_x_534) ;  /* 0x000002a000027945 */ /* 0x000fe20003800200 */
[----:B------:R-:W-:Y:S01]  /*38d0*/  BAR.SYNC.DEFER_BLOCKING 0x0 ;  /* 0x0000000000007b1d */ /* 0x000fe20000010000 */
[C---:B------:R-:W-:Y:S02]  /*38e0*/  IADD3 R18, P3, PT, R21.reuse, 0x100, RZ ;  /* 0x0000010015127810 */ /* 0x040fe40007f7e0ff */
[C---:B------:R-:W-:Y:S02]  /*38f0*/  IADD3 R17, P4, PT, R21.reuse, 0x200, RZ ;  /* 0x0000020015117810 */ /* 0x040fe40007f9e0ff */
[----:B-1----:R-:W-:Y:S01]  /*3900*/  IADD3 R5, P6, PT, R21, 0x400, RZ ;  /* 0x0000040015057810 */ /* 0x002fe20007fde0ff */
[----:B------:R-:W-:Y:S01]  /*3910*/  IMAD.X R19, RZ, RZ, R20, P3 ;  /* 0x000000ffff137224 */ /* 0x000fe200018e0614 */
[----:B------:R-:W-:-:S03]  /*3920*/  ISETP.NE.AND P3, PT, R2, RZ, PT ;  /* 0x000000ff0200720c */ /* 0x000fc60003f65270 */
        /* <DEDUP_REMOVED lines=9> */
[--C-:B------:R-:W-:Y:S02]  /*39c0*/  IMAD.X R16, RZ, RZ, R20.reuse, P4 ;  /* 0x000000ffff107224 */ /* 0x100fe400020e0614 */
[----:B------:R-:W-:Y:S01]  /*39d0*/  IMAD.X R15, RZ, RZ, R20, P5 ;  /* 0x000000ffff0f7224 */ /* 0x000fe200028e0614 */
[----:B------:R-:W-:-:S07]  /*39e0*/  @P2 SEL R20, R23, R20, P0 ;  /* 0x0000001417142207 */ /* 0x000fce0000000000 */
        /* <DEDUP_REMOVED lines=10> */
[----:B------:R-:W-:Y:S02]  /*3a90*/  @P2 FSEL R13, R14, R13, P0 ;  /* 0x0000000d0e0d2208 */ /* 0x000fe40000000000 */
[----:B------:R-:W-:Y:S02]  /*3aa0*/  @P2 SEL R17, R18, R17, P0 ;  /* 0x0000001112112207 */ /* 0x000fe40000000000 */
[----:B------:R-:W-:Y:S02]  /*3ab0*/  FSETP.GEU.AND P1, PT, R13, R10, PT ;  /* 0x0000000a0d00720b */ /* 0x000fe40003f2e000 */
[----:B------:R-:W-:Y:S01]  /*3ac0*/  @P2 SEL R16, R19, R16, P0 ;  /* 0x0000001013102207 */ /* 0x000fe20000000000 */
[----:B------:R-:W-:Y:S10]  /*3ad0*/  @P3 BRA `(.L_x_535) ;  /* 0x0000000000203947 */ /* 0x000ff40003800000 */
[----:B------:R-:W-:-:S05]  /*3ae0*/  IMAD.MOV.U32 R11, RZ, RZ, 0x500 ;  /* 0x00000500ff0b7424 */ /* 0x000fca00078e00ff */
[----:B------:R-:W2:Y:S01]  /*3af0*/  ATOMG.E.ADD.STRONG.GPU PT, R4, desc[UR10][R8.64], R11 ;  /* 0x8000000b080479a8 */ /* 0x000ea200081ef10a */
[----:B------:R-:W1:Y:S01]  /*3b00*/  S2UR UR5, SR_CgaCtaId ;  /* 0x00000000000579c3 */ /* 0x000e620000008800 */
[----:B------:R-:W-:Y:S02]  /*3b10*/  UMOV UR4, 0x400 ;  /* 0x0000040000047882 */ /* 0x000fe40000000000 */
[----:B-1----:R-:W-:-:S06]  /*3b20*/  ULEA UR4, UR5, UR4, 0x18 ;  /* 0x0000000405047291 */ /* 0x002fcc000f8ec0ff */
[----:B------:R-:W-:Y:S02]  /*3b30*/  IMAD.U32 R7, RZ, RZ, UR4 ;  /* 0x00000004ff077e24 */ /* 0x000fe4000f8e00ff */
[----:B--2---:R-:W-:-:S05]  /*3b40*/  VIADD R4, R4, UR6 ;  /* 0x0000000604047c36 */ /* 0x004fca0008000000 */
[----:B------:R1:W-:Y:S02]  /*3b50*/  STS [R7+0x98], R4 ;  /* 0x0000980407007388 */ /* 0x0003e40000000800 */
.L_x_535:
[----:B0-----:R-:W-:Y:S05]  /*3b60*/  BSYNC.RECONVERGENT B2 ;  /* 0x0000000000027941 */ /* 0x001fea0003800200 */
.L_x_534:
[----:B------:R-:W-:Y:S01]  /*3b70*/  BAR.SYNC.DEFER_BLOCKING 0x0 ;  /* 0x0000000000007b1d */ /* 0x000fe20000010000 */
[----:B------:R-:W-:Y:S01]  /*3b80*/  @P1 ISETP.GE.U32.AND P0, PT, R17, R12, PT ;  /* 0x0000000c1100120c */ /* 0x000fe20003f06070 */
[----:B-1----:R-:W-:-:S03]  /*3b90*/  IMAD.U32 R4, RZ, RZ, UR7 ;  /* 0x00000007ff047e24 */ /* 0x002fc6000f8e00ff */
[----:B------:R-:W-:-:S04]  /*3ba0*/  @P1 ISETP.GE.AND.EX P0, PT, R16, R15, PT, P0 ;  /* 0x0000000f1000120c */ /* 0x000fc80003f06300 */
[----:B------:R-:W-:-:S04]  /*3bb0*/  @P1 FSETP.LT.OR P0, PT, R10, R13, !P0 ;  /* 0x0000000d0a00120b */ /* 0x000fc80004701400 */
[----:B------:R-:W-:Y:S02]  /*3bc0*/  @P1 FSEL R10, R13, R10, P0 ;  /* 0x0000000a0d0a1208 */ /* 0x000fe40000000000 */
[----:B------:R-:W-:Y:S02]  /*3bd0*/  @P1 SEL R12, R17, R12, P0 ;  /* 0x0000000c110c1207 */ /* 0x000fe40000000000 */
[----:B-----5:R-:W-:Y:S02]  /*3be0*/  FSETP.GEU.AND P2, PT, R10, R3, PT ;  /* 0x000000030a00720b */ /* 0x020fe40003f4e000 */
[----:B------:R-:W-:Y:S01]  /*3bf0*/  @P1 SEL R15, R16, R15, P0 ;  /* 0x0000000f100f1207 */ /* 0x000fe20000000000 */
[----:B------:R-:W0:Y:S10]  /*3c00*/  LDS R11, [R7+0x98] ;  /* 0x00009800070b7984 */ /* 0x000e340000000800 */
        /* <DEDUP_REMOVED lines=8> */
[----:B------:R-:W-:Y:S02]  /*3c90*/  IMAD.MOV.U32 R23, RZ, RZ, R6 ;  /* 0x000000ffff177224 */ /* 0x000fe400078e0006 */
[----:B0-----:R-:W-:-:S05]  /*3ca0*/  VIADD R13, R11, 0x500 ;  /* 0x000005000b0d7836 */ /* 0x001fca0000000000 */
[----:B------:R-:W-:-:S13]  /*3cb0*/  ISETP.GT.AND P0, PT, R13, R4, PT ;  /* 0x000000040d00720c */ /* 0x000fda0003f04270 */
[----:B------:R-:W-:Y:S05]  /*3cc0*/  @!P0 BRA `(.L_x_536) ;  /* 0xfffffff800d08947 */ /* 0x000fea000383ffff */
[----:B------:R-:W-:Y:S05]  /*3cd0*/  BSYNC.RECONVERGENT B1 ;  /* 0x0000000000017941 */ /* 0x000fea0003800200 */
.L_x_533:
[----:B------:R-:W-:Y:S01]  /*3ce0*/  ISETP.GE.AND P0, PT, R11, R4, PT ;  /* 0x000000040b00720c */ /* 0x000fe20003f06270 */
[----:B------:R-:W0:Y:S01]  /*3cf0*/  LDCU.64 UR6, c[0x0][0x388] ;  /* 0x00007100ff0677ac */ /* 0x000e220008000a00 */
[----:B------:R-:W-:Y:S01]  /*3d00*/  BSSY.RECONVERGENT B1, `(.L_x_530) ;  /* 0x0000097000017945 */ /* 0x000fe20003800200 */
[----:B------:R-:W1:Y:S10]  /*3d10*/  LDCU.64 UR4, c[0x0][0x388] ;  /* 0x00007100ff0477ac */ /* 0x000e740008000a00 */
[----:B------:R-:W-:Y:S05]  /*3d20*/  @P0 BRA `(.L_x_537) ;  /* 0x0000000800500947 */ /* 0x000fea0003800000 */
[----:B------:R-:W-:-:S05]  /*3d30*/  IMAD.IADD R7, R4, 0x1, -R11 ;  /* 0x0000000104077824 */ /* 0x000fca00078e0a0b */
[----:B------:R-:W-:-:S13]  /*3d40*/  ISETP.GE.AND P0, PT, R2, R7, PT ;  /* 0x000000070200720c */ /* 0x000fda0003f06270 */
[----:B------:R-:W-:Y:S05]  /*3d50*/  @P0 BRA `(.L_x_537) ;  /* 0x0000000800440947 */ /* 0x000fea0003800000 */
[----:B------:R-:W-:Y:S01]  /*3d60*/  LOP3.LUT R8, RZ, R2, RZ, 0x33, !PT ;  /* 0x00000002ff087212 */ /* 0x000fe200078e33ff */
[----:B------:R-:W-:Y:S03]  /*3d70*/  BSSY.RECONVERGENT B2, `(.L_x_538) ;  /* 0x000002a000027945 */ /* 0x000fe60003800200 */
[----:B------:R-:W-:-:S04]  /*3d80*/  IADD3 R14, PT, PT, -R11, R4, R8 ;  /* 0x000000040b0e7210 */ /* 0x000fc80007ffe108 */
[----:B------:R-:W-:-:S04]  /*3d90*/  LOP3.LUT R4, R14, 0x300, RZ, 0xc0, !PT ;  /* 0x000003000e047812 */ /* 0x000fc800078ec0ff */
[----:B------:R-:W-:Y:S01]  /*3da0*/  ISETP.NE.AND P0, PT, R4, 0x300, PT ;  /* 0x000003000400780c */ /* 0x000fe20003f05270 */
[----:B------:R-:W-:-:S12]  /*3db0*/  IMAD.MOV.U32 R4, RZ, RZ, R2 ;  /* 0x000000ffff047224 */ /* 0x000fd800078e0002 */
[----:B------:R-:W-:Y:S05]  /*3dc0*/  @!P0 BRA `(.L_x_539) ;  /* 0x0000000000908947 */ /* 0x000fea0003800000 */
[----:B------:R-:W2:Y:S01]  /*3dd0*/  LDC.64 R8, c[0x0][0x380] ;  /* 0x0000e000ff087b82 */ /* 0x000ea20000000a00 */
[----:B------:R-:W-:Y:S01]  /*3de0*/  LEA.HI R4, R14, 0x1, RZ, 0x18 ;  /* 0x000000010e047811 */ /* 0x000fe200078fc0ff */
[----:B------:R-:W-:-:S03]  /*3df0*/  IMAD.IADD R15, R2, 0x1, R11 ;  /* 0x00000001020f7824 */ /* 0x000fc600078e020b */
[----:B------:R-:W-:Y:S01]  /*3e00*/  LOP3.LUT R10, R4, 0x3, RZ, 0xc0, !PT ;  /* 0x00000003040a7812 */ /* 0x000fe200078ec0ff */
[----:B------:R-:W-:-:S04]  /*3e10*/  IMAD.MOV.U32 R4, RZ, RZ, R2 ;  /* 0x000000ffff047224 */ /* 0x000fc800078e0002 */
[----:B------:R-:W-:-:S07]  /*3e20*/  IMAD.MOV R10, RZ, RZ, -R10 ;  /* 0x000000ffff0a7224 */ /* 0x000fce00078e0a0a */
.L_x_542:
[----:B--2---:R-:W-:-:S06]  /*3e30*/  IMAD.WIDE R12, R15, 0x4, R8 ;  /* 0x000000040f0c7825 */ /* 0x004fcc00078e0208 */
[----:B------:R-:W2:Y:S01]  /*3e40*/  LDG.E R13, desc[UR10][R12.64] ;  /* 0x0000000a0c0d7981 */ /* 0x000ea2000c1e1900 */
[C---:B-1----:R-:W-:Y:S01]  /*3e50*/  IADD3 R19, P1, PT, R15.reuse, UR4, RZ ;  /* 0x000000040f137c10 */ /* 0x042fe2000ff3e0ff */
[----:B------:R-:W-:Y:S01]  /*3e60*/  VIADD R10, R10, 0x1 ;  /* 0x000000010a0a7836 */ /* 0x000fe20000000000 */
[----:B------:R-:W-:Y:S01]  /*3e70*/  BSSY.RECONVERGENT B3, `(.L_x_540) ;  /* 0x0000016000037945 */ /* 0x000fe20003800200 */
[----:B------:R-:W-:Y:S01]  /*3e80*/  IMAD.MOV.U32 R16, RZ, RZ, R5 ;  /* 0x000000ffff107224 */ /* 0x000fe200078e0005 */
[----:B------:R-:W-:Y:S01]  /*3e90*/  LEA.HI.X.SX32 R20, R15, UR5, 0x1, P1 ;  /* 0x000000050f147c11 */ /* 0x000fe200088f0eff */
[----:B------:R-:W-:Y:S01]  /*3ea0*/  IMAD.MOV.U32 R17, RZ, RZ, R6 ;  /* 0x000000ffff117224 */ /* 0x000fe200078e0006 */
[----:B------:R-:W-:Y:S01]  /*3eb0*/  ISETP.NE.AND P2, PT, R10, RZ, PT ;  /* 0x000000ff0a00720c */ /* 0x000fe20003f45270 */
[----:B------:R-:W-:Y:S02]  /*3ec0*/  IMAD.MOV.U32 R18, RZ, RZ, R3 ;  /* 0x000000ffff127224 */ /* 0x000fe400078e0003 */
        /* <DEDUP_REMOVED lines=16> */
.L_x_541:
[----:B0-----:R-:W-:Y:S05]  /*3fd0*/  BSYNC.RECONVERGENT B3 ;  /* 0x0000000000037941 */ /* 0x001fea0003800200 */
.L_x_540:
[----:B------:R-:W-:Y:S02]  /*3fe0*/  VIADD R4, R4, 0x100 ;  /* 0x0000010004047836 */ /* 0x000fe40000000000 */
[----:B------:R-:W-:Y:S01]  /*3ff0*/  VIADD R15, R15, 0x100 ;  /* 0x000001000f0f7836 */ /* 0x000fe20000000000 */
[----:B------:R-:W-:Y:S06]  /*4000*/  @P2 BRA `(.L_x_542) ;  /* 0xfffffffc00882947 */ /* 0x000fec000383ffff */
.L_x_539:
[----:B01----:R-:W-:Y:S05]  /*4010*/  BSYNC.RECONVERGENT B2 ;  /* 0x0000000000027941 */ /* 0x003fea0003800200 */
.L_x_538:
[----:B------:R-:W-:-:S13]  /*4020*/  ISETP.GE.U32.AND P0, PT, R14, 0x300, PT ;  /* 0x000003000e00780c */ /* 0x000fda0003f06070 */
[----:B------:R-:W-:Y:S05]  /*4030*/  @!P0 BRA `(.L_x_537) ;  /* 0x00000004008c8947 */ /* 0x000fea0003800000 */
[----:B------:R-:W0:Y:S01]  /*4040*/  LDC.64 R8, c[0x0][0x380] ;  /* 0x0000e000ff087b82 */ /* 0x000e220000000a00 */
[----:B------:R-:W-:-:S04]  /*4050*/  IMAD.IADD R11, R4, 0x1, R11 ;  /* 0x00000001040b7824 */ /* 0x000fc800078e020b */
[C---:B------:R-:W-:Y:S02]  /*4060*/  VIADD R20, R11.reuse, 0x100 ;  /* 0x000001000b147836 */ /* 0x040fe40000000000 */
[C---:B------:R-:W-:Y:S02]  /*4070*/  VIADD R19, R11.reuse, 0x200 ;  /* 0x000002000b137836 */ /* 0x040fe40000000000 */
[----:B------:R-:W-:Y:S01]  /*4080*/  VIADD R18, R11, 0x300 ;  /* 0x000003000b127836 */ /* 0x000fe20000000000 */
[----:B0-----:R-:W-:-:S05]  /*4090*/  IADD3 R8, P0, PT, R8, 0x800, RZ ;  /* 0x0000080008087810 */ /* 0x001fca0007f1e0ff */
[----:B------:R-:W-:-:S08]  /*40a0*/  IMAD.X R9, RZ, RZ, R9, P0 ;  /* 0x000000ffff097224 */ /* 0x000fd000000e0609 */
.L_x_551:
[----:B------:R-:W-:-:S05]  /*40b0*/  IMAD.WIDE R14, R11, 0x4, R8 ;  /* 0x000000040b0e7825 */ /* 0x000fca00078e0208 */
[----:B------:R-:W2:Y:S04]  /*40c0*/  LDG.E R24, desc[UR10][R14.64+-0x800] ;  /* 0xfff8000a0e187981 */ /* 0x000ea8000c1e1900 */
[----:B------:R0:W5:Y:S04]  /*40d0*/  LDG.E R26, desc[UR10][R14.64+-0x400] ;  /* 0xfffc000a0e1a7981 */ /* 0x000168000c1e1900 */
        /* <DEDUP_REMOVED lines=21> */
.L_x_544:
[----:B------:R-:W-:Y:S05]  /*4230*/  BSYNC.RECONVERGENT B2 ;  /* 0x0000000000027941 */ /* 0x000fea0003800200 */
.L_x_543:
        /* <DEDUP_REMOVED lines=19> */
.L_x_546:
[----:B------:R-:W-:Y:S05]  /*4370*/  BSYNC.RECONVERGENT B2 ;  /* 0x0000000000027941 */ /* 0x000fea0003800200 */
.L_x_545:
[----:B------:R-:W-:Y:S01]  /*4380*/  FSETP.GEU.AND P0, PT, R3, R10, PT ;  /* 0x0000000a0300720b */ /* 0x000fe20003f0e000 */
[----:B------:R-:W-:Y:S01]  /*4390*/  BSSY.RECONVERGENT B2, `(.L_x_547) ;  /* 0x0000013000027945 */ /* 0x000fe20003800200 */
[C---:B------:R-:W-:Y:S01]  /*43a0*/  IADD3 R16, P1, PT, R19.reuse, UR6, RZ ;  /* 0x0000000613107c10 */ /* 0x040fe2000ff3e0ff */
        /* <DEDUP_REMOVED lines=17> */
.L_x_548:
[----:B------:R-:W-:Y:S05]  /*44c0*/  BSYNC.RECONVERGENT B2 ;  /* 0x0000000000027941 */ /* 0x000fea0003800200 */
.L_x_547:
        /* <DEDUP_REMOVED lines=18> */
.L_x_550:
[----:B------:R-:W-:Y:S05]  /*45f0*/  BSYNC.RECONVERGENT B2 ;  /* 0x0000000000027941 */ /* 0x000fea0003800200 */
.L_x_549:
[----:B------:R-:W-:Y:S02]  /*4600*/  VIADD R4, R4, 0x400 ;  /* 0x0000040004047836 */ /* 0x000fe40000000000 */
[----:B------:R-:W-:Y:S02]  /*4610*/  VIADD R20, R20, 0x400 ;  /* 0x0000040014147836 */ /* 0x000fe40000000000 */
[----:B------:R-:W-:Y:S01]  /*4620*/  VIADD R19, R19, 0x400 ;  /* 0x0000040013137836 */ /* 0x000fe20000000000 */
[----:B------:R-:W-:Y:S01]  /*4630*/  ISETP.GE.AND P0, PT, R4, R7, PT ;  /* 0x000000070400720c */ /* 0x000fe20003f06270 */
[----:B------:R-:W-:Y:S02]  /*4640*/  VIADD R18, R18, 0x400 ;  /* 0x0000040012127836 */ /* 0x000fe40000000000 */
[----:B------:R-:W-:-:S10]  /*4650*/  VIADD R11, R11, 0x400 ;  /* 0x000004000b0b7836 */ /* 0x000fd40000000000 */
[----:B------:R-:W-:Y:S05]  /*4660*/  @!P0 BRA `(.L_x_551) ;  /* 0xfffffff800908947 */ /* 0x000fea000383ffff */
.L_x_537:
[----:B01----:R-:W-:Y:S05]  /*4670*/  BSYNC.RECONVERGENT B1 ;  /* 0x0000000000017941 */ /* 0x003fea0003800200 */
.L_x_530:
        /* <DEDUP_REMOVED lines=31> */
.L_x_553:
[----:B------:R-:W-:Y:S05]  /*4870*/  BSYNC.RECONVERGENT B1 ;  /* 0x0000000000017941 */ /* 0x000fea0003800200 */
.L_x_552:
        /* <DEDUP_REMOVED lines=24> */
.L_x_555:
[----:B------:R-:W-:Y:S05]  /*4a00*/  BSYNC.RECONVERGENT B1 ;  /* 0x0000000000017941 */ /* 0x000fea0003800200 */
.L_x_554:
[----:B---3--:R3:W4:Y:S01]  /*4a10*/  SHFL.DOWN PT, R10, R3, 0x4, 0x1f ;  /* 0x08801f00030a7f89 */ /* 0x00872200000e0000 */
[----:B------:R-:W-:Y:S01]  /*4a20*/  BSSY.RECONVERGENT B1, `(.L_x_556) ;  /* 0x0000017000017945 */ /* 0x000fe20003800200 */
[----:B0-----:R-:W-:Y:S02]  /*4a30*/  IMAD.MOV.U32 R4, RZ, RZ, R3 ;  /* 0x000000ffff047224 */ /* 0x001fe400078e0003 */
[----:B------:R3:W0:Y:S01]  /*4a40*/  SHFL.DOWN PT, R12, R5, 0x4, 0x1f ;  /* 0x08801f00050c7f89 */ /* 0x00062200000e0000 */
[----:B--2---:R-:W-:Y:S02]  /*4a50*/  IMAD.MOV.U32 R6, RZ, RZ, R5 ;  /* 0x000000ffff067224 */ /* 0x004fe400078e0005 */
[----:B------:R-:W-:Y:S01]  /*4a60*/  IMAD.MOV.U32 R7, RZ, RZ, R8 ;  /* 0x000000ffff077224 */ /* 0x000fe200078e0008 */
[----:B------:R3:W2:Y:S01]  /*4a70*/  SHFL.DOWN PT, R9, R8, 0x4, 0x1f ;  /* 0x08801f0008097f89 */ /* 0x0006a200000e0000 */
        /* <DEDUP_REMOVED lines=17> */
.L_x_557:
[----:B------:R-:W-:Y:S05]  /*4b90*/  BSYNC.RECONVERGENT B1 ;  /* 0x0000000000017941 */ /* 0x000fea0003800200 */
.L_x_556:
[----:B-1----:R1:W0:Y:S01]  /*4ba0*/  SHFL.DOWN PT, R11, R4, 0x8, 0x1f ;  /* 0x09001f00040b7f89 */ /* 0x00222200000e0000 */
[----:B------:R-:W-:Y:S01]  /*4bb0*/  BSSY.RECONVERGENT B1, `(.L_x_558) ;  /* 0x0000017000017945 */ /* 0x000fe20003800200 */
[----:B---3--:R-:W-:Y:S02]  /*4bc0*/  IMAD.MOV.U32 R3, RZ, RZ, R4 ;  /* 0x000000ffff037224 */ /* 0x008fe400078e0004 */
[----:B------:R1:W3:Y:S01]  /*4bd0*/  SHFL.DOWN PT, R13, R6, 0x8, 0x1f ;  /* 0x09001f00060d7f89 */ /* 0x0002e200000e0000 */
[----:B------:R-:W-:Y:S02]  /*4be0*/  IMAD.MOV.U32 R5, RZ, RZ, R6 ;  /* 0x000000ffff057224 */ /* 0x000fe400078e0006 */
[----:B--2---:R-:W-:Y:S01]  /*4bf0*/  IMAD.MOV.U32 R9, RZ, RZ, R7 ;  /* 0x000000ffff097224 */ /* 0x004fe200078e0007 */
[----:B------:R1:W2:Y:S01]  /*4c00*/  SHFL.DOWN PT, R8, R7, 0x8, 0x1f ;  /* 0x09001f0007087f89 */ /* 0x0002a200000e0000 */
[----:B------:R-:W-:Y:S05]  /*4c10*/  @P4 BRA `(.L_x_559) ;  /* 0x0000000000404947 */ /* 0x000fea0003800000 */
[----:B0-----:R-:W-:Y:S01]  /*4c20*/  FSETP.GEU.AND P0, PT, R4, R11, PT ;  /* 0x0000000b0400720b */ /* 0x001fe20003f0e000 */
[----:B------:R-:W-:Y:S02]  /*4c30*/  IMAD.MOV.U32 R3, RZ, RZ, R11 ;  /* 0x000000ffff037224 */ /* 0x000fe400078e000b */
[----:B---3--:R-:W-:Y:S02]  /*4c40*/  IMAD.MOV.U32 R5, RZ, RZ, R13 ;  /* 0x000000ffff057224 */ /* 0x008fe400078e000d */
        /* <DEDUP_REMOVED lines=13> */
.L_x_559:
[----:B------:R-:W-:Y:S05]  /*4d20*/  BSYNC.RECONVERGENT B1 ;  /* 0x0000000000017941 */ /* 0x000fea0003800200 */
.L_x_558:
[----:B-1----:R1:W1:Y:S01]  /*4d30*/  SHFL.DOWN PT, R4, R3, 0x10, 0x1f ;  /* 0x0a001f0003047f89 */ /* 0x00226200000e0000 */
[----:B------:R-:W-:Y:S01]  /*4d40*/  BSSY.RECONVERGENT B1, `(.L_x_560) ;  /* 0x0000017000017945 */ /* 0x000fe20003800200 */
[----:B------:R-:W-:Y:S02]  /*4d50*/  IMAD.MOV.U32 R6, RZ, RZ, R3 ;  /* 0x000000ffff067224 */ /* 0x000fe400078e0003 */
[----:B----4-:R4:W1:Y:S01]  /*4d60*/  SHFL.DOWN PT, R10, R5, 0x10, 0x1f ;  /* 0x0a001f00050a7f89 */ /* 0x01086200000e0000 */
[----:B------:R-:W-:Y:S02]  /*4d70*/  IMAD.MOV.U32 R7, RZ, RZ, R5 ;  /* 0x000000ffff077224 */ /* 0x000fe400078e0005 */
[----:B--2---:R-:W-:Y:S01]  /*4d80*/  IMAD.MOV.U32 R8, RZ, RZ, R9 ;  /* 0x000000ffff087224 */ /* 0x004fe200078e0009 */
[----:B0-----:R4:W0:Y:S01]  /*4d90*/  SHFL.DOWN PT, R12, R9, 0x10, 0x1f ;  /* 0x0a001f00090c7f89 */ /* 0x00182200000e0000 */
        /* <DEDUP_REMOVED lines=17> */
.L_x_561:
[----:B------:R-:W-:Y:S05]  /*4eb0*/  BSYNC.RECONVERGENT B1 ;  /* 0x0000000000017941 */ /* 0x000fea0003800200 */
.L_x_560:
[----:B------:R-:W-:Y:S04]  /*4ec0*/  BSSY.RECONVERGENT B1, `(.L_x_562) ;  /* 0x000000c000017945 */ /* 0x000fe80003800200 */
[----:B------:R-:W-:Y:S05]  /*4ed0*/  @P2 BRA `(.L_x_563) ;  /* 0x0000000000282947 */ /* 0x000fea0003800000 */
[----:B----4-:R-:W2:Y:S01]  /*4ee0*/  S2R R5, SR_CgaCtaId ;  /* 0x0000000000057919 */ /* 0x010ea20000008800 */
[----:B-1----:R-:W-:Y:S02]  /*4ef0*/  MOV R4, 0x400 ;  /* 0x0000040000047802 */ /* 0x002fe40000000f00 */
[----:B------:R-:W-:-:S04]  /*4f00*/  SHF.R.U32.HI R3, RZ, 0x1, R2 ;  /* 0x00000001ff037819 */ /* 0x000fc80000011602 */
[----:B------:R-:W-:Y:S02]  /*4f10*/  LOP3.LUT R3, R3, 0x1f0, RZ, 0xc0, !PT ;  /* 0x000001f003037812 */ /* 0x000fe400078ec0ff */
[----:B--2---:R-:W-:Y:S01]  /*4f20*/  LEA R4, R5, R4, 0x18 ;  /* 0x0000000405047211 */ /* 0x004fe200078ec0ff */
[----:B------:R-:W-:-:S04]  /*4f30*/  IMAD.MOV.U32 R5, RZ, RZ, R8 ;  /* 0x000000ffff057224 */ /* 0x000fc800078e0008 */
[----:B------:R-:W-:Y:S02]  /*4f40*/  IMAD.IADD R3, R3, 0x1, R4 ;  /* 0x0000000103037824 */ /* 0x000fe400078e0204 */
[----:B------:R-:W-:-:S03]  /*4f50*/  IMAD.MOV.U32 R4, RZ, RZ, R7 ;  /* 0x000000ffff047224 */ /* 0x000fc600078e0007 */
[----:B------:R2:W-:Y:S04]  /*4f60*/  STS [R3+0x8], R6 ;  /* 0x0000080603007388 */ /* 0x0005e80000000800 */
[----:B------:R2:W-:Y:S02]  /*4f70*/  STS.64 [R3+0x10], R4 ;  /* 0x0000100403007388 */ /* 0x0005e40000000a00 */
.L_x_563:
[----:B------:R-:W-:Y:S05]  /*4f80*/  BSYNC.RECONVERGENT B1 ;  /* 0x0000000000017941 */ /* 0x000fea0003800200 */
.L_x_562:
        /* <DEDUP_REMOVED lines=27> */
.L_x_565:
[----:B------:R-:W-:Y:S05]  /*5140*/  BSYNC.RECONVERGENT B1 ;  /* 0x0000000000017941 */ /* 0x000fea0003800200 */
.L_x_564:
        /* <DEDUP_REMOVED lines=27> */
.L_x_567:
[----:B------:R-:W-:Y:S05]  /*5300*/  BSYNC.RECONVERGENT B1 ;  /* 0x0000000000017941 */ /* 0x000fea0003800200 */
.L_x_566:
        /* <DEDUP_REMOVED lines=17> */
.L_x_569:
[----:B------:R-:W-:Y:S05]  /*5420*/  BSYNC.RECONVERGENT B1 ;  /* 0x0000000000017941 */ /* 0x000fea0003800200 */
.L_x_568:
        /* <DEDUP_REMOVED lines=17> */
.L_x_571:
[----:B------:R-:W-:Y:S05]  /*5540*/  BSYNC.RECONVERGENT B1 ;  /* 0x0000000000017941 */ /* 0x000fea0003800200 */
.L_x_570:
        /* <DEDUP_REMOVED lines=17> */
.L_x_573:
[----:B------:R-:W-:Y:S05]  /*5660*/  BSYNC.RECONVERGENT B1 ;  /* 0x0000000000017941 */ /* 0x000fea0003800200 */
.L_x_572:
        /* <DEDUP_REMOVED lines=17> */
.L_x_575:
[----:B------:R-:W-:Y:S05]  /*5780*/  BSYNC.RECONVERGENT B1 ;  /* 0x0000000000017941 */ /* 0x000fea0003800200 */
.L_x_574:
        /* <DEDUP_REMOVED lines=16> */
.L_x_493:
[----:B------:R-:W-:Y:S05]  /*5890*/  BSYNC.RECONVERGENT B0 ;  /* 0x0000000000007941 */ /* 0x000fea0003800200 */
.L_x_460:
[----:B------:R-:W-:Y:S05]  /*58a0*/  @P2 EXIT ;  /* 0x000000000000294d */ /* 0x000fea0003800000 */
[----:B-1234-:R-:W1:Y:S01]  /*58b0*/  LDC.64 R2, c[0x0][0x390] ;  /* 0x0000e400ff027b82 */ /* 0x01ee620000000a00 */
[----:B0-----:R-:W-:Y:S02]  /*58c0*/  IMAD.MOV.U32 R9, RZ, RZ, R8 ;  /* 0x000000ffff097224 */ /* 0x001fe400078e0008 */
[----:B------:R-:W-:Y:S02]  /*58d0*/  IMAD.MOV.U32 R8, RZ, RZ, R7 ;  /* 0x000000ffff087224 */ /* 0x000fe400078e0007 */
[----:B-1----:R-:W-:-:S05]  /*58e0*/  IMAD.WIDE.U32 R2, R0, 0x10, R2 ;  /* 0x0000001000027825 */ /* 0x002fca00078e0002 */
[----:B------:R-:W-:Y:S04]  /*58f0*/  STG.E.64 desc[UR10][R2.64+0x8], R8 ;  /* 0x0000080802007986 */ /* 0x000fe8000c101b0a */
[----:B------:R-:W-:Y:S01]  /*5900*/  STG.E desc[UR10][R2.64], R6 ;  /* 0x0000000602007986 */ /* 0x000fe2000c10190a */
[----:B------:R-:W-:Y:S05]  /*5910*/  EXIT ;  /* 0x000000000000794d */ /* 0x000fea0003800000 */
.L_x_576:
        /* <DEDUP_REMOVED lines=14> */
.L_x_714:


//--------------------- .text._ZN6thrust24THRUST_300001_SM_1000_NS8cuda_cub4core6detail13_kernel_agentINS1_8__reduce11ReduceAgentINS0_12zip_iteratorIN4cuda3std3__45tupleIJNS0_6detail15normal_iteratorINS0_10device_ptrIfEEEENS0_17counting_iteratorIlNS0_11use_defaultESI_SI_EEEEEEEPNSB_IJflEEESM_iNS1_9__extrema9arg_max_fIflNSA_4lessIfEEEEEEJSL_SN_iSS_EEEvDpT0_ --------------------------
	.section	.text._ZN6thrust24THRUST_300001_SM_1000_NS8cuda_cub4core6detail13_kernel_agentINS1_8__reduce11ReduceAgentINS0_12zip_iteratorIN4cuda3std3__45tupleIJNS0_6detail15normal_iteratorINS0_10device_ptrIfEEEENS0_17counting_iteratorIlNS0_11use_defaultESI_SI_EEEEEEEPNSB_IJflEEESM_iNS1_9__extrema9arg_max_fIflNSA_4lessIfEEEEEEJSL_SN_iSS_EEEvDpT0_,"ax",@progbits
	.align	128
        .global         _ZN6thrust24THRUST_300001_SM_1000_NS8cuda_cub4core6detail13_kernel_agentINS1_8__reduce11ReduceAgentINS0_12zip_iteratorIN4cuda3std3__45tupleIJNS0_6detail15normal_iteratorINS0_10device_ptrIfEEEENS0_17counting_iteratorIlNS0_11use_defaultESI_SI_EEEEEEEPNSB_IJflEEESM_iNS1_9__extrema9arg_max_fIflNSA_4lessIfEEEEEEJSL_SN_iSS_EEEvDpT0_
        .type           _ZN6thrust24THRUST_300001_SM_1000_NS8cuda_cub4core6detail13_kernel_agentINS1_8__reduce11ReduceAgentINS0_12zip_iteratorIN4cuda3std3__45tupleIJNS0_6detail15normal_iteratorINS0_10device_ptrIfEEEENS0_17counting_iteratorIlNS0_11use_defaultESI_SI_EEEEEEEPNSB_IJflEEESM_iNS1_9__extrema9arg_max_fIflNSA_4lessIfEEEEEEJSL_SN_iSS_EEEvDpT0_,@function
        .size           _ZN6thrust24THRUST_300001_SM_1000_NS8cuda_cub4core6detail13_kernel_agentINS1_8__reduce11ReduceAgentINS0_12zip_iteratorIN4cuda3std3__45tupleIJNS0_6detail15normal_iteratorINS0_10device_ptrIfEEEENS0_17counting_iteratorIlNS0_11use_defaultESI_SI_EEEEEEEPNSB_IJflEEESM_iNS1_9__extrema9arg_max_fIflNSA_4lessIfEEEEEEJSL_SN_iSS_EEEvDpT0_,(.L_x_715 - _ZN6thrust24THRUST_300001_SM_1000_NS8cuda_cub4core6detail13_kernel_agentINS1_8__reduce11ReduceAgentINS0_12zip_iteratorIN4cuda3std3__45tupleIJNS0_6detail15normal_iteratorINS0_10device_ptrIfEEEENS0_17counting_iteratorIlNS0_11use_defaultESI_SI_EEEEEEEPNSB_IJflEEESM_iNS1_9__extrema9arg_max_fIflNSA_4lessIfEEEEEEJSL_SN_iSS_EEEvDpT0_)
        .other          _ZN6thrust24THRUST_300001_SM_1000_NS8cuda_cub4core6detail13_kernel_agentINS1_8__reduce11ReduceAgentINS0_12zip_iteratorIN4cuda3std3__45tupleIJNS0_6detail15normal_iteratorINS0_10device_ptrIfEEEENS0_17counting_iteratorIlNS0_11use_defaultESI_SI_EEEEEEEPNSB_IJflEEESM_iNS1_9__extrema9arg_max_fIflNSA_4lessIfEEEEEEJSL_SN_iSS_EEEvDpT0_,@"STO_CUDA_ENTRY STV_DEFAULT"
_ZN6thrust24THRUST_300001_SM_1000_NS8cuda_cub4core6detail13_kernel_agentINS1_8__reduce11ReduceAgentINS0_12zip_iteratorIN4cuda3std3__45tupleIJNS0_6detail15normal_iteratorINS0_10device_ptrIfEEEENS0_17counting_iteratorIlNS0_11use_defaultESI_SI_EEEEEEEPNSB_IJflEEESM_iNS1_9__extrema9arg_max_fIflNSA_4lessIfEEEEEEJSL_SN_iSS_EEEvDpT0_:
.text._ZN6thrust24THRUST_300001_SM_1000_NS8cuda_cub4core6detail13_kernel_agentINS1_8__reduce11ReduceAgentINS0_12zip_iteratorIN4cuda3std3__45tupleIJNS0_6detail15normal_iteratorINS0_10device_ptrIfEEEENS0_17counting_iteratorIlNS0_11use_defaultESI_SI_EEEEEEEPNSB_IJflEEESM_iNS1_9__extrema9arg_max_fIflNSA_4lessIfEEEEEEJSL_SN_iSS_EEEvDpT0_:
        /* <DEDUP_REMOVED lines=23> */
.L_x_580:
[----:B0-----:R-:W-:Y:S05]  /*0170*/  BSYNC.RECONVERGENT B1 ;  /* 0x0000000000017941 */ /* 0x001fea0003800200 */
.L_x_579:
        /* <DEDUP_REMOVED lines=17> */
.L_x_587:
        /* <DEDUP_REMOVED lines=24> */
.L_x_586:
[----:B------:R-:W-:Y:S05]  /*0410*/  BSYNC.RECONVERGENT B3 ;  /* 0x0000000000037941 */ /* 0x000fea0003800200 */
.L_x_585:
[----:B------:R-:W-:Y:S01]  /*0420*/  IADD3 R5, P0, PT, R5, 0x100, RZ ;  /* 0x0000010005057810 */ /* 0x000fe20007f1e0ff */
[----:B------:R-:W-:Y:S02]  /*0430*/  VIADD R9, R9, 0x100 ;  /* 0x0000010009097836 */ /* 0x000fe40000000000 */
[----:B------:R-:W-:Y:S02]  /*0440*/  IMAD.X R3, RZ, RZ, R3, P3 ;  /* 0x000000ffff037224 */ /* 0x000fe400018e0603 */
[----:B------:R-:W-:Y:S01]  /*0450*/  IMAD.X R10, RZ, RZ, R10, P0 ;  /* 0x000000ffff0a7224 */ /* 0x000fe200000e060a */
[----:B------:R-:W-:Y:S07]  /*0460*/  @P2 BRA `(.L_x_587) ;  /* 0xfffffffc00882947 */ /* 0x000fee000383ffff */
.L_x_584:
[----:B------:R-:W-:Y:S05]  /*0470*/  BSYNC.RECONVERGENT B2 ;  /* 0x0000000000027941 */ /* 0x000fea0003800200 */
.L_x_583:
[----:B------:R-:W-:-:S13]  /*0480*/  ISETP.GE.U32.AND P0, PT, R11, 0x300, PT ;  /* 0x000003000b00780c */ /* 0x000fda0003f06070 */
[----:B------:R-:W-:Y:S05]  /*0490*/  @!P0 BRA `(.L_x_582) ;  /* 0x00000004007c8947 */ /* 0x000fea0003800000 */
[----:B------:R-:W0:Y:S01]  /*04a0*/  LDC.64 R4, c[0x0][0x380] ;  /* 0x0000e000ff047b82 */ /* 0x000e220000000a00 */
[----:B------:R-:W-:-:S07]  /*04b0*/  VIADD R10, R9, 0x200 ;  /* 0x00000200090a7836 */ /* 0x000fce0000000000 */
[----:B------:R-:W1:Y:S02]  /*04c0*/  LDC.64 R2, c[0x0][0x388] ;  /* 0x0000e200ff027b82 */ /* 0x000e640000000a00 */
.L_x_596:
        /* <DEDUP_REMOVED lines=26> */
.L_x_589:
[----:B------:R-:W-:Y:S05]  /*0670*/  BSYNC.RECONVERGENT B2 ;  /* 0x0000000000027941 */ /* 0x000fea0003800200 */
.L_x_588:
        /* <DEDUP_REMOVED lines=20> */
.L_x_591:
[----:B------:R-:W-:Y:S05]  /*07c0*/  BSYNC.RECONVERGENT B2 ;  /* 0x0000000000027941 */ /* 0x000fea0003800200 */
.L_x_590:
        /* <DEDUP_REMOVED lines=20> */
.L_x_593:
[----:B------:R-:W-:Y:S05]  /*0910*/  BSYNC.RECONVERGENT B2 ;  /* 0x0000000000027941 */ /* 0x000fea0003800200 */
.L_x_592:
        /* <DEDUP_REMOVED lines=18> */
.L_x_595:
[----:B------:R-:W-:Y:S05]  /*0a40*/  BSYNC.RECONVERGENT B2 ;  /* 0x0000000000027941 */ /* 0x000fea0003800200 */
.L_x_594:
[C---:B------:R-:W-:Y:S02]  /*0a50*/  VIADD R9, R10.reuse, 0x200 ;  /* 0x000002000a097836 */ /* 0x040fe40000000000 */
[----:B------:R-:W-:-:S03]  /*0a60*/  VIADD R10, R10, 0x400 ;  /* 0x000004000a0a7836 */ /* 0x000fc60000000000 */
[----:B------:R-:W-:-:S13]  /*0a70*/  ISETP.GE.AND P0, PT, R9, UR5, PT ;  /* 0x0000000509007c0c */ /* 0x000fda000bf06270 */
[----:B------:R-:W-:Y:S05]  /*0a80*/  @!P0 BRA `(.L_x_596) ;  /* 0xfffffff800908947 */ /* 0x000fea000383ffff */
.L_x_582:
[----:B------:R-:W-:Y:S05]  /*0a90*/  BSYNC.RECONVERGENT B1 ;  /* 0x0000000000017941 */ /* 0x000fea0003800200 */
.L_x_581:
        /* <DEDUP_REMOVED lines=31> */
.L_x_599:
[----:B------:R-:W-:Y:S05]  /*0c90*/  BSYNC.RECONVERGENT B1 ;  /* 0x0000000000017941 */ /* 0x000fea0003800200 */
.L_x_598:
        /* <DEDUP_REMOVED lines=27> */
.L_x_601:
[----:B------:R-:W-:Y:S05]  /*0e50*/  BSYNC.RECONVERGENT B1 ;  /* 0x0000000000017941 */ /* 0x000fea0003800200 */
.L_x_600:
        /* <DEDUP_REMOVED lines=24> */
.L_x_603:
[----:B------:R-:W-:Y:S05]  /*0fe0*/  BSYNC.RECONVERGENT B1 ;  /* 0x0000000000017941 */ /* 0x000fea0003800200 */
.L_x_602:
        /* <DEDUP_REMOVED lines=24> */
.L_x_605:
[----:B------:R-:W-:Y:S05]  /*1170*/  BSYNC.RECONVERGENT B1 ;  /* 0x0000000000017941 */ /* 0x000fea0003800200 */
.L_x_604:
        /* <DEDUP_REMOVED lines=24> */
.L_x_607:
[----:B------:R-:W-:Y:S05]  /*1300*/  BSYNC.RECONVERGENT B1 ;  /* 0x0000000000017941 */ /* 0x000fea0003800200 */
.L_x_606:
        /* <DEDUP_REMOVED lines=12> */
.L_x_609:
[----:B------:R-:W-:Y:S05]  /*13d0*/  BSYNC.RECONVERGENT B1 ;  /* 0x0000000000017941 */ /* 0x000fea0003800200 */
.L_x_608:
        /* <DEDUP_REMOVED lines=27> */
.L_x_612:
[----:B------:R-:W-:Y:S05]  /*1590*/  BSYNC.RECONVERGENT B1 ;  /* 0x0000000000017941 */ /* 0x000fea0003800200 */
.L_x_611:
        /* <DEDUP_REMOVED lines=27> */
.L_x_614:
[----:B------:R-:W-:Y:S05]  /*1750*/  BSYNC.RECONVERGENT B1 ;  /* 0x0000000000017941 */ /* 0x000fea0003800200 */
.L_x_613:
        /* <DEDUP_REMOVED lines=17> */
.L_x_616:
[----:B------:R-:W-:Y:S05]  /*1870*/  BSYNC.RECONVERGENT B1 ;  /* 0x0000000000017941 */ /* 0x000fea0003800200 */
.L_x_615:
        /* <DEDUP_REMOVED lines=17> */
.L_x_618:
[----:B------:R-:W-:Y:S05]  /*1990*/  BSYNC.RECONVERGENT B1 ;  /* 0x0000000000017941 */ /* 0x000fea0003800200 */
.L_x_617:
        /* <DEDUP_REMOVED lines=17> */
.L_x_620:
[----:B------:R-:W-:Y:S05]  /*1ab0*/  BSYNC.RECONVERGENT B1 ;  /* 0x0000000000017941 */ /* 0x000fea0003800200 */
.L_x_619:
        /* <DEDUP_REMOVED lines=17> */
.L_x_622:
[----:B------:R-:W-:Y:S05]  /*1bd0*/  BSYNC.RECONVERGENT B1 ;  /* 0x0000000000017941 */ /* 0x000fea0003800200 */
.L_x_621:
        /* <DEDUP_REMOVED lines=18> */
.L_x_597:
        /* <DEDUP_REMOVED lines=41> */
.L_x_624:
[----:B------:R-:W-:Y:S05]  /*1f90*/  BSYNC.RECONVERGENT B1 ;  /* 0x0000000000017941 */ /* 0x000fea0003800200 */
.L_x_623:
        /* <DEDUP_REMOVED lines=24> */
.L_x_626:
[----:B------:R-:W-:Y:S05]  /*2120*/  BSYNC.RECONVERGENT B1 ;  /* 0x0000000000017941 */ /* 0x000fea0003800200 */
.L_x_625:
        /* <DEDUP_REMOVED lines=24> */
.L_x_628:
[----:B------:R-:W-:Y:S05]  /*22b0*/  BSYNC.RECONVERGENT B1 ;  /* 0x0000000000017941 */ /* 0x000fea0003800200 */
.L_x_627:
        /* <DEDUP_REMOVED lines=24> */
.L_x_630:
[----:B------:R-:W-:Y:S05]  /*2440*/  BSYNC.RECONVERGENT B1 ;  /* 0x0000000000017941 */ /* 0x000fea0003800200 */
.L_x_629:
        /* <DEDUP_REMOVED lines=24> */
.L_x_632:
[----:B------:R-:W-:Y:S05]  /*25d0*/  BSYNC.RECONVERGENT B1 ;  /* 0x0000000000017941 */ /* 0x000fea0003800200 */
.L_x_631:
        /* <DEDUP_REMOVED lines=12> */
.L_x_634:
[----:B------:R-:W-:Y:S05]  /*26a0*/  BSYNC.RECONVERGENT B1 ;  /* 0x0000000000017941 */ /* 0x000fea0003800200 */
.L_x_633:
        /* <DEDUP_REMOVED lines=30> */
.L_x_636:
[----:B------:R-:W-:Y:S05]  /*2890*/  BSYNC.RECONVERGENT B1 ;  /* 0x0000000000017941 */ /* 0x000fea0003800200 */
.L_x_635:
        /* <DEDUP_REMOVED lines=27> */
.L_x_638:
[----:B------:R-:W-:Y:S05]  /*2a50*/  BSYNC.RECONVERGENT B1 ;  /* 0x0000000000017941 */ /* 0x000fea0003800200 */
.L_x_637:
        /* <DEDUP_REMOVED lines=27> */
.L_x_640:
[----:B------:R-:W-:Y:S05]  /*2c10*/  BSYNC.RECONVERGENT B1 ;  /* 0x0000000000017941 */ /* 0x000fea0003800200 */
.L_x_639:
        /* <DEDUP_REMOVED lines=27> */
.L_x_642:
[----:B------:R-:W-:Y:S05]  /*2dd0*/  BSYNC.RECONVERGENT B1 ;  /* 0x0000000000017941 */ /* 0x000fea0003800200 */
.L_x_641:
        /* <DEDUP_REMOVED lines=27> */
.L_x_644:
[----:B------:R-:W-:Y:S05]  /*2f90*/  BSYNC.RECONVERGENT B1 ;  /* 0x0000000000017941 */ /* 0x000fea0003800200 */
.L_x_643:
        /* <DEDUP_REMOVED lines=27> */
.L_x_646:
[----:B------:R-:W-:Y:S05]  /*3150*/  BSYNC.RECONVERGENT B1 ;  /* 0x0000000000017941 */ /* 0x000fea0003800200 */
.L_x_645:
        /* <DEDUP_REMOVED lines=28> */
.L_x_578:
        /* <DEDUP_REMOVED lines=9> */
[----:B------:R-:W-:Y:S01]  /*33b0*/  VIADD R9, R0, 0x100 ;  /* 0x0000010000097836 */ /* 0x000fe20000000000 */
[----:B------:R-:W-:Y:S01]  /*33c0*/  UISETP.GE.U32.AND UP0, UPT, UR4, 0xa00, UPT ;  /* 0x00000a000400788c */ /* 0x000fe2000bf06070 */
[----:B---3--:R-:W-:-:S04]  /*33d0*/  FSETP.GEU.AND P0, PT, R4, R5, PT ;  /* 0x000000050400720b */ /* 0x008fc80003f0e000 */
[----:B------:R-:W-:Y:S01]  /*33e0*/  FSEL R4, R4, R5, P0 ;  /* 0x0000000504047208 */ /* 0x000fe20000000000 */
[----:B------:R-:W-:-:S03]  /*33f0*/  VIADD R5, R0, 0x200 ;  /* 0x0000020000057836 */ /* 0x000fc60000000000 */
[----:B----4-:R-:W-:-:S04]  /*3400*/  FSETP.GEU.AND P2, PT, R4, R7, PT ;  /* 0x000000070400720b */ /* 0x010fc80003f4e000 */
[----:B------:R-:W-:-:S04]  /*3410*/  FSEL R7, R4, R7, P2 ;  /* 0x0000000704077208 */ /* 0x000fc80001000000 */
[----:B-----5:R-:W-:-:S04]  /*3420*/  FSETP.GEU.AND P3, PT, R7, R8, PT ;  /* 0x000000080700720b */ /* 0x020fc80003f6e000 */
[----:B------:R-:W-:Y:S02]  /*3430*/  FSEL R7, R7, R8, P3 ;  /* 0x0000000807077208 */ /* 0x000fe40001800000 */
        /* <DEDUP_REMOVED lines=11> */
[----:B------:R-:W-:Y:S01]  /*34f0*/  @P1 SEL R8, R5, R8, P0 ;  /* 0x0000000805081207 */ /* 0x000fe20000000000 */
[----:B------:R-:W-:Y:S01]  /*3500*/  IMAD.MOV.U32 R5, RZ, RZ, 0x500 ;  /* 0x00000500ff057424 */ /* 0x000fe200078e00ff */
[----:B------:R-:W-:Y:S02]  /*3510*/  @P1 FSEL R6, R7, R6, P0 ;  /* 0x0000000607061208 */ /* 0x000fe40000000000 */
[----:B------:R-:W-:Y:S01]  /*3520*/  @P1 SEL R9, R4, R9, P0 ;  /* 0x0000000904091207 */ /* 0x000fe20000000000 */
[----:B------:R-:W-:Y:S06]  /*3530*/  BRA.U !UP0, `(.L_x_647) ;  /* 0x0000000508047547 */ /* 0x000fec000b800000 */
[----:B------:R-:W-:Y:S01]  /*3540*/  IMAD.MOV.U32 R10, RZ, RZ, R6 ;  /* 0x000000ffff0a7224 */ /* 0x000fe200078e0006 */
[----:B------:R-:W0:Y:S01]  /*3550*/  LDCU UR4, c[0x0][0x398] ;  /* 0x00007300ff0477ac */ /* 0x000e220008000800 */
[----:B------:R-:W-:Y:S02]  /*3560*/  IMAD.MOV.U32 R21, RZ, RZ, R8 ;  /* 0x000000ffff157224 */ /* 0x000fe400078e0008 */
[----:B------:R-:W-:Y:S01]  /*3570*/  IMAD.MOV.U32 R20, RZ, RZ, R9 ;  /* 0x000000ffff147224 */ /* 0x000fe200078e0009 */
[----:B------:R-:W1:Y:S01]  /*3580*/  LDCU.64 UR6, c[0x0][0x388] ;  /* 0x00007100ff0677ac */ /* 0x000e620008000a00 */
[----:B------:R-:W-:-:S07]  /*3590*/  IMAD.MOV.U32 R7, RZ, RZ, 0x500 ;  /* 0x00000500ff077424 */ /* 0x000fce00078e00ff */
.L_x_648:
[----:B------:R-:W-:-:S05]  /*35a0*/  IMAD.WIDE.U32 R4, R7, 0x4, R2 ;  /* 0x0000000407047825 */ /* 0x000fca00078e0002 */
[----:B------:R-:W2:Y:S04]  /*35b0*/  LDG.E R11, desc[UR8][R4.64] ;  /* 0x00000008040b7981 */ /* 0x000ea8000c1e1900 */
[----:B------:R-:W3:Y:S04]  /*35c0*/  LDG.E R12, desc[UR8][R4.64+0x400] ;  /* 0x00040008040c7981 */ /* 0x000ee8000c1e1900 */
[----:B------:R-:W4:Y:S04]  /*35d0*/  LDG.E R13, desc[UR8][R4.64+0x800] ;  /* 0x00080008040d7981 */ /* 0x000f28000c1e1900 */
[----:B------:R-:W5:Y:S04]  /*35e0*/  LDG.E R14, desc[UR8][R4.64+0xc00] ;  /* 0x000c0008040e7981 */ /* 0x000f68000c1e1900 */
[----:B------:R0:W5:Y:S01]  /*35f0*/  LDG.E R6, desc[UR8][R4.64+0x1000] ;  /* 0x0010000804067981 */ /* 0x000162000c1e1900 */
[----:B-1----:R-:W-:-:S04]  /*3600*/  IADD3 R18, P0, P1, R0, UR6, R7 ;  /* 0x0000000600127c10 */ /* 0x002fc8000f91e007 */
[----:B------:R-:W-:Y:S02]  /*3610*/  IADD3.X R19, PT, PT, RZ, UR7, RZ, P0, P1 ;  /* 0x00000007ff137c10 */ /* 0x000fe400087e24ff */
[C---:B------:R-:W-:Y:S02]  /*3620*/  IADD3 R17, P3, PT, R18.reuse, 0x100, RZ ;  /* 0x0000010012117810 */ /* 0x040fe40007f7e0ff */
[C---:B------:R-:W-:Y:S02]  /*3630*/  IADD3 R15, P5, PT, R18.reuse, 0x300, RZ ;  /* 0x00000300120f7810 */ /* 0x040fe40007fbe0ff */
[----:B------:R-:W-:Y:S01]  /*3640*/  IADD3 R8, P6, PT, R18, 0x400, RZ ;  /* 0x0000040012087810 */ /* 0x000fe20007fde0ff */
[--C-:B------:R-:W-:Y:S02]  /*3650*/  IMAD.X R16, RZ, RZ, R19.reuse, P3 ;  /* 0x000000ffff107224 */ /* 0x100fe400018e0613 */
[--C-:B0-----:R-:W-:Y:S02]  /*3660*/  IMAD.X R4, RZ, RZ, R19.reuse, P5 ;  /* 0x000000ffff047224 */ /* 0x101fe400028e0613 */
        /* <DEDUP_REMOVED lines=23> */
[----:B-----5:R-:W-:Y:S02]  /*37e0*/  FSETP.GEU.AND P1, PT, R13, R14, PT ;  /* 0x0000000e0d00720b */ /* 0x020fe40003f2e000 */
[----:B------:R-:W-:-:S11]  /*37f0*/  @P2 SEL R5, R16, R5, P0 ;  /* 0x0000000510052207 */ /* 0x000fd60000000000 */
[----:B------:R-:W-:-:S04]  /*3800*/  @P1 ISETP.GE.U32.AND P0, PT, R10, R15, PT ;  /* 0x0000000f0a00120c */ /* 0x000fc80003f06070 */
[----:B------:R-:W-:-:S04]  /*3810*/  @P1 ISETP.GE.AND.EX P0, PT, R5, R4, PT, P0 ;  /* 0x000000040500120c */ /* 0x000fc80003f06300 */
[----:B------:R-:W-:-:S04]  /*3820*/  @P1 FSETP.LT.OR P0, PT, R14, R13, !P0 ;  /* 0x0000000d0e00120b */ /* 0x000fc80004701400 */
[----:B------:R-:W-:Y:S02]  /*3830*/  @P1 FSEL R14, R13, R14, P0 ;  /* 0x0000000e0d0e1208 */ /* 0x000fe40000000000 */
[----:B------:R-:W-:Y:S01]  /*3840*/  @P1 SEL R15, R10, R15, P0 ;  /* 0x0000000f0a0f1207 */ /* 0x000fe20000000000 */
[----:B------:R-:W-:Y:S01]  /*3850*/  VIADD R10, R7, 0xa00 ;  /* 0x00000a00070a7836 */ /* 0x000fe20000000000 */
[----:B------:R-:W-:Y:S02]  /*3860*/  FSETP.GEU.AND P2, PT, R14, R6, PT ;  /* 0x000000060e00720b */ /* 0x000fe40003f4e000 */
[----:B------:R-:W-:Y:S01]  /*3870*/  @P1 SEL R4, R5, R4, P0 ;  /* 0x0000000405041207 */ /* 0x000fe20000000000 */
[----:B------:R-:W-:Y:S01]  /*3880*/  VIADD R5, R7, 0x500 ;  /* 0x0000050007057836 */ /* 0x000fe20000000000 */
[----:B------:R-:W-:-:S03]  /*3890*/  ISETP.GT.AND P1, PT, R10, UR4, PT ;  /* 0x000000040a007c0c */ /* 0x000fc6000bf24270 */
[----:B------:R-:W-:-:S06]  /*38a0*/  IMAD.MOV.U32 R7, RZ, RZ, R5 ;  /* 0x000000ffff077224 */ /* 0x000fcc00078e0005 */
        /* <DEDUP_REMOVED lines=10> */
.L_x_647:
        /* <DEDUP_REMOVED lines=14> */
[----:B------:R-:W-:Y:S01]  /*3a30*/  IMAD.IADD R11, R0, 0x1, R5 ;  /* 0x00000001000b7824 */ /* 0x000fe200078e0205 */
[----:B------:R-:W-:-:S04]  /*3a40*/  LEA.HI R4, R13, 0x1, RZ, 0x18 ;  /* 0x000000010d047811 */ /* 0x000fc800078fc0ff */
[----:B------:R-:W-:Y:S01]  /*3a50*/  LOP3.LUT R10, R4, 0x3, RZ, 0xc0, !PT ;  /* 0x00000003040a7812 */ /* 0x000fe200078ec0ff */
[----:B------:R-:W-:-:S04]  /*3a60*/  IMAD.MOV.U32 R4, RZ, RZ, R0 ;  /* 0x000000ffff047224 */ /* 0x000fc800078e0000 */
[----:B------:R-:W-:Y:S02]  /*3a70*/  IMAD.MOV R10, RZ, RZ, -R10 ;  /* 0x000000ffff0a7224 */ /* 0x000fe400078e0a0a */
[C---:B0-----:R-:W-:Y:S01]  /*3a80*/  IMAD.WIDE.U32 R2, R11.reuse, 0x4, R2 ;  /* 0x000000040b027825 */ /* 0x041fe200078e0002 */
[----:B------:R-:W-:-:S05]  /*3a90*/  IADD3 R11, P0, PT, R11, UR6, RZ ;  /* 0x000000060b0b7c10 */ /* 0x000fca000ff1e0ff */
[----:B------:R-:W-:-:S08]  /*3aa0*/  IMAD.X R12, RZ, RZ, UR7, P0 ;  /* 0x00000007ff0c7e24 */ /* 0x000fd000080e06ff */
.L_x_655:
[----:B------:R0:W2:Y:S01]  /*3ab0*/  LDG.E R17, desc[UR8][R2.64] ;  /* 0x0000000802117981 */ /* 0x0000a2000c1e1900 */
[----:B------:R-:W-:Y:S01]  /*3ac0*/  VIADD R10, R10, 0x1 ;  /* 0x000000010a0a7836 */ /* 0x000fe20000000000 */
[----:B------:R-:W-:Y:S01]  /*3ad0*/  BSSY.RECONVERGENT B3, `(.L_x_653) ;  /* 0x0000016000037945 */ /* 0x000fe20003800200 */
[----:B------:R-:W-:Y:S02]  /*3ae0*/  IMAD.MOV.U32 R14, RZ, RZ, R8 ;  /* 0x000000ffff0e7224 */ /* 0x000fe400078e0008 */
[----:B------:R-:W-:Y:S01]  /*3af0*/  IMAD.MOV.U32 R15, RZ, RZ, R9 ;  /* 0x000000ffff0f7224 */ /* 0x000fe200078e0009 */
[----:B------:R-:W-:Y:S01]  /*3b00*/  ISETP.NE.AND P2, PT, R10, RZ, PT ;  /* 0x000000ff0a00720c */ /* 0x000fe20003f45270 */
[----:B------:R-:W-:Y:S02]  /*3b10*/  IMAD.MOV.U32 R16, RZ, RZ, R6 ;  /* 0x000000ffff107224 */ /* 0x000fe400078e0006 */
        /* <DEDUP_REMOVED lines=17> */
.L_x_654:
[----:B------:R-:W-:Y:S05]  /*3c30*/  BSYNC.RECONVERGENT B3 ;  /* 0x0000000000037941 */ /* 0x000fea0003800200 */
.L_x_653:
[----:B------:R-:W-:Y:S01]  /*3c40*/  IADD3 R11, P0, PT, R11, 0x100, RZ ;  /* 0x000001000b0b7810 */ /* 0x000fe20007f1e0ff */
[----:B------:R-:W-:Y:S02]  /*3c50*/  VIADD R4, R4, 0x100 ;  /* 0x0000010004047836 */ /* 0x000fe40000000000 */
[----:B------:R-:W-:Y:S02]  /*3c60*/  IMAD.X R3, RZ, RZ, R3, P3 ;  /* 0x000000ffff037224 */ /* 0x000fe400018e0603 */
[----:B------:R-:W-:Y:S01]  /*3c70*/  IMAD.X R12, RZ, RZ, R12, P0 ;  /* 0x000000ffff0c7224 */ /* 0x000fe200000e060c */
[----:B------:R-:W-:Y:S07]  /*3c80*/  @P2 BRA `(.L_x_655) ;  /* 0xfffffffc00882947 */ /* 0x000fee000383ffff */
.L_x_652:
[----:B------:R-:W-:Y:S05]  /*3c90*/  BSYNC.RECONVERGENT B2 ;  /* 0x0000000000027941 */ /* 0x000fea0003800200 */
.L_x_651:
[----:B------:R-:W-:-:S13]  /*3ca0*/  ISETP.GE.U32.AND P0, PT, R13, 0x300, PT ;  /* 0x000003000d00780c */ /* 0x000fda0003f06070 */
[----:B------:R-:W-:Y:S05]  /*3cb0*/  @!P0 BRA `(.L_x_650) ;  /* 0x0000000400bc8947 */ /* 0x000fea0003800000 */
[----:B------:R-:W0:Y:S01]  /*3cc0*/  LDCU.128 UR12, c[0x0][0x380] ;  /* 0x00007000ff0c77ac */ /* 0x000e220008000c00 */
[----:B------:R-:W1:Y:S01]  /*3cd0*/  LDC.64 R14, c[0x0][0x380] ;  /* 0x0000e000ff0e7b82 */ /* 0x000e620000000a00 */
[C---:B------:R-:W-:Y:S01]  /*3ce0*/  IADD3 R12, P1, PT, R4.reuse, R5, RZ ;  /* 0x00000005040c7210 */ /* 0x040fe20007f3e0ff */
[C---:B------:R-:W-:Y:S02]  /*3cf0*/  IMAD.IADD R10, R4.reuse, 0x1, R5 ;  /* 0x00000001040a7824 */ /* 0x040fe400078e0205 */
[----:B------:R-:W-:Y:S02]  /*3d00*/  VIADD R13, R4, 0x200 ;  /* 0x00000200040d7836 */ /* 0x000fe40000000000 */
[----:B------:R-:W-:Y:S02]  /*3d10*/  IMAD.X R5, RZ, RZ, RZ, P1 ;  /* 0x000000ffff057224 */ /* 0x000fe400008e06ff */
[----:B------:R-:W2:Y:S01]  /*3d20*/  LDC.64 R2, c[0x0][0x388] ;  /* 0x0000e200ff027b82 */ /* 0x000ea20000000a00 */
[----:B0-----:R-:W-:-:S02]  /*3d30*/  LEA R17, P2, R12, UR12, 0x2 ;  /* 0x0000000c0c117c11 */ /* 0x001fc4000f8410ff */
[----:B------:R-:W-:Y:S02]  /*3d40*/  IADD3 R11, P0, PT, R10, UR14, RZ ;  /* 0x0000000e0a0b7c10 */ /* 0x000fe4000ff1e0ff */
[----:B------:R-:W-:Y:S02]  /*3d50*/  IADD3 R17, P1, PT, R17, 0xc00, RZ ;  /* 0x00000c0011117810 */ /* 0x000fe40007f3e0ff */
[----:B------:R-:W-:Y:S01]  /*3d60*/  LEA.HI.X R5, R12, UR13, R5, 0x2, P2 ;  /* 0x0000000d0c057c11 */ /* 0x000fe200090f1405 */
[----:B-1----:R-:W-:-:S04]  /*3d70*/  IMAD.WIDE.U32 R14, R10, 0x4, R14 ;  /* 0x000000040a0e7825 */ /* 0x002fc800078e000e */
[----:B------:R-:W-:Y:S02]  /*3d80*/  IMAD.X R12, RZ, RZ, UR15, P0 ;  /* 0x0000000fff0c7e24 */ /* 0x000fe400080e06ff */
[----:B------:R-:W-:-:S07]  /*3d90*/  IMAD.X R5, RZ, RZ, R5, P1 ;  /* 0x000000ffff057224 */ /* 0x000fce00008e0605 */
.L_x_664:
[----:B------:R-:W3:Y:S01]  /*3da0*/  LDG.E R23, desc[UR8][R14.64] ;  /* 0x000000080e177981 */ /* 0x000ee2000c1e1900 */
[----:B------:R-:W-:-:S05]  /*3db0*/  IMAD.MOV.U32 R4, RZ, RZ, R17 ;  /* 0x000000ffff047224 */ /* 0x000fca00078e0011 */
[----:B------:R0:W5:Y:S04]  /*3dc0*/  LDG.E R25, desc[UR8][R4.64+-0x800] ;  /* 0xfff8000804197981 */ /* 0x000168000c1e1900 */
[----:B------:R0:W5:Y:S04]  /*3dd0*/  LDG.E R16, desc[UR8][R4.64+-0x400] ;  /* 0xfffc000804107981 */ /* 0x000168000c1e1900 */
[----:B------:R0:W5:Y:S01]  /*3de0*/  LDG.E R17, desc[UR8][R4.64] ;  /* 0x0000000804117981 */ /* 0x000162000c1e1900 */
[----:B------:R-:W-:Y:S01]  /*3df0*/  BSSY.RECONVERGENT B2, `(.L_x_656) ;  /* 0x0000012000027945 */ /* 0x000fe20003800200 */
[----:B------:R-:W-:-:S02]  /*3e00*/  IMAD.MOV.U32 R20, RZ, RZ, R11 ;  /* 0x000000ffff147224 */ /* 0x000fc400078e000b */
[----:B------:R-:W-:Y:S02]  /*3e10*/  IMAD.MOV.U32 R21, RZ, RZ, R12 ;  /* 0x000000ffff157224 */ /* 0x000fe400078e000c */
[----:B------:R-:W-:Y:S01]  /*3e20*/  VIADD R19, R10, 0x100 ;  /* 0x000001000a137836 */ /* 0x000fe20000000000 */
[----:B---3--:R-:W-:Y:S01]  /*3e30*/  FSETP.GEU.AND P0, PT, R6, R23, PT ;  /* 0x000000170600720b */ /* 0x008fe20003f0e000 */
        /* <DEDUP_REMOVED lines=13> */
.L_x_657:
[----:B------:R-:W-:Y:S05]  /*3f10*/  BSYNC.RECONVERGENT B2 ;  /* 0x0000000000027941 */ /* 0x000fea0003800200 */
.L_x_656:
[----:B-----5:R-:W-:Y:S01]  /*3f20*/  FSETP.GEU.AND P0, PT, R18, R25, PT ;  /* 0x000000191200720b */ /* 0x020fe20003f0e000 */
[----:B------:R-:W-:Y:S01]  /*3f30*/  BSSY.RECONVERGENT B2, `(.L_x_658) ;  /* 0x0000013000027945 */ /* 0x000fe20003800200 */
[----:B--2---:R-:W-:Y:S01]  /*3f40*/  IADD3 R23, P1, PT, R19, R2, RZ ;  /* 0x0000000213177210 */ /* 0x004fe20007f3e0ff */
[----:B------:R-:W-:Y:S02]  /*3f50*/  VIADD R19, R10, 0x200 ;  /* 0x000002000a137836 */ /* 0x000fe40000000000 */
[----:B------:R-:W-:Y:S02]  /*3f60*/  IMAD.MOV.U32 R9, RZ, RZ, R25 ;  /* 0x000000ffff097224 */ /* 0x000fe400078e0019 */
[----:B------:R-:W-:Y:S02]  /*3f70*/  IMAD.X R22, RZ, RZ, R3, P1 ;  /* 0x000000ffff167224 */ /* 0x000fe400008e0603 */
[----:B------:R-:W-:Y:S02]  /*3f80*/  IMAD.MOV.U32 R8, RZ, RZ, R23 ;  /* 0x000000ffff087224 */ /* 0x000fe400078e0017 */
[----:B------:R-:W-:-:S02]  /*3f90*/  IMAD.MOV.U32 R6, RZ, RZ, R22 ;  /* 0x000000ffff067224 */ /* 0x000fc400078e0016 */
        /* <DEDUP_REMOVED lines=12> */
.L_x_659:
[----:B------:R-:W-:Y:S05]  /*4060*/  BSYNC.RECONVERGENT B2 ;  /* 0x0000000000027941 */ /* 0x000fea0003800200 */
.L_x_658:
[----:B------:R-:W-:Y:S01]  /*4070*/  FSETP.GEU.AND P0, PT, R9, R16, PT ;  /* 0x000000100900720b */ /* 0x000fe20003f0e000 */
[----:B------:R-:W-:Y:S01]  /*4080*/  VIADD R21, R10, 0x300 ;  /* 0x000003000a157836 */ /* 0x000fe20000000000 */
[-C--:B------:R-:W-:Y:S01]  /*4090*/  IADD3 R23, P1, PT, R19, R2.reuse, RZ ;  /* 0x0000000213177210 */ /* 0x080fe20007f3e0ff */
[----:B------:R-:W-:Y:S01]  /*40a0*/  BSSY.RECONVERGENT B2, `(.L_x_660) ;  /* 0x0000012000027945 */ /* 0x000fe20003800200 */
[----:B------:R-:W-:Y:S02]  /*40b0*/  IMAD.MOV.U32 R18, RZ, RZ, R16 ;  /* 0x000000ffff127224 */ /* 0x000fe400078e0010 */
[----:B------:R-:W-:Y:S01]  /*40c0*/  IADD3 R22, P2, PT, R21, R2, RZ ;  /* 0x0000000215167210 */ /* 0x000fe20007f5e0ff */
[----:B------:R-:W-:Y:S02]  /*40d0*/  IMAD.X R21, RZ, RZ, R3, P1 ;  /* 0x000000ffff157224 */ /* 0x000fe400008e0603 */
[----:B------:R-:W-:Y:S02]  /*40e0*/  IMAD.MOV.U32 R19, RZ, RZ, R23 ;  /* 0x000000ffff137224 */ /* 0x000fe400078e0017 */
[----:B------:R-:W-:-:S02]  /*40f0*/  IMAD.MOV.U32 R20, RZ, RZ, R21 ;  /* 0x000000ffff147224 */ /* 0x000fc400078e0015 */
        /* <DEDUP_REMOVED lines=12> */
.L_x_661:
[----:B------:R-:W-:Y:S05]  /*41c0*/  BSYNC.RECONVERGENT B2 ;  /* 0x0000000000027941 */ /* 0x000fea0003800200 */
.L_x_660:
[----:B------:R-:W-:Y:S01]  /*41d0*/  FSETP.GEU.AND P0, PT, R18, R17, PT ;  /* 0x000000111200720b */ /* 0x000fe20003f0e000 */
[----:B------:R-:W-:Y:S01]  /*41e0*/  IMAD.X R21, RZ, RZ, R3, P2 ;  /* 0x000000ffff157224 */ /* 0x000fe200010e0603 */
[----:B------:R-:W-:Y:S01]  /*41f0*/  BSSY.RECONVERGENT B2, `(.L_x_662) ;  /* 0x0000010000027945 */ /* 0x000fe20003800200 */
        /* <DEDUP_REMOVED lines=15> */
.L_x_663:
[----:B------:R-:W-:Y:S05]  /*42f0*/  BSYNC.RECONVERGENT B2 ;  /* 0x0000000000027941 */ /* 0x000fea0003800200 */
.L_x_662:
[C---:B------:R-:W-:Y:S01]  /*4300*/  VIADD R16, R13.reuse, 0x200 ;  /* 0x000002000d107836 */ /* 0x040fe20000000000 */
[----:B------:R-:W-:Y:S01]  /*4310*/  IADD3 R17, P2, PT, R4, 0x1000, RZ ;  /* 0x0000100004117810 */ /* 0x000fe20007f5e0ff */
[----:B------:R-:W-:Y:S01]  /*4320*/  VIADD R13, R13, 0x400 ;  /* 0x000004000d0d7836 */ /* 0x000fe20000000000 */
[----:B------:R-:W-:Y:S01]  /*4330*/  IADD3 R11, P1, PT, R11, 0x400, RZ ;  /* 0x000004000b0b7810 */ /* 0x000fe20007f3e0ff */
[----:B------:R-:W-:Y:S01]  /*4340*/  VIADD R10, R10, 0x400 ;  /* 0x000004000a0a7836 */ /* 0x000fe20000000000 */
[----:B------:R-:W-:Y:S01]  /*4350*/  ISETP.GE.AND P0, PT, R16, R7, PT ;  /* 0x000000071000720c */ /* 0x000fe20003f06270 */
[----:B------:R-:W-:Y:S01]  /*4360*/  IMAD.X R5, RZ, RZ, R5, P2 ;  /* 0x000000ffff057224 */ /* 0x000fe200010e0605 */
[----:B------:R-:W-:Y:S01]  /*4370*/  IADD3 R14, P2, PT, R14, 0x1000, RZ ;  /* 0x000010000e0e7810 */ /* 0x000fe20007f5e0ff */
[----:B------:R-:W-:-:S04]  /*4380*/  IMAD.X R12, RZ, RZ, R12, P1 ;  /* 0x000000ffff0c7224 */ /* 0x000fc800008e060c */
[----:B------:R-:W-:-:S06]  /*4390*/  IMAD.X R15, RZ, RZ, R15, P2 ;  /* 0x000000ffff0f7224 */ /* 0x000fcc00010e060f */
[----:B------:R-:W-:Y:S05]  /*43a0*/  @!P0 BRA `(.L_x_664) ;  /* 0xfffffff8007c8947 */ /* 0x000fea000383ffff */
.L_x_650:
[----:B------:R-:W-:Y:S05]  /*43b0*/  BSYNC.RECONVERGENT B1 ;  /* 0x0000000000017941 */ /* 0x000fea0003800200 */
.L_x_649:
        /* <DEDUP_REMOVED lines=31> */
.L_x_666:
[----:B------:R-:W-:Y:S05]  /*45b0*/  BSYNC.RECONVERGENT B1 ;  /* 0x0000000000017941 */ /* 0x000fea0003800200 */
.L_x_665:
        /* <DEDUP_REMOVED lines=24> */
.L_x_668:
[----:B------:R-:W-:Y:S05]  /*4740*/  BSYNC.RECONVERGENT B1 ;  /* 0x0000000000017941 */ /* 0x000fea0003800200 */
.L_x_667:
[----:B------:R4:W3:Y:S01]  /*4750*/  SHFL.DOWN PT, R8, R3, 0x4, 0x1f ;  /* 0x08801f0003087f89 */ /* 0x0008e200000e0000 */
[----:B------:R-:W-:Y:S01]  /*4760*/  BSSY.RECONVERGENT B1, `(.L_x_669) ;  /* 0x0000017000017945 */ /* 0x000fe20003800200 */
[----:B0-----:R-:W-:Y:S02]  /*4770*/  IMAD.MOV.U32 R2, RZ, RZ, R3 ;  /* 0x000000ffff027224 */ /* 0x001fe400078e0003 */
[----:B-1----:R4:W0:Y:S01]  /*4780*/  SHFL.DOWN PT, R9, R4, 0x4, 0x1f ;  /* 0x08801f0004097f89 */ /* 0x00282200000e0000 */
[----:B--2---:R-:W-:Y:S02]  /*4790*/  IMAD.MOV.U32 R6, RZ, RZ, R4 ;  /* 0x000000ffff067224 */ /* 0x004fe400078e0004 */
[----:B------:R-:W-:Y:S01]  /*47a0*/  IMAD.MOV.U32 R7, RZ, RZ, R5 ;  /* 0x000000ffff077224 */ /* 0x000fe200078e0005 */
[----:B------:R4:W1:Y:S01]  /*47b0*/  SHFL.DOWN PT, R10, R5, 0x4, 0x1f ;  /* 0x08801f00050a7f89 */ /* 0x00086200000e0000 */
[----:B------:R-:W-:Y:S05]  /*47c0*/  @P5 BRA `(.L_x_670) ;  /* 0x0000000000405947 */ /* 0x000fea0003800000 */
[----:B---3--:R-:W-:Y:S01]  /*47d0*/  FSETP.GEU.AND P0, PT, R3, R8, PT ;  /* 0x000000080300720b */ /* 0x008fe20003f0e000 */
        /* <DEDUP_REMOVED lines=15> */
.L_x_670:
[----:B------:R-:W-:Y:S05]  /*48d0*/  BSYNC.RECONVERGENT B1 ;  /* 0x0000000000017941 */ /* 0x000fea0003800200 */
.L_x_669:
        /* <DEDUP_REMOVED lines=24> */
.L_x_672:
[----:B------:R-:W-:Y:S05]  /*4a60*/  BSYNC.RECONVERGENT B1 ;  /* 0x0000000000017941 */ /* 0x000fea0003800200 */
.L_x_671:
[----:B0-----:R0:W0:Y:S01]  /*4a70*/  SHFL.DOWN PT, R2, R3, 0x10, 0x1f ;  /* 0x0a001f0003027f89 */ /* 0x00102200000e0000 */
[----:B------:R-:W-:Y:S01]  /*4a80*/  BSSY.RECONVERGENT B1, `(.L_x_673) ;  /* 0x0000017000017945 */ /* 0x000fe20003800200 */
[----:B----4-:R-:W-:Y:S02]  /*4a90*/  IMAD.MOV.U32 R8, RZ, RZ, R3 ;  /* 0x000000ffff087224 */ /* 0x010fe400078e0003 */
[----:B--2---:R2:W4:Y:S01]  /*4aa0*/  SHFL.DOWN PT, R9, R4, 0x10, 0x1f ;  /* 0x0a001f0004097f89 */ /* 0x00452200000e0000 */
[----:B------:R-:W-:Y:S02]  /*4ab0*/  IMAD.MOV.U32 R7, RZ, RZ, R4 ;  /* 0x000000ffff077224 */ /* 0x000fe400078e0004 */
[----:B------:R-:W-:Y:S01]  /*4ac0*/  IMAD.MOV.U32 R6, RZ, RZ, R5 ;  /* 0x000000ffff067224 */ /* 0x000fe200078e0005 */
[----:B-1----:R2:W1:Y:S01]  /*4ad0*/  SHFL.DOWN PT, R10, R5, 0x10, 0x1f ;  /* 0x0a001f00050a7f89 */ /* 0x00246200000e0000 */
[----:B------:R-:W-:Y:S05]  /*4ae0*/  @P3 BRA `(.L_x_674) ;  /* 0x0000000000403947 */ /* 0x000fea0003800000 */
[----:B0-----:R-:W-:Y:S01]  /*4af0*/  FSETP.GEU.AND P0, PT, R3, R2, PT ;  /* 0x000000020300720b */ /* 0x001fe20003f0e000 */
[----:B------:R-:W-:Y:S02]  /*4b00*/  IMAD.MOV.U32 R8, RZ, RZ, R2 ;  /* 0x000000ffff087224 */ /* 0x000fe400078e0002 */
[----:B----4-:R-:W-:Y:S02]  /*4b10*/  IMAD.MOV.U32 R7, RZ, RZ, R9 ;  /* 0x000000ffff077224 */ /* 0x010fe400078e0009 */
        /* <DEDUP_REMOVED lines=13> */
.L_x_674:
[----:B------:R-:W-:Y:S05]  /*4bf0*/  BSYNC.RECONVERGENT B1 ;  /* 0x0000000000017941 */ /* 0x000fea0003800200 */
.L_x_673:
        /* <DEDUP_REMOVED lines=12> */
.L_x_676:
[----:B------:R-:W-:Y:S05]  /*4cc0*/  BSYNC.RECONVERGENT B1 ;  /* 0x0000000000017941 */ /* 0x000fea0003800200 */
.L_x_675:
[----:B------:R-:W-:Y:S01]  /*4cd0*/  BAR.SYNC.DEFER_BLOCKING 0x0 ;  /* 0x0000000000007b1d */ /* 0x000fe20000010000 */
[----:B------:R-:W-:-:S13]  /*4ce0*/  ISETP.NE.AND P1, PT, R0, RZ, PT ;  /* 0x000000ff0000720c */ /* 0x000fda0003f25270 */
[----:B------:R-:W-:Y:S05]  /*4cf0*/  @P1 BRA `(.L_x_610) ;  /* 0x0000000800341947 */ /* 0x000fea0003800000 */
[----:B0-----:R-:W0:Y:S01]  /*4d00*/  S2R R3, SR_CgaCtaId ;  /* 0x0000000000037919 */ /* 0x001e220000008800 */
[----:B------:R-:W-:Y:S01]  /*4d10*/  MOV R0, 0x400 ;  /* 0x0000040000007802 */ /* 0x000fe20000000f00 */
[----:B------:R-:W-:Y:S03]  /*4d20*/  BSSY.RECONVERGENT B1, `(.L_x_677) ;  /* 0x0000016000017945 */ /* 0x000fe60003800200 */
[----:B0-----:R-:W-:-:S05]  /*4d30*/  LEA R24, R3, R0, 0x18 ;  /* 0x0000000003187211 */ /* 0x001fca00078ec0ff */
[----:B------:R-:W0:Y:S04]  /*4d40*/  LDS R3, [R24+0x18] ;  /* 0x0000180018037984 */ /* 0x000e280000000800 */
[----:B--2---:R-:W2:Y:S04]  /*4d50*/  LDS.64 R4, [R24+0x20] ;  /* 0x0000200018047984 */ /* 0x004ea80000000a00 */
[----:B------:R0:W1:Y:S04]  /*4d60*/  LDS R18, [R24+0x28] ;  /* 0x0000280018127984 */ /* 0x0000680000000800 */
[----:B------:R0:W1:Y:S02]  /*4d70*/  LDS R16, [R24+0x38] ;  /* 0x0000380018107984 */ /* 0x0000640000000800 */
[----:B0-----:R-:W-:Y:S01]  /*4d80*/  FSETP.GEU.AND P0, PT, R8, R3, PT ;  /* 0x000000030800720b */ /* 0x001fe20003f0e000 */
[----:B------:R-:W-:-:S02]  /*4d90*/  IMAD.MOV.U32 R19, RZ, RZ, R3 ;  /* 0x000000ffff137224 */ /* 0x000fc400078e0003 */
[----:B--2---:R-:W-:Y:S02]  /*4da0*/  IMAD.MOV.U32 R21, RZ, RZ, R4 ;  /* 0x000000ffff157224 */ /* 0x004fe400078e0004 */
[----:B------:R-:W-:-:S08]  /*4db0*/  IMAD.MOV.U32 R20, RZ, RZ, R5 ;  /* 0x000000ffff147224 */ /* 0x000fd000078e0005 */
[----:B-1----:R-:W-:Y:S05]  /*4dc0*/  @!P0 BRA `(.L_x_678) ;  /* 0x00000000002c8947 */ /* 0x002fea0003800000 */
        /* <DEDUP_REMOVED lines=11> */
.L_x_678:
[----:B------:R-:W-:Y:S05]  /*4e80*/  BSYNC.RECONVERGENT B1 ;  /* 0x0000000000017941 */ /* 0x000fea0003800200 */
.L_x_677:
        /* <DEDUP_REMOVED lines=8> */
[----:B------:R0:W1:Y:S04]  /*4f10*/  LDS.64 R6, [R24+0x40] ;  /* 0x0000400018067984 */ /* 0x0000680000000a00 */
[----:B----4-:R4:W1:Y:S04]  /*4f20*/  LDS.64 R8, [R24+0x50] ;  /* 0x0000500018087984 */ /* 0x0108680000000a00 */
[----:B---3--:R4:W3:Y:S04]  /*4f30*/  LDS.64 R10, [R24+0x60] ;  /* 0x00006000180a7984 */ /* 0x0088e80000000a00 */
        /* <DEDUP_REMOVED lines=16> */
.L_x_680:
[----:B------:R-:W-:Y:S05]  /*5040*/  BSYNC.RECONVERGENT B1 ;  /* 0x0000000000017941 */ /* 0x000fea0003800200 */
.L_x_679:
        /* <DEDUP_REMOVED lines=17> */
.L_x_682:
[----:B------:R-:W-:Y:S05]  /*5160*/  BSYNC.RECONVERGENT B1 ;  /* 0x0000000000017941 */ /* 0x000fea0003800200 */
.L_x_681:
        /* <DEDUP_REMOVED lines=17> */
.L_x_684:
[----:B------:R-:W-:Y:S05]  /*5280*/  BSYNC.RECONVERGENT B1 ;  /* 0x0000000000017941 */ /* 0x000fea0003800200 */
.L_x_683:
[----:B------:R-:W-:Y:S01]  /*5290*/  FSETP.GEU.AND P0, PT, R6, R15, PT ;  /* 0x0000000f0600720b */ /* 0x000fe20003f0e000 */
[----:B------:R-:W-:Y:S01]  /*52a0*/  BSSY.RECONVERGENT B1, `(.L_x_685) ;  /* 0x0000010000017945 */ /* 0x000fe20003800200 */
[----:B------:R-:W-:Y:S02]  /*52b0*/  IMAD.MOV.U32 R5, RZ, RZ, R15 ;  /* 0x000000ffff057224 */ /* 0x000fe400078e000f */
[----:B---3--:R-:W-:Y:S02]  /*52c0*/  IMAD.MOV.U32 R7, RZ, RZ, R10 ;  /* 0x000000ffff077224 */ /* 0x008fe400078e000a */
        /* <DEDUP_REMOVED lines=13> */
.L_x_686:
[----:B------:R-:W-:Y:S05]  /*53a0*/  BSYNC.RECONVERGENT B1 ;  /* 0x0000000000017941 */ /* 0x000fea0003800200 */
.L_x_685:
        /* <DEDUP_REMOVED lines=17> */
.L_x_688:
[----:B------:R-:W-:Y:S05]  /*54c0*/  BSYNC.RECONVERGENT B1 ;  /* 0x0000000000017941 */ /* 0x000fea0003800200 */
.L_x_687:
        /* <DEDUP_REMOVED lines=16> */
.L_x_610:
[----:B------:R-:W-:Y:S05]  /*55d0*/  BSYNC.RECONVERGENT B0 ;  /* 0x0000000000007941 */ /* 0x000fea0003800200 */
.L_x_577:
[----:B------:R-:W-:Y:S05]  /*55e0*/  @P1 EXIT ;  /* 0x000000000000194d */ /* 0x000fea0003800000 */
[----:B0-234-:R-:W0:Y:S01]  /*55f0*/  LDC.64 R2, c[0x0][0x390] ;  /* 0x0000e400ff027b82 */ /* 0x01de220000000a00 */
[----:B------:R-:W-:-:S04]  /*5600*/  LOP3.LUT R7, R7, R6, RZ, 0x3c, !PT ;  /* 0x0000000607077212 */ /* 0x000fc800078e3cff */
[----:B------:R-:W-:-:S04]  /*5610*/  LOP3.LUT R6, R7, R6, RZ, 0x3c, !PT ;  /* 0x0000000607067212 */ /* 0x000fc800078e3cff */
[----:B------:R-:W-:-:S05]  /*5620*/  LOP3.LUT R7, R7, R6, RZ, 0x3c, !PT ;  /* 0x0000000607077212 */ /* 0x000fca00078e3cff */
[----:B0-----:R-:W-:Y:S04]  /*5630*/  STG.E.64 desc[UR8][R2.64+0x8], R6 ;  /* 0x0000080602007986 */ /* 0x001fe8000c101b08 */
[----:B------:R-:W-:Y:S01]  /*5640*/  STG.E desc[UR8][R2.64], R8 ;  /* 0x0000000802007986 */ /* 0x000fe2000c101908 */
[----:B------:R-:W-:Y:S05]  /*5650*/  EXIT ;  /* 0x000000000000794d */ /* 0x000fea0003800000 */
.L_x_689:
        /* <DEDUP_REMOVED lines=10> */
.L_x_715:


//--------------------- .text._Z24reduceMax_atomic_persistPfS_j --------------------------
	.section	.text._Z24reduceMax_atomic_persistPfS_j,"ax",@progbits
	.align	128
        .global         _Z24reduceMax_atomic_persistPfS_j
        .type           _Z24reduceMax_atomic_persistPfS_j,@function
        .size           _Z24reduceMax_atomic_persistPfS_j,(.L_x_716 - _Z24reduceMax_atomic_persistPfS_j)
        .other          _Z24reduceMax_atomic_persistPfS_j,@"STO_CUDA_ENTRY STV_DEFAULT"
_Z24reduceMax_atomic_persistPfS_j:
.text._Z24reduceMax_atomic_persistPfS_j:
[----:B------:R-:W-:Y:S01]  /*0000*/  LDC R1, c[0x0][0x37c] ;  /* 0x0000df00ff017b82 */ /* 0x000fe20000000800 */
[----:B------:R-:W-:Y:S05]  /*0010*/  EXIT ;  /* 0x000000000000794d */ /* 0x000fea0003800000 */
.L_x_690:
        /* <DEDUP_REMOVED lines=14> */
.L_x_716:


//--------------------- .text._Z17reduceMax_persistPfS_j --------------------------
	.section	.text._Z17reduceMax_persistPfS_j,"ax",@progbits
	.align	128
        .global         _Z17reduceMax_persistPfS_j
        .type           _Z17reduceMax_persistPfS_j,@function
        .size           _Z17reduceMax_persistPfS_j,(.L_x_717 - _Z17reduceMax_persistPfS_j)
        .other          _Z17reduceMax_persistPfS_j,@"STO_CUDA_ENTRY STV_DEFAULT"
_Z17reduceMax_persistPfS_j:
.text._Z17reduceMax_persistPfS_j:
[----:B------:R-:W-:Y:S01]  /*0000*/  LDC R1, c[0x0][0x37c] ;  /* 0x0000df00ff017b82 */ /* 0x000fe20000000800 */
[----:B------:R-:W0:Y:S07]  /*0010*/  S2R R0, SR_TID.X ;  /* 0x0000000000007919 */ /* 0x000e2e0000002100 */
[----:B------:R-:W1:Y:S01]  /*0020*/  S2UR UR5, SR_CgaCtaId ;  /* 0x00000000000579c3 */ /* 0x000e620000008800 */
[----:B------:R-:W2:Y:S01]  /*0030*/  LDCU UR8, c[0x0][0x360] ;  /* 0x00006c00ff0877ac */ /* 0x000ea20008000800 */
[----:B------:R-:W-:Y:S01]  /*0040*/  BSSY.RECONVERGENT B0, `(.L_x_691) ;  /* 0x0000079000007945 */ /* 0x000fe20003800200 */
[----:B------:R-:W3:Y:S01]  /*0050*/  S2R R9, SR_CTAID.X ;  /* 0x0000000000097919 */ /* 0x000ee20000002500 */
[----:B------:R-:W4:Y:S04]  /*0060*/  LDCU.64 UR6, c[0x0][0x358] ;  /* 0x00006b00ff0677ac */ /* 0x000f280008000a00 */
[----:B------:R-:W5:Y:S01]  /*0070*/  LDC R4, c[0x0][0x390] ;  /* 0x0000e400ff047b82 */ /* 0x000f620000000800 */
[----:B------:R-:W-:Y:S01]  /*0080*/  UMOV UR4, 0x400 ;  /* 0x0000040000047882 */ /* 0x000fe20000000000 */
[----:B--2---:R-:W-:Y:S01]  /*0090*/  IMAD.U32 R7, RZ, RZ, UR8 ;  /* 0x00000008ff077e24 */ /* 0x004fe2000f8e00ff */
[----:B-1----:R-:W-:Y:S01]  /*00a0*/  ULEA UR4, UR5, UR4, 0x18 ;  /* 0x0000000405047291 */ /* 0x002fe2000f8ec0ff */
[----:B0-----:R-:W-:-:S05]  /*00b0*/  ISETP.NE.AND P0, PT, R0, RZ, PT ;  /* 0x000000ff0000720c */ /* 0x001fca0003f05270 */
[----:B------:R-:W-:Y:S01]  /*00c0*/  LEA R6, R0, UR4, 0x2 ;  /* 0x0000000400067c11 */ /* 0x000fe2000f8e10ff */
[----:B---3--:R-:W-:-:S04]  /*00d0*/  IMAD R9, R9, UR8, R0 ;  /* 0x0000000809097c24 */ /* 0x008fc8000f8e0200 */
[----:B------:R0:W-:Y:S03]  /*00e0*/  STS [R6], RZ ;  /* 0x000000ff06007388 */ /* 0x0001e60000000800 */
[----:B------:R-:W4:Y:S02]  /*00f0*/  @!P0 LDC.64 R2, c[0x0][0x380] ;  /* 0x0000e000ff028b82 */ /* 0x000f240000000a00 */
[----:B----4-:R0:W-:Y:S01]  /*0100*/  @!P0 STG.E desc[UR6][R2.64], RZ ;  /* 0x000000ff02008986 */ /* 0x0101e2000c101906 */
[----:B-----5:R-:W-:-:S13]  /*0110*/  ISETP.GE.U32.AND P0, PT, R9, R4, PT ;  /* 0x000000040900720c */ /* 0x020fda0003f06070 */
[----:B0-----:R-:W-:Y:S05]  /*0120*/  @P0 BRA `(.L_x_692) ;  /* 0x0000000400a80947 */ /* 0x001fea0003800000 */
[----:B------:R-:W-:Y:S01]  /*0130*/  VIADDMNMX.U32 R2, R9, 0xe000, R4, !PT ;  /* 0x0000e00009027846 */ /* 0x000fe20007800004 */
[----:B------:R-:W-:Y:S01]  /*0140*/  BSSY.RECONVERGENT B1, `(.L_x_693) ;  /* 0x0000035000017945 */ /* 0x000fe20003800200 */
[----:B------:R-:W-:-:S03]  /*0150*/  IMAD.MOV.U32 R11, RZ, RZ, RZ ;  /* 0x000000ffff0b7224 */ /* 0x000fc600078e00ff */
[----:B------:R-:W-:-:S04]  /*0160*/  IMAD.IADD R2, R2, 0x1, -R9 ;  /* 0x0000000102027824 */ /* 0x000fc800078e0a09 */
[C---:B------:R-:W-:Y:S02]  /*0170*/  VIADD R3, R2.reuse, 0xffff2000 ;  /* 0xffff200002037836 */ /* 0x040fe40000000000 */
[----:B------:R-:W-:-:S03]  /*0180*/  VIADD R2, R2, 0xffff1fff ;  /* 0xffff1fff02027836 */ /* 0x000fc60000000000 */
[----:B------:R-:W-:-:S13]  /*0190*/  ISETP.NE.AND P0, PT, R3, RZ, PT ;  /* 0x000000ff0300720c */ /* 0x000fda0003f05270 */
[----:B------:R-:W-:Y:S02]  /*01a0*/  @!P0 IMAD.MOV R2, RZ, RZ, R3 ;  /* 0x000000ffff028224 */ /* 0x000fe400078e0203 */
[----:B------:R-:W-:-:S03]  /*01b0*/  IMAD.MOV.U32 R3, RZ, RZ, 0x1 ;  /* 0x00000001ff037424 */ /* 0x000fc600078e00ff */
[----:B------:R-:W-:Y:S01]  /*01c0*/  SHF.R.U32.HI R5, RZ, 0xd, R2 ;  /* 0x0000000dff057819 */ /* 0x000fe20000011602 */
[----:B------:R-:W-:-:S04]  /*01d0*/  IMAD.MOV.U32 R2, RZ, RZ, RZ ;  /* 0x000000ffff027224 */ /* 0x000fc800078e00ff */
[----:B------:R-:W-:-:S04]  /*01e0*/  IMAD.HI.U32 R2, R5, 0x24924925, R2 ;  /* 0x2492492505027827 */ /* 0x000fc800078e0002 */
[----:B------:R-:W-:-:S04]  /*01f0*/  IMAD.HI.U32 R5, R5, 0x24924925, RZ ;  /* 0x2492492505057827 */ /* 0x000fc800078e00ff */
[----:B------:R-:W-:-:S04]  /*0200*/  @!P0 IMAD.MOV R2, RZ, RZ, R5 ;  /* 0x000000ffff028224 */ /* 0x000fc800078e0205 */
[C---:B------:R-:W-:Y:S01]  /*0210*/  VIADD R8, R2.reuse, 0x1 ;  /* 0x0000000102087836 */ /* 0x040fe20000000000 */
[----:B------:R-:W-:-:S04]  /*0220*/  ISETP.GE.U32.AND P1, PT, R2, 0xf, PT ;  /* 0x0000000f0200780c */ /* 0x000fc80003f26070 */
[----:B------:R-:W-:-:S04]  /*0230*/  LOP3.LUT R24, R8, 0xf, RZ, 0xc0, !PT ;  /* 0x0000000f08187812 */ /* 0x000fc800078ec0ff */
[----:B------:R-:W-:-:S05]  /*0240*/  ISETP.NE.AND P0, PT, R24, RZ, PT ;  /* 0x000000ff1800720c */ /* 0x000fca0003f05270 */
[----:B------:R-:W-:Y:S08]  /*0250*/  @!P1 BRA `(.L_x_694) ;  /* 0x00000000008c9947 */ /* 0x000ff00003800000 */
[----:B------:R-:W0:Y:S01]  /*0260*/  LDC.64 R2, c[0x0][0x388] ;  /* 0x0000e200ff027b82 */ /* 0x000e220000000a00 */
[----:B------:R-:W-:Y:S01]  /*0270*/  LOP3.LUT R12, R8, 0x7fff0, RZ, 0xc0, !PT ;  /* 0x0007fff0080c7812 */ /* 0x000fe200078ec0ff */
[----:B------:R-:W-:-:S04]  /*0280*/  IMAD.MOV.U32 R11, RZ, RZ, RZ ;  /* 0x000000ffff0b7224 */ /* 0x000fc800078e00ff */
[----:B------:R-:W-:Y:S01]  /*0290*/  IMAD.MOV R12, RZ, RZ, -R12 ;  /* 0x000000ffff0c7224 */ /* 0x000fe200078e0a0c */
[----:B0-----:R-:W-:-:S05]  /*02a0*/  IADD3 R2, P1, PT, R2, 0x1c0000, RZ ;  /* 0x001c000002027810 */ /* 0x001fca0007f3e0ff */
[----:B------:R-:W-:-:S08]  /*02b0*/  IMAD.X R3, RZ, RZ, R3, P1 ;  /* 0x000000ffff037224 */ /* 0x000fd000008e0603 */
.L_x_695:
[----:B------:R-:W-:-:S05]  /*02c0*/  IMAD.WIDE R4, R9, 0x4, R2 ;  /* 0x0000000409047825 */ /* 0x000fca00078e0202 */
[----:B------:R-:W2:Y:S04]  /*02d0*/  LDG.E R20, desc[UR6][R4.64+-0x1c0000] ;  /* 0xe400000604147981 */ /* 0x000ea8000c1e1900 */
[----:B------:R-:W2:Y:S04]  /*02e0*/  LDG.E R21, desc[UR6][R4.64+-0x188000] ;  /* 0xe780000604157981 */ /* 0x000ea8000c1e1900 */
[----:B------:R-:W3:Y:S04]  /*02f0*/  LDG.E R26, desc[UR6][R4.64+-0x150000] ;  /* 0xeb000006041a7981 */ /* 0x000ee8000c1e1900 */
[----:B------:R-:W3:Y:S04]  /*0300*/  LDG.E R25, desc[UR6][R4.64+-0x118000] ;  /* 0xee80000604197981 */ /* 0x000ee8000c1e1900 */
[----:B------:R-:W4:Y:S04]  /*0310*/  LDG.E R18, desc[UR6][R4.64+-0xe0000] ;  /* 0xf200000604127981 */ /* 0x000f28000c1e1900 */
[----:B------:R-:W4:Y:S04]  /*0320*/  LDG.E R19, desc[UR6][R4.64+-0xa8000] ;  /* 0xf580000604137981 */ /* 0x000f28000c1e1900 */
[----:B------:R-:W5:Y:S04]  /*0330*/  LDG.E R17, desc[UR6][R4.64+-0x70000] ;  /* 0xf900000604117981 */ /* 0x000f68000c1e1900 */
[----:B------:R-:W5:Y:S04]  /*0340*/  LDG.E R16, desc[UR6][R4.64+-0x38000] ;  /* 0xfc80000604107981 */ /* 0x000f68000c1e1900 */
[----:B------:R-:W5:Y:S04]  /*0350*/  LDG.E R15, desc[UR6][R4.64] ;  /* 0x00000006040f7981 */ /* 0x000f68000c1e1900 */
[----:B------:R-:W5:Y:S04]  /*0360*/  LDG.E R14, desc[UR6][R4.64+0x38000] ;  /* 0x03800006040e7981 */ /* 0x000f68000c1e1900 */
[----:B------:R-:W5:Y:S04]  /*0370*/  LDG.E R13, desc[UR6][R4.64+0x70000] ;  /* 0x07000006040d7981 */ /* 0x000f68000c1e1900 */
[----:B------:R-:W5:Y:S04]  /*0380*/  LDG.E R10, desc[UR6][R4.64+0xa8000] ;  /* 0x0a800006040a7981 */ /* 0x000f68000c1e1900 */
[----:B------:R-:W5:Y:S01]  /*0390*/  LDG.E R22, desc[UR6][R4.64+0x188000] ;  /* 0x1880000604167981 */ /* 0x000f62000c1e1900 */
[----:B--2---:R-:W-:-:S03]  /*03a0*/  FMNMX3 R23, R11, R20, R21, !PT ;  /* 0x000000140b177276 */ /* 0x004fc60007800015 */
[----:B------:R-:W2:Y:S04]  /*03b0*/  LDG.E R21, desc[UR6][R4.64+0xe0000] ;  /* 0x0e00000604157981 */ /* 0x000ea8000c1e1900 */
[----:B------:R-:W2:Y:S04]  /*03c0*/  LDG.E R20, desc[UR6][R4.64+0x118000] ;  /* 0x1180000604147981 */ /* 0x000ea8000c1e1900 */
[----:B------:R-:W2:Y:S01]  /*03d0*/  LDG.E R11, desc[UR6][R4.64+0x150000] ;  /* 0x15000006040b7981 */ /* 0x000ea2000c1e1900 */
[----:B---3--:R-:W-:Y:S01]  /*03e0*/  FMNMX3 R23, R23, R26, R25, !PT ;  /* 0x0000001a17177276 */ /* 0x008fe20007800019 */
[----:B------:R-:W-:-:S03]  /*03f0*/  VIADD R12, R12, 0x10 ;  /* 0x000000100c0c7836 */ /* 0x000fc60000000000 */
[----:B----4-:R-:W-:Y:S02]  /*0400*/  FMNMX3 R18, R23, R18, R19, !PT ;  /* 0x0000001217127276 */ /* 0x010fe40007800013 */
[----:B------:R-:W-:Y:S02]  /*0410*/  ISETP.NE.AND P1, PT, R12, RZ, PT ;  /* 0x000000ff0c00720c */ /* 0x000fe40003f25270 */
[----:B-----5:R-:W-:-:S04]  /*0420*/  FMNMX3 R16, R18, R17, R16, !PT ;  /* 0x0000001112107276 */ /* 0x020fc80007800010 */
[----:B------:R-:W-:-:S04]  /*0430*/  FMNMX3 R14, R16, R15, R14, !PT ;  /* 0x0000000f100e7276 */ /* 0x000fc8000780000e */
[----:B------:R-:W-:Y:S01]  /*0440*/  FMNMX3 R10, R14, R13, R10, !PT ;  /* 0x0000000d0e0a7276 */ /* 0x000fe2000780000a */
[----:B------:R-:W-:-:S03]  /*0450*/  VIADD R9, R9, 0xe0000 ;  /* 0x000e000009097836 */ /* 0x000fc60000000000 */
[----:B--2---:R-:W-:-:S04]  /*0460*/  FMNMX3 R10, R10, R21, R20, !PT ;  /* 0x000000150a0a7276 */ /* 0x004fc80007800014 */
[----:B------:R-:W-:Y:S01]  /*0470*/  FMNMX3 R11, R10, R11, R22, !PT ;  /* 0x0000000b0a0b7276 */ /* 0x000fe20007800016 */
[----:B------:R-:W-:Y:S06]  /*0480*/  @P1 BRA `(.L_x_695) ;  /* 0xfffffffc008c1947 */ /* 0x000fec000383ffff */
.L_x_694:
[----:B------:R-:W-:Y:S05]  /*0490*/  BSYNC.RECONVERGENT B1 ;  /* 0x0000000000017941 */ /* 0x000fea0003800200 */
.L_x_693:
[----:B------:R-:W-:Y:S04]  /*04a0*/  BSSY.RECONVERGENT B1, `(.L_x_696) ;  /* 0x0000031000017945 */ /* 0x000fe80003800200 */
[----:B------:R-:W-:Y:S05]  /*04b0*/  @!P0 BRA `(.L_x_697) ;  /* 0x0000000000bc8947 */ /* 0x000fea0003800000 */
[----:B------:R-:W-:Y:S01]  /*04c0*/  ISETP.GE.U32.AND P0, PT, R24, 0x8, PT ;  /* 0x000000081800780c */ /* 0x000fe20003f06070 */
[----:B------:R-:W-:Y:S01]  /*04d0*/  BSSY.RECONVERGENT B2, `(.L_x_698) ;  /* 0x0000013000027945 */ /* 0x000fe20003800200 */
[----:B------:R-:W-:-:S04]  /*04e0*/  LOP3.LUT R16, R8, 0x7, RZ, 0xc0, !PT ;  /* 0x0000000708107812 */ /* 0x000fc800078ec0ff */
[----:B------:R-:W-:-:S07]  /*04f0*/  ISETP.NE.AND P1, PT, R16, RZ, PT ;  /* 0x000000ff1000720c */ /* 0x000fce0003f25270 */
[----:B------:R-:W-:Y:S06]  /*0500*/  @!P0 BRA `(.L_x_699) ;  /* 0x00000000003c8947 */ /* 0x000fec0003800000 */
[----:B------:R-:W0:Y:S02]  /*0510*/  LDC.64 R2, c[0x0][0x388] ;  /* 0x0000e200ff027b82 */ /* 0x000e240000000a00 */
[----:B0-----:R-:W-:-:S05]  /*0520*/  IMAD.WIDE R2, R9, 0x4, R2 ;  /* 0x0000000409027825 */ /* 0x001fca00078e0202 */
[----:B------:R-:W2:Y:S04]  /*0530*/  LDG.E R4, desc[UR6][R2.64] ;  /* 0x0000000602047981 */ /* 0x000ea8000c1e1900 */
[----:B------:R-:W2:Y:S04]  /*0540*/  LDG.E R5, desc[UR6][R2.64+0x38000] ;  /* 0x0380000602057981 */ /* 0x000ea8000c1e1900 */
[----:B------:R-:W3:Y:S04]  /*0550*/  LDG.E R13, desc[UR6][R2.64+0x70000] ;  /* 0x07000006020d7981 */ /* 0x000ee8000c1e1900 */
[----:B------:R-:W3:Y:S04]  /*0560*/  LDG.E R10, desc[UR6][R2.64+0xa8000] ;  /* 0x0a800006020a7981 */ /* 0x000ee8000c1e1900 */
[----:B------:R-:W4:Y:S04]  /*0570*/  LDG.E R15, desc[UR6][R2.64+0xe0000] ;  /* 0x0e000006020f7981 */ /* 0x000f28000c1e1900 */
[----:B------:R-:W4:Y:S04]  /*0580*/  LDG.E R12, desc[UR6][R2.64+0x118000] ;  /* 0x11800006020c7981 */ /* 0x000f28000c1e1900 */
[----:B------:R-:W5:Y:S04]  /*0590*/  LDG.E R17, desc[UR6][R2.64+0x150000] ;  /* 0x1500000602117981 */ /* 0x000f68000c1e1900 */
[----:B------:R-:W5:Y:S01]  /*05a0*/  LDG.E R14, desc[UR6][R2.64+0x188000] ;  /* 0x18800006020e7981 */ /* 0x000f62000c1e1900 */
[----:B------:R-:W-:Y:S01]  /*05b0*/  VIADD R9, R9, 0x70000 ;  /* 0x0007000009097836 */ /* 0x000fe20000000000 */
[----:B--2---:R-:W-:-:S04]  /*05c0*/  FMNMX3 R4, R11, R4, R5, !PT ;  /* 0x000000040b047276 */ /* 0x004fc80007800005 */
[----:B---3--:R-:W-:-:S04]  /*05d0*/  FMNMX3 R4, R4, R13, R10, !PT ;  /* 0x0000000d04047276 */ /* 0x008fc8000780000a */
[----:B----4-:R-:W-:-:S04]  /*05e0*/  FMNMX3 R4, R4, R15, R12, !PT ;  /* 0x0000000f04047276 */ /* 0x010fc8000780000c */
[----:B-----5:R-:W-:-:S07]  /*05f0*/  FMNMX3 R11, R4, R17, R14, !PT ;  /* 0x00000011040b7276 */ /* 0x020fce000780000e */
.L_x_699:
[----:B------:R-:W-:Y:S05]  /*0600*/  BSYNC.RECONVERGENT B2 ;  /* 0x0000000000027941 */ /* 0x000fea0003800200 */
.L_x_698:
        /* <DEDUP_REMOVED lines=11> */
[----:B------:R-:W3:Y:S01]  /*06c0*/  LDG.E R10, desc[UR6][R2.64+0xa8000] ;  /* 0x0a800006020a7981 */ /* 0x000ee2000c1e1900 */
[----:B------:R-:W-:Y:S01]  /*06d0*/  VIADD R9, R9, 0x38000 ;  /* 0x0003800009097836 */ /* 0x000fe20000000000 */
[----:B--2---:R-:W-:-:S04]  /*06e0*/  FMNMX3 R4, R11, R4, R5, !PT ;  /* 0x000000040b047276 */ /* 0x004fc80007800005 */
[----:B---3--:R-:W-:-:S07]  /*06f0*/  FMNMX3 R11, R4, R13, R10, !PT ;  /* 0x0000000d040b7276 */ /* 0x008fce000780000a */
.L_x_701:
[----:B------:R-:W-:Y:S05]  /*0700*/  BSYNC.RECONVERGENT B2 ;  /* 0x0000000000027941 */ /* 0x000fea0003800200 */
.L_x_700:
[----:B------:R-:W-:Y:S05]  /*0710*/  @!P1 BRA `(.L_x_697) ;  /* 0x0000000000249947 */ /* 0x000fea0003800000 */
[----:B------:R-:W0:Y:S01]  /*0720*/  LDC.64 R4, c[0x0][0x388] ;  /* 0x0000e200ff047b82 */ /* 0x000e220000000a00 */
[----:B------:R-:W-:-:S07]  /*0730*/  IMAD.MOV R8, RZ, RZ, -R8 ;  /* 0x000000ffff087224 */ /* 0x000fce00078e0a08 */
.L_x_702:
[----:B0-----:R-:W-:-:S06]  /*0740*/  IMAD.WIDE R2, R9, 0x4, R4 ;  /* 0x0000000409027825 */ /* 0x001fcc00078e0204 */
[----:B------:R-:W2:Y:S01]  /*0750*/  LDG.E R2, desc[UR6][R2.64] ;  /* 0x0000000602027981 */ /* 0x000ea2000c1e1900 */
[----:B------:R-:W-:Y:S02]  /*0760*/  VIADD R8, R8, 0x1 ;  /* 0x0000000108087836 */ /* 0x000fe40000000000 */
[----:B------:R-:W-:-:S03]  /*0770*/  VIADD R9, R9, 0xe000 ;  /* 0x0000e00009097836 */ /* 0x000fc60000000000 */
[----:B------:R-:W-:Y:S02]  /*0780*/  ISETP.NE.AND P0, PT, R8, RZ, PT ;  /* 0x000000ff0800720c */ /* 0x000fe40003f05270 */
[----:B--2---:R-:W-:-:S11]  /*0790*/  FMNMX R11, R2, R11, !PT ;  /* 0x0000000b020b7209 */ /* 0x004fd60007800000 */
[----:B------:R-:W-:Y:S05]  /*07a0*/  @P0 BRA `(.L_x_702) ;  /* 0xfffffffc00e40947 */ /* 0x000fea000383ffff */
.L_x_697:
[----:B------:R-:W-:Y:S05]  /*07b0*/  BSYNC.RECONVERGENT B1 ;  /* 0x0000000000017941 */ /* 0x000fea0003800200 */
.L_x_696:
[----:B------:R0:W-:Y:S02]  /*07c0*/  STS [R6], R11 ;  /* 0x0000000b06007388 */ /* 0x0001e40000000800 */
.L_x_692:
[----:B------:R-:W-:Y:S05]  /*07d0*/  BSYNC.RECONVERGENT B0 ;  /* 0x0000000000007941 */ /* 0x000fea0003800200 */
.L_x_691:
[----:B------:R-:W-:Y:S02]  /*07e0*/  ISETP.GE.U32.AND P1, PT, R7, 0x2, PT ;  /* 0x000000020700780c */ /* 0x000fe40003f26070 */
[----:B------:R-:W-:-:S11]  /*07f0*/  ISETP.NE.AND P0, PT, R0, RZ, PT ;  /* 0x000000ff0000720c */ /* 0x000fd60003f05270 */
[----:B------:R-:W-:Y:S05]  /*0800*/  @!P1 BRA `(.L_x_703) ;  /* 0x00000000002c9947 */ /* 0x000fea0003800000 */
.L_x_704:
[----:B------:R-:W-:Y:S01]  /*0810*/  BAR.SYNC.DEFER_BLOCKING 0x0 ;  /* 0x0000000000007b1d */ /* 0x000fe20000010000 */
[----:B------:R-:W-:-:S04]  /*0820*/  SHF.R.U32.HI R9, RZ, 0x1, R7 ;  /* 0x00000001ff097819 */ /* 0x000fc80000011607 */
[----:B------:R-:W-:-:S13]  /*0830*/  ISETP.GE.U32.AND P1, PT, R0, R9, PT ;  /* 0x000000090000720c */ /* 0x000fda0003f26070 */
[----:B------:R-:W-:Y:S01]  /*0840*/  @!P1 IMAD R3, R9, 0x4, R6 ;  /* 0x0000000409039824 */ /* 0x000fe200078e0206 */
[----:B------:R-:W-:Y:S05]  /*0850*/  @!P1 LDS R2, [R6] ;  /* 0x0000000006029984 */ /* 0x000fea0000000800 */
[----:B------:R-:W1:Y:S02]  /*0860*/  @!P1 LDS R3, [R3] ;  /* 0x0000000003039984 */ /* 0x000e640000000800 */
[----:B-1----:R-:W-:-:S05]  /*0870*/  @!P1 FMNMX R5, R2, R3, !PT ;  /* 0x0000000302059209 */ /* 0x002fca0007800000 */
[----:B------:R1:W-:Y:S01]  /*0880*/  @!P1 STS [R6], R5 ;  /* 0x0000000506009388 */ /* 0x0003e20000000800 */
[----:B------:R-:W-:Y:S01]  /*0890*/  ISETP.GT.U32.AND P1, PT, R7, 0x3, PT ;  /* 0x000000030700780c */ /* 0x000fe20003f24070 */
[----:B------:R-:W-:-:S12]  /*08a0*/  IMAD.MOV.U32 R7, RZ, RZ, R9 ;  /* 0x000000ffff077224 */ /* 0x000fd800078e0009 */
[----:B-1----:R-:W-:Y:S05]  /*08b0*/  @P1 BRA `(.L_x_704) ;  /* 0xfffffffc00d41947 */ /* 0x002fea000383ffff */
.L_x_703:
[----:B------:R-:W-:Y:S05]  /*08c0*/  @P0 EXIT ;  /* 0x000000000000094d */ /* 0x000fea0003800000 */
[----:B------:R-:W0:Y:S02]  /*08d0*/  LDC.64 R2, c[0x0][0x380] ;  /* 0x0000e000ff027b82 */ /* 0x000e240000000a00 */
[----:B0-----:R0:W5:Y:S06]  /*08e0*/  LDG.E R6, desc[UR6][R2.64] ;  /* 0x0000000602067981 */ /* 0x00116c000c1e1900 */
[----:B------:R-:W1:Y:S01]  /*08f0*/  S2UR UR5, SR_CgaCtaId ;  /* 0x00000000000579c3 */ /* 0x000e620000008800 */
[----:B------:R-:W-:Y:S02]  /*0900*/  UMOV UR4, 0x400 ;  /* 0x0000040000047882 */ /* 0x000fe40000000000 */
[----:B-1----:R-:W-:-:S09]  /*0910*/  ULEA UR4, UR5, UR4, 0x18 ;  /* 0x0000000405047291 */ /* 0x002fd2000f8ec0ff */
[----:B0-----:R-:W1:Y:S03]  /*0920*/  LDS R5, [UR4] ;  /* 0x00000004ff057984 */ /* 0x001e660008000800 */
.L_x_705:
[----:B-1---5:R-:W-:Y:S01]  /*0930*/  FMNMX R7, R5, R6, !PT ;  /* 0x0000000605077209 */ /* 0x022fe20007800000 */
[----:B------:R-:W-:Y:S05]  /*0940*/  YIELD ;  /* 0x0000000000007946 */ /* 0x000fea0003800000 */
[----:B------:R-:W2:Y:S02]  /*0950*/  ATOMG.E.CAS.STRONG.GPU PT, R7, [R2], R6, R7 ;  /* 0x00000006020773a9 */ /* 0x000ea400001ee107 */
[----:B--2---:R-:W-:Y:S01]  /*0960*/  ISETP.NE.AND P0, PT, R6, R7, PT ;  /* 0x000000070600720c */ /* 0x004fe20003f05270 */
[----:B------:R-:W-:-:S12]  /*0970*/  IMAD.MOV.U32 R6, RZ, RZ, R7 ;  /* 0x000000ffff067224 */ /* 0x000fd800078e0007 */
[----:B------:R-:W-:Y:S05]  /*0980*/  @P0 BRA `(.L_x_705) ;  /* 0xfffffffc00e80947 */ /* 0x000fea000383ffff */
[----:B------:R-:W-:Y:S05]  /*0990*/  EXIT ;  /* 0x000000000000794d */ /* 0x000fea0003800000 */
.L_x_706:
        /* <DEDUP_REMOVED lines=14> */
.L_x_717:


//--------------------- .nv.shared._ZN3cub18CUB_300001_SM_10006detail11EmptyKernelIvEEvv --------------------------
	.section	.nv.shared._ZN3cub18CUB_300001_SM_10006detail11EmptyKernelIvEEvv,"aw",@nobits
	.sectionflags	@""
	.align	16
	.zero		1024


//--------------------- .nv.shared.reserved.0     --------------------------
	.section	.nv.shared.reserved.0,"aw",@nobits
	.weak		__nv_reservedSMEM_offset_0_alias
	.size		__nv_reservedSMEM_offset_0_alias, 0, 64
	.other		__nv_reservedSMEM_offset_0_alias,@"STO_CUDA_RESERVED_SHARED STV_DEFAULT"
__nv_reservedSMEM_offset_0_alias:
	.zero		0
	.zero		64


//--------------------- .nv.global                --------------------------
	.section	.nv.global,"aw",@nobits
.nv.global:
	.type		_ZN34_INTERNAL_1847f40a_4_k_cu_277871996thrust24THRUST_300001_SM_1000_NS12placeholders2_8E,@object
	.size		_ZN34_INTERNAL_1847f40a_4_k_cu_277871996thrust24THRUST_300001_SM_1000_NS12placeholders2_8E,(_ZN34_INTERNAL_1847f40a_4_k_cu_277871994cuda3std3__436_GLOBAL__N__1847f40a_4_k_cu_277871996ignoreE - _ZN34_INTERNAL_1847f40a_4_k_cu_277871996thrust24THRUST_300001_SM_1000_NS12placeholders2_8E)
_ZN34_INTERNAL_1847f40a_4_k_cu_277871996thrust24THRUST_300001_SM_1000_NS12placeholders2_8E:
	.zero		1
	.type		_ZN34_INTERNAL_1847f40a_4_k_cu_277871994cuda3std3__436_GLOBAL__N__1847f40a_4_k_cu_277871996ignoreE,@object
	.size		_ZN34_INTERNAL_1847f40a_4_k_cu_277871994cuda3std3__436_GLOBAL__N__1847f40a_4_k_cu_277871996ignoreE,(_ZN34_INTERNAL_1847f40a_4_k_cu_277871994cuda3std6ranges3__45__cpo4dataE - _ZN34_INTERNAL_1847f40a_4_k_cu_277871994cuda3std3__436_GLOBAL__N__1847f40a_4_k_cu_277871996ignoreE)
_ZN34_INTERNAL_1847f40a_4_k_cu_277871994cuda3std3__436_GLOBAL__N__1847f40a_4_k_cu_277871996ignoreE:
	.zero		1
	.type		_ZN34_INTERNAL_1847f40a_4_k_cu_277871994cuda3std6ranges3__45__cpo4dataE,@object
	.size		_ZN34_INTERNAL_1847f40a_4_k_cu_277871994cuda3std6ranges3__45__cpo4dataE,(_ZN34_INTERNAL_1847f40a_4_k_cu_277871996thrust24THRUST_300001_SM_1000_NS6system3cpp3parE - _ZN34_INTERNAL_1847f40a_4_k_cu_277871994cuda3std6ranges3__45__cpo4dataE)
_ZN34_INTERNAL_1847f40a_4_k_cu_277871994cuda3std6ranges3__45__cpo4dataE:
	.zero		1
	.type		_ZN34_INTERNAL_1847f40a_4_k_cu_277871996thrust24THRUST_300001_SM_1000_NS6system3cpp3parE,@object
	.size		_ZN34_INTERNAL_1847f40a_4_k_cu_277871996thrust24THRUST_300001_SM_1000_NS6system3cpp3parE,(_ZN34_INTERNAL_1847f40a_4_k_cu_277871994cuda3std3__45__cpo5beginE - _ZN34_INTERNAL_1847f40a_4_k_cu_277871996thrust24THRUST_300001_SM_1000_NS6system3cpp3parE)
_ZN34_INTERNAL_1847f40a_4_k_cu_277871996thrust24THRUST_300001_SM_1000_NS6system3cpp3parE:
	.zero		1
	.type		_ZN34_INTERNAL_1847f40a_4_k_cu_277871994cuda3std3__45__cpo5beginE,@object
	.size		_ZN34_INTERNAL_1847f40a_4_k_cu_277871994cuda3std3__45__cpo5beginE,(_ZN34_INTERNAL_1847f40a_4_k_cu_277871994cuda3std6ranges3__45__cpo5beginE - _ZN34_INTERNAL_1847f40a_4_k_cu_277871994cuda3std3__45__cpo5beginE)
_ZN34_INTERNAL_1847f40a_4_k_cu_277871994cuda3std3__45__cpo5beginE:
	.zero		1
	.type		_ZN34_INTERNAL_1847f40a_4_k_cu_277871994cuda3std6ranges3__45__cpo5beginE,@object
	.size		_ZN34_INTERNAL_1847f40a_4_k_cu_277871994cuda3std6ranges3__45__cpo5beginE,(_ZN34_INTERNAL_1847f40a_4_k_cu_277871996thrust24THRUST_300001_SM_1000_NS6deviceE - _ZN34_INTERNAL_1847f40a_4_k_cu_277871994cuda3std6ranges3__45__cpo5beginE)
_ZN34_INTERNAL_1847f40a_4_k_cu_277871994cuda3std6ranges3__45__cpo5beginE:
	.zero		1
	.type		_ZN34_INTERNAL_1847f40a_4_k_cu_277871996thrust24THRUST_300001_SM_1000_NS6deviceE,@object
	.size		_ZN34_INTERNAL_1847f40a_4_k_cu_277871996thrust24THRUST_300001_SM_1000_NS6deviceE,(_ZN34_INTERNAL_1847f40a_4_k_cu_277871994cuda3std3__47nulloptE - _ZN34_INTERNAL_1847f40a_4_k_cu_277871996thrust24THRUST_300001_SM_1000_NS6deviceE)
_ZN34_INTERNAL_1847f40a_4_k_cu_277871996thrust24THRUST_300001_SM_1000_NS6deviceE:
	.zero		1
	.type		_ZN34_INTERNAL_1847f40a_4_k_cu_277871994cuda3std3__47nulloptE,@object
	.size		_ZN34_INTERNAL_1847f40a_4_k_cu_277871994cuda3std3__47nulloptE,(_ZN34_INTERNAL_1847f40a_4_k_cu_277871994cuda3std6ranges3__45__cpo8distanceE - _ZN34_INTERNAL_1847f40a_4_k_cu_277871994cuda3std3__47nulloptE)
_ZN34_INTERNAL_1847f40a_4_k_cu_277871994cuda3std3__47nulloptE:
	.zero		1
	.type		_ZN34_INTERNAL_1847f40a_4_k_cu_277871994cuda3std6ranges3__45__cpo8distanceE,@object
	.size		_ZN34_INTERNAL_1847f40a_4_k_cu_277871994cuda3std6ranges3__45__cpo8distanceE,(_ZN34_INTERNAL_1847f40a_4_k_cu_277871996thrust24THRUST_300001_SM_1000_NS12placeholders2_4E - _ZN34_INTERNAL_1847f40a_4_k_cu_277871994cuda3std6ranges3__45__cpo8distanceE)
_ZN34_INTERNAL_1847f40a_4_k_cu_277871994cuda3std6ranges3__45__cpo8distanceE:
	.zero		1
	.type		_ZN34_INTERNAL_1847f40a_4_k_cu_277871996thrust24THRUST_300001_SM_1000_NS12placeholders2_4E,@object
	.size		_ZN34_INTERNAL_1847f40a_4_k_cu_277871996thrust24THRUST_300001_SM_1000_NS12placeholders2_4E,(_ZN34_INTERNAL_1847f40a_4_k_cu_277871994cuda3std3__45__cpo6rbeginE - _ZN34_INTERNAL_1847f40a_4_k_cu_277871996thrust24THRUST_300001_SM_1000_NS12placeholders2_4E)
_ZN34_INTERNAL_1847f40a_4_k_cu_277871996thrust24THRUST_300001_SM_1000_NS12placeholders2_4E:
	.zero		1
	.type		_ZN34_INTERNAL_1847f40a_4_k_cu_277871994cuda3std3__45__cpo6rbeginE,@object
	.size		_ZN34_INTERNAL_1847f40a_4_k_cu_277871994cuda3std3__45__cpo6rbeginE,(_ZN34_INTERNAL_1847f40a_4_k_cu_277871994cuda3std6ranges3__45__cpo7advanceE - _ZN34_INTERNAL_1847f40a_4_k_cu_277871994cuda3std3__45__cpo6rbeginE)
_ZN34_INTERNAL_1847f40a_4_k_cu_277871994cuda3std3__45__cpo6rbeginE:
	.zero		1
	.type		_ZN34_INTERNAL_1847f40a_4_k_cu_277871994cuda3std6ranges3__45__cpo7advanceE,@object
	.size		_ZN34_INTERNAL_1847f40a_4_k_cu_277871994cuda3std6ranges3__45__cpo7advanceE,(_ZN34_INTERNAL_1847f40a_4_k_cu_277871996thrust24THRUST_300001_SM_1000_NS12placeholders3_10E - _ZN34_INTERNAL_1847f40a_4_k_cu_277871994cuda3std6ranges3__45__cpo7advanceE)
_ZN34_INTERNAL_1847f40a_4_k_cu_277871994cuda3std6ranges3__45__cpo7advanceE:
	.zero		1
	.type		_ZN34_INTERNAL_1847f40a_4_k_cu_277871996thrust24THRUST_300001_SM_1000_NS12placeholders3_10E,@object
	.size		_ZN34_INTERNAL_1847f40a_4_k_cu_277871996thrust24THRUST_300001_SM_1000_NS12placeholders3_10E,(_ZN34_INTERNAL_1847f40a_4_k_cu_277871994cuda3std3__48in_placeE - _ZN34_INTERNAL_1847f40a_4_k_cu_277871996thrust24THRUST_300001_SM_1000_NS12placeholders3_10E)
_ZN34_INTERNAL_1847f40a_4_k_cu_277871996thrust24THRUST_300001_SM_1000_NS12placeholders3_10E:
	.zero		1
	.type		_ZN34_INTERNAL_1847f40a_4_k_cu_277871994cuda3std3__48in_placeE,@object
	.size		_ZN34_INTERNAL_1847f40a_4_k_cu_277871994cuda3std3__48in_placeE,(_ZN34_INTERNAL_1847f40a_4_k_cu_277871994cuda3std6ranges3__45__cpo4sizeE - _ZN34_INTERNAL_1847f40a_4_k_cu_277871994cuda3std3__48in_placeE)
_ZN34_INTERNAL_1847f40a_4_k_cu_277871994cuda3std3__48in_placeE:
	.zero		1
	.type		_ZN34_INTERNAL_1847f40a_4_k_cu_277871994cuda3std6ranges3__45__cpo4sizeE,@object
	.size		_ZN34_INTERNAL_1847f40a_4_k_cu_277871994cuda3std6ranges3__45__cpo4sizeE,(_ZN34_INTERNAL_1847f40a_4_k_cu_277871996thrust24THRUST_300001_SM_1000_NS12placeholders2_2E - _ZN34_INTERNAL_1847f40a_4_k_cu_277871994cuda3std6ranges3__45__cpo4sizeE)
_ZN34_INTERNAL_1847f40a_4_k_cu_277871994cuda3std6ranges3__45__cpo4sizeE:
	.zero		1
	.type		_ZN34_INTERNAL_1847f40a_4_k_cu_277871996thrust24THRUST_300001_SM_1000_NS12placeholders2_2E,@object
	.size		_ZN34_INTERNAL_1847f40a_4_k_cu_277871996thrust24THRUST_300001_SM_1000_NS12placeholders2_2E,(_ZN34_INTERNAL_1847f40a_4_k_cu_277871994cuda3std3__45__cpo6cbeginE - _ZN34_INTERNAL_1847f40a_4_k_cu_277871996thrust24THRUST_300001_SM_1000_NS12placeholders2_2E)
_ZN34_INTERNAL_1847f40a_4_k_cu_277871996thrust24THRUST_300001_SM_1000_NS12placeholders2_2E:
	.zero		1
	.type		_ZN34_INTERNAL_1847f40a_4_k_cu_277871994cuda3std3__45__cpo6cbeginE,@object
	.size		_ZN34_INTERNAL_1847f40a_4_k_cu_277871994cuda3std3__45__cpo6cbeginE,(_ZN34_INTERNAL_1847f40a_4_k_cu_277871994cuda3std6ranges3__45__cpo6cbeginE - _ZN34_INTERNAL_1847f40a_4_k_cu_277871994cuda3std3__45__cpo6cbeginE)
_ZN34_INTERNAL_1847f40a_4_k_cu_277871994cuda3std3__45__cpo6cbeginE:
	.zero		1
	.type		_ZN34_INTERNAL_1847f40a_4_k_cu_277871994cuda3std6ranges3__45__cpo6cbeginE,@object
	.size		_ZN34_INTERNAL_1847f40a_4_k_cu_277871994cuda3std6ranges3__45__cpo6cbeginE,(_ZN34_INTERNAL_1847f40a_4_k_cu_277871996thrust24THRUST_300001_SM_1000_NS12placeholders2_6E - _ZN34_INTERNAL_1847f40a_4_k_cu_277871994cuda3std6ranges3__45__cpo6cbeginE)
_ZN34_INTERNAL_1847f40a_4_k_cu_277871994cuda3std6ranges3__45__cpo6cbeginE:
	.zero		1
	.type		_ZN34_INTERNAL_1847f40a_4_k_cu_277871996thrust24THRUST_300001_SM_1000_NS12placeholders2_6E,@object
	.size		_ZN34_INTERNAL_1847f40a_4_k_cu_277871996thrust24THRUST_300001_SM_1000_NS12placeholders2_6E,(_ZN34_INTERNAL_1847f40a_4_k_cu_277871994cuda3std3__45__cpo7crbeginE - _ZN34_INTERNAL_1847f40a_4_k_cu_277871996thrust24THRUST_300001_SM_1000_NS12placeholders2_6E)
_ZN34_INTERNAL_1847f40a_4_k_cu_277871996thrust24THRUST_300001_SM_1000_NS12placeholders2_6E:
	.zero		1
	.type		_ZN34_INTERNAL_1847f40a_4_k_cu_277871994cuda3std3__45__cpo7crbeginE,@object
	.size		_ZN34_INTERNAL_1847f40a_4_k_cu_277871994cuda3std3__45__cpo7crbeginE,(_ZN34_INTERNAL_1847f40a_4_k_cu_277871994cuda3std6ranges3__45__cpo4nextE - _ZN34_INTERNAL_1847f40a_4_k_cu_277871994cuda3std3__45__cpo7crbeginE)
_ZN34_INTERNAL_1847f40a_4_k_cu_277871994cuda3std3__45__cpo7crbeginE:
	.zero		1
	.type		_ZN34_INTERNAL_1847f40a_4_k_cu_277871994cuda3std6ranges3__45__cpo4nextE,@object
	.size		_ZN34_INTERNAL_1847f40a_4_k_cu_277871994cuda3std6ranges3__45__cpo4nextE,(_ZN34_INTERNAL_1847f40a_4_k_cu_277871994cuda3std6ranges3__45__cpo4swapE - _ZN34_INTERNAL_1847f40a_4_k_cu_277871994cuda3std6ranges3__45__cpo4nextE)
_ZN34_INTERNAL_1847f40a_4_k_cu_277871994cuda3std6ranges3__45__cpo4nextE:
	.zero		1
	.type		_ZN34_INTERNAL_1847f40a_4_k_cu_277871994cuda3std6ranges3__45__cpo4swapE,@object
	.size		_ZN34_INTERNAL_1847f40a_4_k_cu_277871994cuda3std6ranges3__45__cpo4swapE,(_ZN34_INTERNAL_1847f40a_4_k_cu_277871996thrust24THRUST_300001_SM_1000_NS8cuda_cub10par_nosyncE - _ZN34_INTERNAL_1847f40a_4_k_cu_277871994cuda3std6ranges3__45__cpo4swapE)
_ZN34_INTERNAL_1847f40a_4_k_cu_277871994cuda3std6ranges3__45__cpo4swapE:
	.zero		1
	.type		_ZN34_INTERNAL_1847f40a_4_k_cu_277871996thrust24THRUST_300001_SM_1000_NS8cuda_cub10par_nosyncE,@object
	.size		_ZN34_INTERNAL_1847f40a_4_k_cu_277871996thrust24THRUST_300001_SM_1000_NS8cuda_cub10par_nosyncE,(_ZN34_INTERNAL_1847f40a_4_k_cu_277871996thrust24THRUST_300001_SM_1000_NS3seqE - _ZN34_INTERNAL_1847f40a_4_k_cu_277871996thrust24THRUST_300001_SM_1000_NS8cuda_cub10par_nosyncE)
_ZN34_INTERNAL_1847f40a_4_k_cu_277871996thrust24THRUST_300001_SM_1000_NS8cuda_cub10par_nosyncE:
	.zero		1
	.type		_ZN34_INTERNAL_1847f40a_4_k_cu_277871996thrust24THRUST_300001_SM_1000_NS3seqE,@object
	.size		_ZN34_INTERNAL_1847f40a_4_k_cu_277871996thrust24THRUST_300001_SM_1000_NS3seqE,(_ZN34_INTERNAL_1847f40a_4_k_cu_277871994cuda3std3__420unreachable_sentinelE - _ZN34_INTERNAL_1847f40a_4_k_cu_277871996thrust24THRUST_300001_SM_1000_NS3seqE)
_ZN34_INTERNAL_1847f40a_4_k_cu_277871996thrust24THRUST_300001_SM_1000_NS3seqE:
	.zero		1
	.type		_ZN34_INTERNAL_1847f40a_4_k_cu_277871994cuda3std3__420unreachable_sentinelE,@object
	.size		_ZN34_INTERNAL_1847f40a_4_k_cu_277871994cuda3std3__420unreachable_sentinelE,(_ZN34_INTERNAL_1847f40a_4_k_cu_277871994cuda3std6ranges3__45__cpo5ssizeE - _ZN34_INTERNAL_1847f40a_4_k_cu_277871994cuda3std3__420unreachable_sentinelE)
_ZN34_INTERNAL_1847f40a_4_k_cu_277871994cuda3std3__420unreachable_sentinelE:
	.zero		1
	.type		_ZN34_INTERNAL_1847f40a_4_k_cu_277871994cuda3std6ranges3__45__cpo5ssizeE,@object
	.size		_ZN34_INTERNAL_1847f40a_4_k_cu_277871994cuda3std6ranges3__45__cpo5ssizeE,(_ZN34_INTERNAL_1847f40a_4_k_cu_277871996thrust24THRUST_300001_SM_1000_NS12placeholders2_3E - _ZN34_INTERNAL_1847f40a_4_k_cu_277871994cuda3std6ranges3__45__cpo5ssizeE)
_ZN34_INTERNAL_1847f40a_4_k_cu_277871994cuda3std6ranges3__45__cpo5ssizeE:
	.zero		1
	.type		_ZN34_INTERNAL_1847f40a_4_k_cu_277871996thrust24THRUST_300001_SM_1000_NS12placeholders2_3E,@object
	.size		_ZN34_INTERNAL_1847f40a_4_k_cu_277871996thrust24THRUST_300001_SM_1000_NS12placeholders2_3E,(_ZN34_INTERNAL_1847f40a_4_k_cu_277871994cuda3std3__45__cpo4cendE - _ZN34_INTERNAL_1847f40a_4_k_cu_277871996thrust24THRUST_300001_SM_1000_NS12placeholders2_3E)
_ZN34_INTERNAL_1847f40a_4_k_cu_277871996thrust24THRUST_300001_SM_1000_NS12placeholders2_3E:
	.zero		1
	.type		_ZN34_INTERNAL_1847f40a_4_k_cu_277871994cuda3std3__45__cpo4cendE,@object
	.size		_ZN34_INTERNAL_1847f40a_4_k_cu_277871994cuda3std3__45__cpo4cendE,(_ZN34_INTERNAL_1847f40a_4_k_cu_277871994cuda3std6ranges3__45__cpo4cendE - _ZN34_INTERNAL_1847f40a_4_k_cu_277871994cuda3std3__45__cpo4cendE)
_ZN34_INTERNAL_1847f40a_4_k_cu_277871994cuda3std3__45__cpo4cendE:
	.zero		1
	.type		_ZN34_INTERNAL_1847f40a_4_k_cu_277871994cuda3std6ranges3__45__cpo4cendE,@object
	.size		_ZN34_INTERNAL_1847f40a_4_k_cu_277871994cuda3std6ranges3__45__cpo4cendE,(_ZN34_INTERNAL_1847f40a_4_k_cu_277871996thrust24THRUST_300001_SM_1000_NS12placeholders2_7E - _ZN34_INTERNAL_1847f40a_4_k_cu_277871994cuda3std6ranges3__45__cpo4cendE)
_ZN34_INTERNAL_1847f40a_4_k_cu_277871994cuda3std6ranges3__45__cpo4cendE:
	.zero		1
	.type		_ZN34_INTERNAL_1847f40a_4_k_cu_277871996thrust24THRUST_300001_SM_1000_NS12placeholders2_7E,@object
	.size		_ZN34_INTERNAL_1847f40a_4_k_cu_277871996thrust24THRUST_300001_SM_1000_NS12placeholders2_7E,(_ZN34_INTERNAL_1847f40a_4_k_cu_277871994cuda3std3__45__cpo5crendE - _ZN34_INTERNAL_1847f40a_4_k_cu_277871996thrust24THRUST_300001_SM_1000_NS12placeholders2_7E)
_ZN34_INTERNAL_1847f40a_4_k_cu_277871996thrust24THRUST_300001_SM_1000_NS12placeholders2_7E:
	.zero		1
	.type		_ZN34_INTERNAL_1847f40a_4_k_cu_277871994cuda3std3__45__cpo5crendE,@object
	.size		_ZN34_INTERNAL_1847f40a_4_k_cu_277871994cuda3std3__45__cpo5crendE,(_ZN34_INTERNAL_1847f40a_4_k_cu_277871994cuda3std6ranges3__45__cpo4prevE - _ZN34_INTERNAL_1847f40a_4_k_cu_277871994cuda3std3__45__cpo5crendE)
_ZN34_INTERNAL_1847f40a_4_k_cu_277871994cuda3std3__45__cpo5crendE:
	.zero		1
	.type		_ZN34_INTERNAL_1847f40a_4_k_cu_277871994cuda3std6ranges3__45__cpo4prevE,@object
	.size		_ZN34_INTERNAL_1847f40a_4_k_cu_277871994cuda3std6ranges3__45__cpo4prevE,(_ZN34_INTERNAL_1847f40a_4_k_cu_277871994cuda3std6ranges3__45__cpo9iter_moveE - _ZN34_INTERNAL_1847f40a_4_k_cu_277871994cuda3std6ranges3__45__cpo4prevE)
_ZN34_INTERNAL_1847f40a_4_k_cu_277871994cuda3std6ranges3__45__cpo4prevE:
	.zero		1
	.type		_ZN34_INTERNAL_1847f40a_4_k_cu_277871994cuda3std6ranges3__45__cpo9iter_moveE,@object
	.size		_ZN34_INTERNAL_1847f40a_4_k_cu_277871994cuda3std6ranges3__45__cpo9iter_moveE,(_ZN34_INTERNAL_1847f40a_4_k_cu_277871996thrust24THRUST_300001_SM_1000_NS6system6detail10sequential3seqE - _ZN34_INTERNAL_1847f40a_4_k_cu_277871994cuda3std6ranges3__45__cpo9iter_moveE)
_ZN34_INTERNAL_1847f40a_4_k_cu_277871994cuda3std6ranges3__45__cpo9iter_moveE:
	.zero		1
	.type		_ZN34_INTERNAL_1847f40a_4_k_cu_277871996thrust24THRUST_300001_SM_1000_NS6system6detail10sequential3seqE,@object
	.size		_ZN34_INTERNAL_1847f40a_4_k_cu_277871996thrust24THRUST_300001_SM_1000_NS6system6detail10sequential3seqE,(_ZN34_INTERNAL_1847f40a_4_k_cu_277871996thrust24THRUST_300001_SM_1000_NS12placeholders2_9E - _ZN34_INTERNAL_1847f40a_4_k_cu_277871996thrust24THRUST_300001_SM_1000_NS6system6detail10sequential3seqE)
_ZN34_INTERNAL_1847f40a_4_k_cu_277871996thrust24THRUST_300001_SM_1000_NS6system6detail10sequential3seqE:
	.zero		1
	.type		_ZN34_INTERNAL_1847f40a_4_k_cu_277871996thrust24THRUST_300001_SM_1000_NS12placeholders2_9E,@object
	.size		_ZN34_INTERNAL_1847f40a_4_k_cu_277871996thrust24THRUST_300001_SM_1000_NS12placeholders2_9E,(_ZN34_INTERNAL_1847f40a_4_k_cu_277871994cuda3std3__419piecewise_constructE - _ZN34_INTERNAL_1847f40a_4_k_cu_277871996thrust24THRUST_300001_SM_1000_NS12placeholders2_9E)
_ZN34_INTERNAL_1847f40a_4_k_cu_277871996thrust24THRUST_300001_SM_1000_NS12placeholders2_9E:
	.zero		1
	.type		_ZN34_INTERNAL_1847f40a_4_k_cu_277871994cuda3std3__419piecewise_constructE,@object
	.size		_ZN34_INTERNAL_1847f40a_4_k_cu_277871994cuda3std3__419piecewise_constructE,(_ZN34_INTERNAL_1847f40a_4_k_cu_277871994cuda3std6ranges3__45__cpo5cdataE - _ZN34_INTERNAL_1847f40a_4_k_cu_277871994cuda3std3__419piecewise_constructE)
_ZN34_INTERNAL_1847f40a_4_k_cu_277871994cuda3std3__419piecewise_constructE:
	.zero		1
	.type		_ZN34_INTERNAL_1847f40a_4_k_cu_277871994cuda3std6ranges3__45__cpo5cdataE,@object
	.size		_ZN34_INTERNAL_1847f40a_4_k_cu_277871994cuda3std6ranges3__45__cpo5cdataE,(_ZN34_INTERNAL_1847f40a_4_k_cu_277871996thrust24THRUST_300001_SM_1000_NS12placeholders2_1E - _ZN34_INTERNAL_1847f40a_4_k_cu_277871994cuda3std6ranges3__45__cpo5cdataE)
_ZN34_INTERNAL_1847f40a_4_k_cu_277871994cuda3std6ranges3__45__cpo5cdataE:
	.zero		1
	.type		_ZN34_INTERNAL_1847f40a_4_k_cu_277871996thrust24THRUST_300001_SM_1000_NS12placeholders2_1E,@object
	.size		_ZN34_INTERNAL_1847f40a_4_k_cu_277871996thrust24THRUST_300001_SM_1000_NS12placeholders2_1E,(_ZN34_INTERNAL_1847f40a_4_k_cu_277871994cuda3std3__45__cpo3endE - _ZN34_INTERNAL_1847f40a_4_k_cu_277871996thrust24THRUST_300001_SM_1000_NS12placeholders2_1E)
_ZN34_INTERNAL_1847f40a_4_k_cu_277871996thrust24THRUST_300001_SM_1000_NS12placeholders2_1E:
	.zero		1
	.type		_ZN34_INTERNAL_1847f40a_4_k_cu_277871994cuda3std3__45__cpo3endE,@object
	.size		_ZN34_INTERNAL_1847f40a_4_k_cu_277871994cuda3std3__45__cpo3endE,(_ZN34_INTERNAL_1847f40a_4_k_cu_277871994cuda3std6ranges3__45__cpo3endE - _ZN34_INTERNAL_1847f40a_4_k_cu_277871994cuda3std3__45__cpo3endE)
_ZN34_INTERNAL_1847f40a_4_k_cu_277871994cuda3std3__45__cpo3endE:
	.zero		1
	.type		_ZN34_INTERNAL_1847f40a_4_k_cu_277871994cuda3std6ranges3__45__cpo3endE,@object
	.size		_ZN34_INTERNAL_1847f40a_4_k_cu_277871994cuda3std6ranges3__45__cpo3endE,(_ZN34_INTERNAL_1847f40a_4_k_cu_277871996thrust24THRUST_300001_SM_1000_NS12placeholders2_5E - _ZN34_INTERNAL_1847f40a_4_k_cu_277871994cuda3std6ranges3__45__cpo3endE)
_ZN34_INTERNAL_1847f40a_4_k_cu_277871994cuda3std6ranges3__45__cpo3endE:
	.zero		1
	.type		_ZN34_INTERNAL_1847f40a_4_k_cu_277871996thrust24THRUST_300001_SM_1000_NS12placeholders2_5E,@object
	.size		_ZN34_INTERNAL_1847f40a_4_k_cu_277871996thrust24THRUST_300001_SM_1000_NS12placeholders2_5E,(_ZN34_INTERNAL_1847f40a_4_k_cu_277871994cuda3std3__45__cpo4rendE - _ZN34_INTERNAL_1847f40a_4_k_cu_277871996thrust24THRUST_300001_SM_1000_NS12placeholders2_5E)
_ZN34_INTERNAL_1847f40a_4_k_cu_277871996thrust24THRUST_300001_SM_1000_NS12placeholders2_5E:
	.zero		1
	.type		_ZN34_INTERNAL_1847f40a_4_k_cu_277871994cuda3std3__45__cpo4rendE,@object
	.size		_ZN34_INTERNAL_1847f40a_4_k_cu_277871994cuda3std3__45__cpo4rendE,(_ZN34_INTERNAL_1847f40a_4_k_cu_277871994cuda3std6ranges3__45__cpo9iter_swapE - _ZN34_INTERNAL_1847f40a_4_k_cu_277871994cuda3std3__45__cpo4rendE)
_ZN34_INTERNAL_1847f40a_4_k_cu_277871994cuda3std3__45__cpo4rendE:
	.zero		1
	.type		_ZN34_INTERNAL_1847f40a_4_k_cu_277871994cuda3std6ranges3__45__cpo9iter_swapE,@object
	.size		_ZN34_INTERNAL_1847f40a_4_k_cu_277871994cuda3std6ranges3__45__cpo9iter_swapE,(_ZN34_INTERNAL_1847f40a_4_k_cu_277871994cuda3std3__48unexpectE - _ZN34_INTERNAL_1847f40a_4_k_cu_277871994cuda3std6ranges3__45__cpo9iter_swapE)
_ZN34_INTERNAL_1847f40a_4_k_cu_277871994cuda3std6ranges3__45__cpo9iter_swapE:
	.zero		1
	.type		_ZN34_INTERNAL_1847f40a_4_k_cu_277871994cuda3std3__48unexpectE,@object
	.size		_ZN34_INTERNAL_1847f40a_4_k_cu_277871994cuda3std3__48unexpectE,(_ZN34_INTERNAL_1847f40a_4_k_cu_277871996thrust24THRUST_300001_SM_1000_NS8cuda_cub3parE - _ZN34_INTERNAL_1847f40a_4_k_cu_277871994cuda3std3__48unexpectE)
_ZN34_INTERNAL_1847f40a_4_k_cu_277871994cuda3std3__48unexpectE:
	.zero		1
	.type		_ZN34_INTERNAL_1847f40a_4_k_cu_277871996thrust24THRUST_300001_SM_1000_NS8cuda_cub3parE,@object
	.size		_ZN34_INTERNAL_1847f40a_4_k_cu_277871996thrust24THRUST_300001_SM_1000_NS8cuda_cub3parE,(.L_29 - _ZN34_INTERNAL_1847f40a_4_k_cu_277871996thrust24THRUST_300001_SM_1000_NS8cuda_cub3parE)
_ZN34_INTERNAL_1847f40a_4_k_cu_277871996thrust24THRUST_300001_SM_1000_NS8cuda_cub3parE:
	.zero		1
.L_29:


//--------------------- .nv.shared._ZN6thrust24THRUST_300001_SM_1000_NS8cuda_cub4core6detail13_kernel_agentINS1_8__reduce11ReduceAgentIPN4cuda3std3__45tupleIJflEEESC_SB_lNS1_9__extrema9arg_max_fIflNS9_4lessIfEEEEEEJSC_SC_iSH_EEEvDpT0_ --------------------------
	.section	.nv.shared._ZN6thrust24THRUST_300001_SM_1000_NS8cuda_cub4core6detail13_kernel_agentINS1_8__reduce11ReduceAgentIPN4cuda3std3__45tupleIJflEEESC_SB_lNS1_9__extrema9arg_max_fIflNS9_4lessIfEEEEEEJSC_SC_iSH_EEEvDpT0_,"aw",@nobits
	.sectionflags	@""
	.align	16
	.zero		1024


//--------------------- .nv.shared._ZN6thrust24THRUST_300001_SM_1000_NS8cuda_cub4core6detail13_kernel_agentINS1_8__reduce10DrainAgentIlEEJN3cub18CUB_300001_SM_10009GridQueueIyEElEEEvDpT0_ --------------------------
	.section	.nv.shared._ZN6thrust24THRUST_300001_SM_1000_NS8cuda_cub4core6detail13_kernel_agentINS1_8__reduce10DrainAgentIlEEJN3cub18CUB_300001_SM_10009GridQueueIyEElEEEvDpT0_,"aw",@nobits
	.sectionflags	@""
	.align	16
	.zero		1024


//--------------------- .nv.shared._ZN6thrust24THRUST_300001_SM_1000_NS8cuda_cub4core6detail13_kernel_agentINS1_8__reduce11ReduceAgentINS0_12zip_iteratorIN4cuda3std3__45tupleIJNS0_6detail15normal_iteratorINS0_10device_ptrIfEEEENS0_17counting_iteratorIlNS0_11use_defaultESI_SI_EEEEEEEPNSB_IJflEEESM_lNS1_9__extrema9arg_max_fIflNSA_4lessIfEEEEEEJSL_SN_lN3cub18CUB_300001_SM_100013GridEvenShareIlEENSV_9GridQueueIyEESS_EEEvDpT0_ --------------------------
	.section	.nv.shared._ZN6thrust24THRUST_300001_SM_1000_NS8cuda_cub4core6detail13_kernel_agentINS1_8__reduce11ReduceAgentINS0_12zip_iteratorIN4cuda3std3__45tupleIJNS0_6detail15normal_iteratorINS0_10device_ptrIfEEEENS0_17counting_iteratorIlNS0_11use_defaultESI_SI_EEEEEEEPNSB_IJflEEESM_lNS1_9__extrema9arg_max_fIflNSA_4lessIfEEEEEEJSL_SN_lN3cub18CUB_300001_SM_100013GridEvenShareIlEENSV_9GridQueueIyEESS_EEEvDpT0_,"aw",@nobits
	.sectionflags	@""
	.align	16
	.zero		1024


//--------------------- .nv.shared._ZN6thrust24THRUST_300001_SM_1000_NS8cuda_cub4core6detail13_kernel_agentINS1_8__reduce11ReduceAgentINS0_12zip_iteratorIN4cuda3std3__45tupleIJNS0_6detail15normal_iteratorINS0_10device_ptrIfEEEENS0_17counting_iteratorIlNS0_11use_defaultESI_SI_EEEEEEEPNSB_IJflEEESM_lNS1_9__extrema9arg_max_fIflNSA_4lessIfEEEEEEJSL_SN_lSS_EEEvDpT0_ --------------------------
	.section	.nv.shared._ZN6thrust24THRUST_300001_SM_1000_NS8cuda_cub4core6detail13_kernel_agentINS1_8__reduce11ReduceAgentINS0_12zip_iteratorIN4cuda3std3__45tupleIJNS0_6detail15normal_iteratorINS0_10device_ptrIfEEEENS0_17counting_iteratorIlNS0_11use_defaultESI_SI_EEEEEEEPNSB_IJflEEESM_lNS1_9__extrema9arg_max_fIflNSA_4lessIfEEEEEEJSL_SN_lSS_EEEvDpT0_,"aw",@nobits
	.sectionflags	@""
	.align	16
	.zero		1024


//--------------------- .nv.shared._ZN6thrust24THRUST_300001_SM_1000_NS8cuda_cub4core6detail13_kernel_agentINS1_8__reduce11ReduceAgentIPN4cuda3std3__45tupleIJflEEESC_SB_iNS1_9__extrema9arg_max_fIflNS9_4lessIfEEEEEEJSC_SC_iSH_EEEvDpT0_ --------------------------
	.section	.nv.shared._ZN6thrust24THRUST_300001_SM_1000_NS8cuda_cub4core6detail13_kernel_agentINS1_8__reduce11ReduceAgentIPN4cuda3std3__45tupleIJflEEESC_SB_iNS1_9__extrema9arg_max_fIflNS9_4lessIfEEEEEEJSC_SC_iSH_EEEvDpT0_,"aw",@nobits
	.sectionflags	@""
	.align	16
	.zero		1024


//--------------------- .nv.shared._ZN6thrust24THRUST_300001_SM_1000_NS8cuda_cub4core6detail13_kernel_agentINS1_8__reduce10DrainAgentIiEEJN3cub18CUB_300001_SM_10009GridQueueIjEEiEEEvDpT0_ --------------------------
	.section	.nv.shared._ZN6thrust24THRUST_300001_SM_1000_NS8cuda_cub4core6detail13_kernel_agentINS1_8__reduce10DrainAgentIiEEJN3cub18CUB_300001_SM_10009GridQueueIjEEiEEEvDpT0_,"aw",@nobits
	.sectionflags	@""
	.align	16
	.zero		1024


//--------------------- .nv.shared._ZN6thrust24THRUST_300001_SM_1000_NS8cuda_cub4core6detail13_kernel_agentINS1_8__reduce11ReduceAgentINS0_12zip_iteratorIN4cuda3std3__45tupleIJNS0_6detail15normal_iteratorINS0_10device_ptrIfEEEENS0_17counting_iteratorIlNS0_11use_defaultESI_SI_EEEEEEEPNSB_IJflEEESM_iNS1_9__extrema9arg_max_fIflNSA_4lessIfEEEEEEJSL_SN_iN3cub18CUB_300001_SM_100013GridEvenShareIiEENSV_9GridQueueIjEESS_EEEvDpT0_ --------------------------
	.section	.nv.shared._ZN6thrust24THRUST_300001_SM_1000_NS8cuda_cub4core6detail13_kernel_agentINS1_8__reduce11ReduceAgentINS0_12zip_iteratorIN4cuda3std3__45tupleIJNS0_6detail15normal_iteratorINS0_10device_ptrIfEEEENS0_17counting_iteratorIlNS0_11use_defaultESI_SI_EEEEEEEPNSB_IJflEEESM_iNS1_9__extrema9arg_max_fIflNSA_4lessIfEEEEEEJSL_SN_iN3cub18CUB_300001_SM_100013GridEvenShareIiEENSV_9GridQueueIjEESS_EEEvDpT0_,"aw",@nobits
	.sectionflags	@""
	.align	16
	.zero		1024


//--------------------- .nv.shared._ZN6thrust24THRUST_300001_SM_1000_NS8cuda_cub4core6detail13_kernel_agentINS1_8__reduce11ReduceAgentINS0_12zip_iteratorIN4cuda3std3__45tupleIJNS0_6detail15normal_iteratorINS0_10device_ptrIfEEEENS0_17counting_iteratorIlNS0_11use_defaultESI_SI_EEEEEEEPNSB_IJflEEESM_iNS1_9__extrema9arg_max_fIflNSA_4lessIfEEEEEEJSL_SN_iSS_EEEvDpT0_ --------------------------
	.section	.nv.shared._ZN6thrust24THRUST_300001_SM_1000_NS8cuda_cub4core6detail13_kernel_agentINS1_8__reduce11ReduceAgentINS0_12zip_iteratorIN4cuda3std3__45tupleIJNS0_6detail15normal_iteratorINS0_10device_ptrIfEEEENS0_17counting_iteratorIlNS0_11use_defaultESI_SI_EEEEEEEPNSB_IJflEEESM_iNS1_9__extrema9arg_max_fIflNSA_4lessIfEEEEEEJSL_SN_iSS_EEEvDpT0_,"aw",@nobits
	.sectionflags	@""
	.align	16
	.zero		1024


//--------------------- .nv.shared._Z24reduceMax_atomic_persistPfS_j --------------------------
	.section	.nv.shared._Z24reduceMax_atomic_persistPfS_j,"aw",@nobits
	.sectionflags	@""
	.align	16
	.zero		1024


//--------------------- .nv.shared._Z17reduceMax_persistPfS_j --------------------------
	.section	.nv.shared._Z17reduceMax_persistPfS_j,"aw",@nobits
	.sectionflags	@""
	.align	16
.nv.shared._Z17reduceMax_persistPfS_j:
	.zero		5120


//--------------------- .nv.constant0._ZN3cub18CUB_300001_SM_10006detail11EmptyKernelIvEEvv --------------------------
	.section	.nv.constant0._ZN3cub18CUB_300001_SM_10006detail11EmptyKernelIvEEvv,"a",@progbits
	.sectionflags	@""
	.align	4
.nv.constant0._ZN3cub18CUB_300001_SM_10006detail11EmptyKernelIvEEvv:
	.zero		896


//--------------------- .nv.constant0._ZN6thrust24THRUST_300001_SM_1000_NS8cuda_cub4core6detail13_kernel_agentINS1_8__reduce11ReduceAgentIPN4cuda3std3__45tupleIJflEEESC_SB_lNS1_9__extrema9arg_max_fIflNS9_4lessIfEEEEEEJSC_SC_iSH_EEEvDpT0_ --------------------------
	.section	.nv.constant0._ZN6thrust24THRUST_300001_SM_1000_NS8cuda_cub4core6detail13_kernel_agentINS1_8__reduce11ReduceAgentIPN4cuda3std3__45tupleIJflEEESC_SB_lNS1_9__extrema9arg_max_fIflNS9_4lessIfEEEEEEJSC_SC_iSH_EEEvDpT0_,"a",@progbits
	.sectionflags	@""
	.align	4
.nv.constant0._ZN6thrust24THRUST_300001_SM_1000_NS8cuda_cub4core6detail13_kernel_agentINS1_8__reduce11ReduceAgentIPN4cuda3std3__45tupleIJflEEESC_SB_lNS1_9__extrema9arg_max_fIflNS9_4lessIfEEEEEEJSC_SC_iSH_EEEvDpT0_:
	.zero		917


//--------------------- .nv.constant0._ZN6thrust24THRUST_300001_SM_1000_NS8cuda_cub4core6detail13_kernel_agentINS1_8__reduce10DrainAgentIlEEJN3cub18CUB_300001_SM_10009GridQueueIyEElEEEvDpT0_ --------------------------
	.section	.nv.constant0._ZN6thrust24THRUST_300001_SM_1000_NS8cuda_cub4core6detail13_kernel_agentINS1_8__reduce10DrainAgentIlEEJN3cub18CUB_300001_SM_10009GridQueueIyEElEEEvDpT0_,"a",@progbits
	.sectionflags	@""
	.align	4
.nv.constant0._ZN6thrust24THRUST_300001_SM_1000_NS8cuda_cub4core6detail13_kernel_agentINS1_8__reduce10DrainAgentIlEEJN3cub18CUB_300001_SM_10009GridQueueIyEElEEEvDpT0_:
	.zero		912


//--------------------- .nv.constant0._ZN6thrust24THRUST_300001_SM_1000_NS8cuda_cub4core6detail13_kernel_agentINS1_8__reduce11ReduceAgentINS0_12zip_iteratorIN4cuda3std3__45tupleIJNS0_6detail15normal_iteratorINS0_10device_ptrIfEEEENS0_17counting_iteratorIlNS0_11use_defaultESI_SI_EEEEEEEPNSB_IJflEEESM_lNS1_9__extrema9arg_max_fIflNSA_4lessIfEEEEEEJSL_SN_lN3cub18CUB_300001_SM_100013GridEvenShareIlEENSV_9GridQueueIyEESS_EEEvDpT0_ --------------------------
	.section	.nv.constant0._ZN6thrust24THRUST_300001_SM_1000_NS8cuda_cub4core6detail13_kernel_agentINS1_8__reduce11ReduceAgentINS0_12zip_iteratorIN4cuda3std3__45tupleIJNS0_6detail15normal_iteratorINS0_10device_ptrIfEEEENS0_17counting_iteratorIlNS0_11use_defaultESI_SI_EEEEEEEPNSB_IJflEEESM_lNS1_9__extrema9arg_max_fIflNSA_4lessIfEEEEEEJSL_SN_lN3cub18CUB_300001_SM_100013GridEvenShareIlEENSV_9GridQueueIyEESS_EEEvDpT0_,"a",@progbits
	.sectionflags	@""
	.align	4
.nv.constant0._ZN6thrust24THRUST_300001_SM_1000_NS8cuda_cub4core6detail13_kernel_agentINS1_8__reduce11ReduceAgentINS0_12zip_iteratorIN4cuda3std3__45tupleIJNS0_6detail15normal_iteratorINS0_10device_ptrIfEEEENS0_17counting_iteratorIlNS0_11use_defaultESI_SI_EEEEEEEPNSB_IJflEEESM_lNS1_9__extrema9arg_max_fIflNSA_4lessIfEEEEEEJSL_SN_lN3cub18CUB_300001_SM_100013GridEvenShareIlEENSV_9GridQueueIyEESS_EEEvDpT0_:
	.zero		1009


//--------------------- .nv.constant0._ZN6thrust24THRUST_300001_SM_1000_NS8cuda_cub4core6detail13_kernel_agentINS1_8__reduce11ReduceAgentINS0_12zip_iteratorIN4cuda3std3__45tupleIJNS0_6detail15normal_iteratorINS0_10device_ptrIfEEEENS0_17counting_iteratorIlNS0_11use_defaultESI_SI_EEEEEEEPNSB_IJflEEESM_lNS1_9__extrema9arg_max_fIflNSA_4lessIfEEEEEEJSL_SN_lSS_EEEvDpT0_ --------------------------
	.section	.nv.constant0._ZN6thrust24THRUST_300001_SM_1000_NS8cuda_cub4core6detail13_kernel_agentINS1_8__reduce11ReduceAgentINS0_12zip_iteratorIN4cuda3std3__45tupleIJNS0_6detail15normal_iteratorINS0_10device_ptrIfEEEENS0_17counting_iteratorIlNS0_11use_defaultESI_SI_EEEEEEEPNSB_IJflEEESM_lNS1_9__extrema9arg_max_fIflNSA_4lessIfEEEEEEJSL_SN_lSS_EEEvDpT0_,"a",@progbits
	.sectionflags	@""
	.align	4
.nv.constant0._ZN6thrust24THRUST_300001_SM_1000_NS8cuda_cub4core6detail13_kernel_agentINS1_8__reduce11ReduceAgentINS0_12zip_iteratorIN4cuda3std3__45tupleIJNS0_6detail15normal_iteratorINS0_10device_ptrIfEEEENS0_17counting_iteratorIlNS0_11use_defaultESI_SI_EEEEEEEPNSB_IJflEEESM_lNS1_9__extrema9arg_max_fIflNSA_4lessIfEEEEEEJSL_SN_lSS_EEEvDpT0_:
	.zero		929


//--------------------- .nv.constant0._ZN6thrust24THRUST_300001_SM_1000_NS8cuda_cub4core6detail13_kernel_agentINS1_8__reduce11ReduceAgentIPN4cuda3std3__45tupleIJflEEESC_SB_iNS1_9__extrema9arg_max_fIflNS9_4lessIfEEEEEEJSC_SC_iSH_EEEvDpT0_ --------------------------
	.section	.nv.constant0._ZN6thrust24THRUST_300001_SM_1000_NS8cuda_cub4core6detail13_kernel_agentINS1_8__reduce11ReduceAgentIPN4cuda3std3__45tupleIJflEEESC_SB_iNS1_9__extrema9arg_max_fIflNS9_4lessIfEEEEEEJSC_SC_iSH_EEEvDpT0_,"a",@progbits
	.sectionflags	@""
	.align	4
.nv.constant0._ZN6thrust24THRUST_300001_SM_1000_NS8cuda_cub4core6detail13_kernel_agentINS1_8__reduce11ReduceAgentIPN4cuda3std3__45tupleIJflEEESC_SB_iNS1_9__extrema9arg_max_fIflNS9_4lessIfEEEEEEJSC_SC_iSH_EEEvDpT0_:
	.zero		917


//--------------------- .nv.constant0._ZN6thrust24THRUST_300001_SM_1000_NS8cuda_cub4core6detail13_kernel_agentINS1_8__reduce10DrainAgentIiEEJN3cub18CUB_300001_SM_10009GridQueueIjEEiEEEvDpT0_ --------------------------
	.section	.nv.constant0._ZN6thrust24THRUST_300001_SM_1000_NS8cuda_cub4core6detail13_kernel_agentINS1_8__reduce10DrainAgentIiEEJN3cub18CUB_300001_SM_10009GridQueueIjEEiEEEvDpT0_,"a",@progbits
	.sectionflags	@""
	.align	4
.nv.constant0._ZN6thrust24THRUST_300001_SM_1000_NS8cuda_cub4core6detail13_kernel_agentINS1_8__reduce10DrainAgentIiEEJN3cub18CUB_300001_SM_10009GridQueueIjEEiEEEvDpT0_:
	.zero		908


//--------------------- .nv.constant0._ZN6thrust24THRUST_300001_SM_1000_NS8cuda_cub4core6detail13_kernel_agentINS1_8__reduce11ReduceAgentINS0_12zip_iteratorIN4cuda3std3__45tupleIJNS0_6detail15normal_iteratorINS0_10device_ptrIfEEEENS0_17counting_iteratorIlNS0_11use_defaultESI_SI_EEEEEEEPNSB_IJflEEESM_iNS1_9__extrema9arg_max_fIflNSA_4lessIfEEEEEEJSL_SN_iN3cub18CUB_300001_SM_100013GridEvenShareIiEENSV_9GridQueueIjEESS_EEEvDpT0_ --------------------------
	.section	.nv.constant0._ZN6thrust24THRUST_300001_SM_1000_NS8cuda_cub4core6detail13_kernel_agentINS1_8__reduce11ReduceAgentINS0_12zip_iteratorIN4cuda3std3__45tupleIJNS0_6detail15normal_iteratorINS0_10device_ptrIfEEEENS0_17counting_iteratorIlNS0_11use_defaultESI_SI_EEEEEEEPNSB_IJflEEESM_iNS1_9__extrema9arg_max_fIflNSA_4lessIfEEEEEEJSL_SN_iN3cub18CUB_300001_SM_100013GridEvenShareIiEENSV_9GridQueueIjEESS_EEEvDpT0_,"a",@progbits
	.sectionflags	@""
	.align	4
.nv.constant0._ZN6thrust24THRUST_300001_SM_1000_NS8cuda_cub4core6detail13_kernel_agentINS1_8__reduce11ReduceAgentINS0_12zip_iteratorIN4cuda3std3__45tupleIJNS0_6detail15normal_iteratorINS0_10device_ptrIfEEEENS0_17counting_iteratorIlNS0_11use_defaultESI_SI_EEEEEEEPNSB_IJflEEESM_iNS1_9__extrema9arg_max_fIflNSA_4lessIfEEEEEEJSL_SN_iN3cub18CUB_300001_SM_100013GridEvenShareIiEENSV_9GridQueueIjEESS_EEEvDpT0_:
	.zero		977


//--------------------- .nv.constant0._ZN6thrust24THRUST_300001_SM_1000_NS8cuda_cub4core6detail13_kernel_agentINS1_8__reduce11ReduceAgentINS0_12zip_iteratorIN4cuda3std3__45tupleIJNS0_6detail15normal_iteratorINS0_10device_ptrIfEEEENS0_17counting_iteratorIlNS0_11use_defaultESI_SI_EEEEEEEPNSB_IJflEEESM_iNS1_9__extrema9arg_max_fIflNSA_4lessIfEEEEEEJSL_SN_iSS_EEEvDpT0_ --------------------------
	.section	.nv.constant0._ZN6thrust24THRUST_300001_SM_1000_NS8cuda_cub4core6detail13_kernel_agentINS1_8__reduce11ReduceAgentINS0_12zip_iteratorIN4cuda3std3__45tupleIJNS0_6detail15normal_iteratorINS0_10device_ptrIfEEEENS0_17counting_iteratorIlNS0_11use_defaultESI_SI_EEEEEEEPNSB_IJflEEESM_iNS1_9__extrema9arg_max_fIflNSA_4lessIfEEEEEEJSL_SN_iSS_EEEvDpT0_,"a",@progbits
	.sectionflags	@""
	.align	4
.nv.constant0._ZN6thrust24THRUST_300001_SM_1000_NS8cuda_cub4core6detail13_kernel_agentINS1_8__reduce11ReduceAgentINS0_12zip_iteratorIN4cuda3std3__45tupleIJNS0_6detail15normal_iteratorINS0_10device_ptrIfEEEENS0_17counting_iteratorIlNS0_11use_defaultESI_SI_EEEEEEEPNSB_IJflEEESM_iNS1_9__extrema9arg_max_fIflNSA_4lessIfEEEEEEJSL_SN_iSS_EEEvDpT0_:
	.zero		925


//--------------------- .nv.constant0._Z24reduceMax_atomic_persistPfS_j --------------------------
	.section	.nv.constant0._Z24reduceMax_atomic_persistPfS_j,"a",@progbits
	.sectionflags	@""
	.align	4
.nv.constant0._Z24reduceMax_atomic_persistPfS_j:
	.zero		916


//--------------------- .nv.constant0._Z17reduceMax_persistPfS_j --------------------------
	.section	.nv.constant0._Z17reduceMax_persistPfS_j,"a",@progbits
	.sectionflags	@""
	.align	4
.nv.constant0._Z17reduceMax_persistPfS_j:
	.zero		916


//--------------------- SYMBOLS --------------------------

	.type		.nv.reservedSmem.offset0,@object
	.size		.nv.reservedSmem.offset0,0x4
	.type		.nv.reservedSmem.cap,@object
	.size		.nv.reservedSmem.cap,0x4
